// auto-generated by cutlass_sweep.gemm — config: {"arch": "sm_100", "cluster_m": 2, "cluster_n": 2, "dtype": "e4m3", "dtype_b": "e4m3", "layout": "nt", "stages": 0, "tile_k": 32, "tile_m": 256, "tile_n": 256}
#include "cutlass/cutlass.h"
#include "cutlass/gemm/collective/collective_builder.hpp"
#include "cutlass/gemm/device/gemm_universal_adapter.h"
#include "cutlass/gemm/kernel/gemm_universal.hpp"
#include "cutlass/epilogue/collective/collective_builder.hpp"

using ElemA = cutlass::float_e4m3_t;
using ElemB = cutlass::float_e4m3_t;
using ElemCD = cutlass::float_e4m3_t;
using Acc  = float;
using TileShape    = cute::Shape<cute::_256, cute::_256, cute::_32>;
using ClusterShape = cute::Shape<cute::_2, cute::_2, cute::_1>;

using CollectiveEpilogue = typename cutlass::epilogue::collective::CollectiveBuilder<
    cutlass::arch::Sm100, cutlass::arch::OpClassTensorOp,
    TileShape, ClusterShape,
    cutlass::epilogue::collective::EpilogueTileAuto,
    Acc, Acc,
    ElemCD, cutlass::layout::RowMajor, 128 / cutlass::sizeof_bits<ElemCD>::value,
    ElemCD, cutlass::layout::RowMajor, 128 / cutlass::sizeof_bits<ElemCD>::value,
    cutlass::epilogue::collective::EpilogueScheduleAuto
  >::CollectiveOp;

using CollectiveMainloop = typename cutlass::gemm::collective::CollectiveBuilder<
    cutlass::arch::Sm100, cutlass::arch::OpClassTensorOp,
    ElemA, cutlass::layout::RowMajor, 128 / cutlass::sizeof_bits<ElemA>::value,
    ElemB, cutlass::layout::ColumnMajor, 128 / cutlass::sizeof_bits<ElemB>::value,
    Acc,
    TileShape, ClusterShape,
    cutlass::gemm::collective::StageCountAutoCarveout<static_cast<int>(sizeof(typename CollectiveEpilogue::SharedStorage))>,
    cutlass::gemm::collective::KernelScheduleAuto
  >::CollectiveOp;

using GemmKernel = cutlass::gemm::kernel::GemmUniversal<
    cute::Shape<int,int,int,int>,
    CollectiveMainloop,
    CollectiveEpilogue
>;
using Gemm = cutlass::gemm::device::GemmUniversalAdapter<GemmKernel>;

// Force the device kernel symbol into the cubin without needing a host main.
auto* _anchor = &cutlass::device_kernel<GemmKernel>;


// ===== COMPILED SASS (sm_100a) =====

	.target	sm_100a

	.elftype	@"ET_EXEC"


//--------------------- .note.nv.tkinfo           --------------------------
	.section	.note.nv.tkinfo,"",@"SHT_NOTE"
	.sectionflags	@"SHF_NOTE_NV_TKINFO"
	.tkinfo
        /*0018*/ 	.word	0x00000002
        /*0030*/ 	.string	""
        /*0030*/ 	.string	"ptxas"
        /*0030*/ 	.string	"Cuda compilation tools, release 13.0, V13.0.88"
        /*0030*/ 	.string	"Build cuda_13.0.r13.0/compiler.36424714_0"
        /*0030*/ 	.string	"-arch sm_100a -m 64 "



//--------------------- .note.nv.cuinfo           --------------------------
	.section	.note.nv.cuinfo,"",@"SHT_NOTE"
	.sectionflags	@"SHF_NOTE_NV_CUINFO"
        /*0018*/ 	.short	0x0002
        /*001a*/ 	.short	0x0064
        /*001c*/ 	.short	0x0082
	.zero		2


//--------------------- .nv.info                  --------------------------
	.section	.nv.info,"",@"SHT_CUDA_INFO"
	.align	4


	//----- nvinfo : EIATTR_REGCOUNT
	.align		4
        /*0000*/ 	.byte	0x04, 0x2f
        /*0002*/ 	.short	(.L_20 - .L_19)
	.align		4
.L_19:
        /*0004*/ 	.word	index@(_ZN7cutlass13device_kernelINS_4gemm6kernel13GemmUniversalIN4cute5tupleIJiiiiEEENS1_10collective13CollectiveMmaINS1_35MainloopSm100TmaUmmaWarpSpecializedILi22ELi2ELi2ENS5_IJNS4_1CILi2EEESB_NSA_ILi1EEEEEEEENS5_IJNSA_ILi256EEESF_NSA_ILi32EEEEEENS_12float_e4m3_tENS5_IJlSC_lEEESI_SJ_NS4_8TiledMMAINS4_8MMA_AtomIJNS4_10MMA_TraitsINS4_25SM100_MMA_F8F6F4_2x1SM_SSEJSI_SI_fSF_SF_NS4_17integral_constantINS4_4UMMA5MajorELSQ_0EEESR_NSO_INSP_7ScaleInELSS_0EEEST_EEEEEENS4_6LayoutINS5_IJSC_SC_SC_EEENS5_IJNSA_ILi0EEESY_SY_EEEEENS5_IJNS4_10UnderscoreES11_S11_EEEEENS4_28SM100_TMA_2SM_LOAD_MULTICASTENS4_14ComposedLayoutINS4_7SwizzleILi1ELi4ELi3EEENS4_18smem_ptr_flag_bitsILi8EEENSW_INS5_IJNSA_ILi8EEESG_EEENS5_IJSG_SC_EEEEEEEvNS4_8identityENS4_18SM100_TMA_2SM_LOADES1E_vS1F_EENS_8epilogue10collective18CollectiveEpilogueINS1I_23Sm100TmaWarpSpecializedILi4ELi2ELi64ELb0ELb0EEEJNS5_IJNSA_ILi128EEESF_SG_EEENS5_IJNSW_IS1N_SC_EENSW_INSA_ILi64EEESC_EEEEESI_SJ_SI_SJ_NS1I_6fusion15FusionCallbacksIS1M_NS1T_17LinearCombinationISI_fSI_fLNS_15FloatRoundStyleE2EEES1O_S1S_JEEENS4_5SM1004TMEM4LOAD26SM100_TMEM_LOAD_32dp32b64xENS4_13SM90_TMA_LOADENS15_INS16_ILi2ELi4ELi3EEES19_NSW_INS5_IJS1A_S1Q_EEENS5_IJS1Q_SC_EEEEEEENS4_39AutoVectorizingCopyWithAssumedAlignmentILi128EEENS4_14SM90_TMA_STOREES28_S2A_S2A_EEEvvEEEEvNT_6ParamsE)
        /*0008*/ 	.word	0x000000cf


	//----- nvinfo : EIATTR_FRAME_SIZE
	.align		4
.L_20:
        /*000c*/ 	.byte	0x04, 0x11
        /*000e*/ 	.short	(.L_22 - .L_21)
	.align		4
.L_21:
        /*0010*/ 	.word	index@($__internal_2_$__cuda_sm10x_tcgen05_guardrail_trap_unallocated_columns_being_dealloced)
        /*0014*/ 	.word	0x00000000


	//----- nvinfo : EIATTR_FRAME_SIZE
	.align		4
.L_22:
        /*0018*/ 	.byte	0x04, 0x11
        /*001a*/ 	.short	(.L_24 - .L_23)
	.align		4
.L_23:
        /*001c*/ 	.word	index@($__internal_1_$__cuda_sm10x_tcgen05_guardrail_trap_phase_invalid_during_alloc)
        /*0020*/ 	.word	0x00000000


	//----- nvinfo : EIATTR_FRAME_SIZE
	.align		4
.L_24:
        /*0024*/ 	.byte	0x04, 0x11
        /*0026*/ 	.short	(.L_26 - .L_25)
	.align		4
.L_25:
        /*0028*/ 	.word	index@($__internal_0_$__cuda_sm10x_tcgen05_guardrail_trap_col_being_dealloced_not_returned_by_alloc)
        /*002c*/ 	.word	0x00000000


	//----- nvinfo : EIATTR_FRAME_SIZE
	.align		4
.L_26:
        /*0030*/ 	.byte	0x04, 0x11
        /*0032*/ 	.short	(.L_28 - .L_27)
	.align		4
.L_27:
        /*0034*/ 	.word	index@(_ZN7cutlass13device_kernelINS_4gemm6kernel13GemmUniversalIN4cute5tupleIJiiiiEEENS1_10collective13CollectiveMmaINS1_35MainloopSm100TmaUmmaWarpSpecializedILi22ELi2ELi2ENS5_IJNS4_1CILi2EEESB_NSA_ILi1EEEEEEEENS5_IJNSA_ILi256EEESF_NSA_ILi32EEEEEENS_12float_e4m3_tENS5_IJlSC_lEEESI_SJ_NS4_8TiledMMAINS4_8MMA_AtomIJNS4_10MMA_TraitsINS4_25SM100_MMA_F8F6F4_2x1SM_SSEJSI_SI_fSF_SF_NS4_17integral_constantINS4_4UMMA5MajorELSQ_0EEESR_NSO_INSP_7ScaleInELSS_0EEEST_EEEEEENS4_6LayoutINS5_IJSC_SC_SC_EEENS5_IJNSA_ILi0EEESY_SY_EEEEENS5_IJNS4_10UnderscoreES11_S11_EEEEENS4_28SM100_TMA_2SM_LOAD_MULTICASTENS4_14ComposedLayoutINS4_7SwizzleILi1ELi4ELi3EEENS4_18smem_ptr_flag_bitsILi8EEENSW_INS5_IJNSA_ILi8EEESG_EEENS5_IJSG_SC_EEEEEEEvNS4_8identityENS4_18SM100_TMA_2SM_LOADES1E_vS1F_EENS_8epilogue10collective18CollectiveEpilogueINS1I_23Sm100TmaWarpSpecializedILi4ELi2ELi64ELb0ELb0EEEJNS5_IJNSA_ILi128EEESF_SG_EEENS5_IJNSW_IS1N_SC_EENSW_INSA_ILi64EEESC_EEEEESI_SJ_SI_SJ_NS1I_6fusion15FusionCallbacksIS1M_NS1T_17LinearCombinationISI_fSI_fLNS_15FloatRoundStyleE2EEES1O_S1S_JEEENS4_5SM1004TMEM4LOAD26SM100_TMEM_LOAD_32dp32b64xENS4_13SM90_TMA_LOADENS15_INS16_ILi2ELi4ELi3EEES19_NSW_INS5_IJS1A_S1Q_EEENS5_IJS1Q_SC_EEEEEEENS4_39AutoVectorizingCopyWithAssumedAlignmentILi128EEENS4_14SM90_TMA_STOREES28_S2A_S2A_EEEvvEEEEvNT_6ParamsE)
        /*0038*/ 	.word	0x00000000


	//----- nvinfo : EIATTR_MIN_STACK_SIZE
	.align		4
.L_28:
        /*003c*/ 	.byte	0x04, 0x12
        /*003e*/ 	.short	(.L_30 - .L_29)
	.align		4
.L_29:
        /*0040*/ 	.word	index@(_ZN7cutlass13device_kernelINS_4gemm6kernel13GemmUniversalIN4cute5tupleIJiiiiEEENS1_10collective13CollectiveMmaINS1_35MainloopSm100TmaUmmaWarpSpecializedILi22ELi2ELi2ENS5_IJNS4_1CILi2EEESB_NSA_ILi1EEEEEEEENS5_IJNSA_ILi256EEESF_NSA_ILi32EEEEEENS_12float_e4m3_tENS5_IJlSC_lEEESI_SJ_NS4_8TiledMMAINS4_8MMA_AtomIJNS4_10MMA_TraitsINS4_25SM100_MMA_F8F6F4_2x1SM_SSEJSI_SI_fSF_SF_NS4_17integral_constantINS4_4UMMA5MajorELSQ_0EEESR_NSO_INSP_7ScaleInELSS_0EEEST_EEEEEENS4_6LayoutINS5_IJSC_SC_SC_EEENS5_IJNSA_ILi0EEESY_SY_EEEEENS5_IJNS4_10UnderscoreES11_S11_EEEEENS4_28SM100_TMA_2SM_LOAD_MULTICASTENS4_14ComposedLayoutINS4_7SwizzleILi1ELi4ELi3EEENS4_18smem_ptr_flag_bitsILi8EEENSW_INS5_IJNSA_ILi8EEESG_EEENS5_IJSG_SC_EEEEEEEvNS4_8identityENS4_18SM100_TMA_2SM_LOADES1E_vS1F_EENS_8epilogue10collective18CollectiveEpilogueINS1I_23Sm100TmaWarpSpecializedILi4ELi2ELi64ELb0ELb0EEEJNS5_IJNSA_ILi128EEESF_SG_EEENS5_IJNSW_IS1N_SC_EENSW_INSA_ILi64EEESC_EEEEESI_SJ_SI_SJ_NS1I_6fusion15FusionCallbacksIS1M_NS1T_17LinearCombinationISI_fSI_fLNS_15FloatRoundStyleE2EEES1O_S1S_JEEENS4_5SM1004TMEM4LOAD26SM100_TMEM_LOAD_32dp32b64xENS4_13SM90_TMA_LOADENS15_INS16_ILi2ELi4ELi3EEES19_NSW_INS5_IJS1A_S1Q_EEENS5_IJS1Q_SC_EEEEEEENS4_39AutoVectorizingCopyWithAssumedAlignmentILi128EEENS4_14SM90_TMA_STOREES28_S2A_S2A_EEEvvEEEEvNT_6ParamsE)
        /*0044*/ 	.word	0x00000000
.L_30:


//--------------------- .nv.compat                --------------------------
	.section	.nv.compat,"",@"SHT_CUDA_COMPAT_INFO"
	.align	4
        /*0000*/ 	.byte	0x02, 0x09, 0x01, 0x00, 0x02, 0x02, 0x02, 0x00, 0x02, 0x05, 0x05, 0x00, 0x03, 0x07, 0x01, 0x01
        /*0010*/ 	.byte	0x02, 0x03, 0x01, 0x00, 0x02, 0x06, 0x01, 0x00, 0x04, 0x0b, 0x08, 0x00, 0x09, 0x00, 0x00, 0x00
        /*0020*/ 	.byte	0x00, 0x00, 0x00, 0x00


//--------------------- .nv.info._ZN7cutlass13device_kernelINS_4gemm6kernel13GemmUniversalIN4cute5tupleIJiiiiEEENS1_10collective13CollectiveMmaINS1_35MainloopSm100TmaUmmaWarpSpecializedILi22ELi2ELi2ENS5_IJNS4_1CILi2EEESB_NSA_ILi1EEEEEEEENS5_IJNSA_ILi256EEESF_NSA_ILi32EEEEEENS_12float_e4m3_tENS5_IJlSC_lEEESI_SJ_NS4_8TiledMMAINS4_8MMA_AtomIJNS4_10MMA_TraitsINS4_25SM100_MMA_F8F6F4_2x1SM_SSEJSI_SI_fSF_SF_NS4_17integral_constantINS4_4UMMA5MajorELSQ_0EEESR_NSO_INSP_7ScaleInELSS_0EEEST_EEEEEENS4_6LayoutINS5_IJSC_SC_SC_EEENS5_IJNSA_ILi0EEESY_SY_EEEEENS5_IJNS4_10UnderscoreES11_S11_EEEEENS4_28SM100_TMA_2SM_LOAD_MULTICASTENS4_14ComposedLayoutINS4_7SwizzleILi1ELi4ELi3EEENS4_18smem_ptr_flag_bitsILi8EEENSW_INS5_IJNSA_ILi8EEESG_EEENS5_IJSG_SC_EEEEEEEvNS4_8identityENS4_18SM100_TMA_2SM_LOADES1E_vS1F_EENS_8epilogue10collective18CollectiveEpilogueINS1I_23Sm100TmaWarpSpecializedILi4ELi2ELi64ELb0ELb0EEEJNS5_IJNSA_ILi128EEESF_SG_EEENS5_IJNSW_IS1N_SC_EENSW_INSA_ILi64EEESC_EEEEESI_SJ_SI_SJ_NS1I_6fusion15FusionCallbacksIS1M_NS1T_17LinearCombinationISI_fSI_fLNS_15FloatRoundStyleE2EEES1O_S1S_JEEENS4_5SM1004TMEM4LOAD26SM100_TMEM_LOAD_32dp32b64xENS4_13SM90_TMA_LOADENS15_INS16_ILi2ELi4ELi3EEES19_NSW_INS5_IJS1A_S1Q_EEENS5_IJS1Q_SC_EEEEEEENS4_39AutoVectorizingCopyWithAssumedAlignmentILi128EEENS4_14SM90_TMA_STOREES28_S2A_S2A_EEEvvEEEEvNT_6ParamsE --------------------------
	.section	.nv.info._ZN7cutlass13device_kernelINS_4gemm6kernel13GemmUniversalIN4cute5tupleIJiiiiEEENS1_10collective13CollectiveMmaINS1_35MainloopSm100TmaUmmaWarpSpecializedILi22ELi2ELi2ENS5_IJNS4_1CILi2EEESB_NSA_ILi1EEEEEEEENS5_IJNSA_ILi256EEESF_NSA_ILi32EEEEEENS_12float_e4m3_tENS5_IJlSC_lEEESI_SJ_NS4_8TiledMMAINS4_8MMA_AtomIJNS4_10MMA_TraitsINS4_25SM100_MMA_F8F6F4_2x1SM_SSEJSI_SI_fSF_SF_NS4_17integral_constantINS4_4UMMA5MajorELSQ_0EEESR_NSO_INSP_7ScaleInELSS_0EEEST_EEEEEENS4_6LayoutINS5_IJSC_SC_SC_EEENS5_IJNSA_ILi0EEESY_SY_EEEEENS5_IJNS4_10UnderscoreES11_S11_EEEEENS4_28SM100_TMA_2SM_LOAD_MULTICASTENS4_14ComposedLayoutINS4_7SwizzleILi1ELi4ELi3EEENS4_18smem_ptr_flag_bitsILi8EEENSW_INS5_IJNSA_ILi8EEESG_EEENS5_IJSG_SC_EEEEEEEvNS4_8identityENS4_18SM100_TMA_2SM_LOADES1E_vS1F_EENS_8epilogue10collective18CollectiveEpilogueINS1I_23Sm100TmaWarpSpecializedILi4ELi2ELi64ELb0ELb0EEEJNS5_IJNSA_ILi128EEESF_SG_EEENS5_IJNSW_IS1N_SC_EENSW_INSA_ILi64EEESC_EEEEESI_SJ_SI_SJ_NS1I_6fusion15FusionCallbacksIS1M_NS1T_17LinearCombinationISI_fSI_fLNS_15FloatRoundStyleE2EEES1O_S1S_JEEENS4_5SM1004TMEM4LOAD26SM100_TMEM_LOAD_32dp32b64xENS4_13SM90_TMA_LOADENS15_INS16_ILi2ELi4ELi3EEES19_NSW_INS5_IJS1A_S1Q_EEENS5_IJS1Q_SC_EEEEEEENS4_39AutoVectorizingCopyWithAssumedAlignmentILi128EEENS4_14SM90_TMA_STOREES28_S2A_S2A_EEEvvEEEEvNT_6ParamsE,"",@"SHT_CUDA_INFO"
	.sectionflags	@""
	.align	4


	//----- nvinfo : EIATTR_CUDA_API_VERSION
	.align		4
        /*0000*/ 	.byte	0x04, 0x37
        /*0002*/ 	.short	(.L_32 - .L_31)
.L_31:
        /*0004*/ 	.word	0x00000082


	//----- nvinfo : EIATTR_KPARAM_INFO
	.align		4
.L_32:
        /*0008*/ 	.byte	0x04, 0x17
        /*000a*/ 	.short	(.L_34 - .L_33)
.L_33:
        /*000c*/ 	.word	0x00000000
        /*0010*/ 	.short	0x0000
        /*0012*/ 	.short	0x0000
        /*0014*/ 	.byte	0x00, 0xf0, 0x01, 0x20


	//----- nvinfo : EIATTR_AT_ENTRY_FRAGMENTS
	.align		4
.L_34:
        /*0018*/ 	.byte	0x04, 0x4f
        /*001a*/ 	.short	(.L_36 - .L_35)


	//   ....[0]....
.L_35:
        /*001c*/ 	.word	0x00000007


	//----- nvinfo : EIATTR_RESERVED_SMEM_USED
	.align		4
.L_36:
        /*0020*/ 	.byte	0x01, 0x41
	.zero		2


	//----- nvinfo : EIATTR_SPARSE_MMA_MASK
	.align		4
        /*0024*/ 	.byte	0x03, 0x50
        /*0026*/ 	.short	0x0000


	//----- nvinfo : EIATTR_TCGEN05_2CTA_USED
	.align		4
        /*0028*/ 	.byte	0x01, 0x52
	.zero		2


	//----- nvinfo : EIATTR_MAXREG_COUNT
	.align		4
        /*002c*/ 	.byte	0x03, 0x1b
        /*002e*/ 	.short	0x00ff


	//----- nvinfo : EIATTR_NUM_BARRIERS
	.align		4
        /*0030*/ 	.byte	0x02, 0x4c
        /*0032*/ 	.byte	0x07
	.zero		1


	//----- nvinfo : EIATTR_EXTERNS
	.align		4
        /*0034*/ 	.byte	0x04, 0x0f
        /*0036*/ 	.short	(.L_38 - .L_37)


	//   ....[0]....
	.align		4
.L_37:
        /*0038*/ 	.word	index@(__assertfail)


	//----- nvinfo : EIATTR_MERCURY_ISA_VERSION
	.align		4
.L_38:
        /*003c*/ 	.byte	0x03, 0x5f
        /*003e*/ 	.short	0x0101


	//----- nvinfo : EIATTR_INT_WARP_WIDE_INSTR_OFFSETS
	.align		4
        /*0040*/ 	.byte	0x04, 0x31
        /*0042*/ 	.short	(.L_40 - .L_39)


	//   ....[0]....
.L_39:
        /*0044*/ 	.word	0x00000fa0


	//   ....[1]....
        /*0048*/ 	.word	0x00001040


	//   ....[2]....
        /*004c*/ 	.word	0x00004cc0


	//   ....[3]....
        /*0050*/ 	.word	0x00004ce0


	//   ....[4]....
        /*0054*/ 	.word	0x00004d10


	//   ....[5]....
        /*0058*/ 	.word	0x00005850


	//   ....[6]....
        /*005c*/ 	.word	0x000058c0


	//   ....[7]....
        /*0060*/ 	.word	0x000059a0


	//   ....[8]....
        /*0064*/ 	.word	0x00005a20


	//   ....[9]....
        /*0068*/ 	.word	0x00005b20


	//   ....[10]....
        /*006c*/ 	.word	0x00005ba0


	//   ....[11]....
        /*0070*/ 	.word	0x00005c90


	//   ....[12]....
        /*0074*/ 	.word	0x00005d40


	//----- nvinfo : EIATTR_COOP_GROUP_MASK_REGIDS
	.align		4
.L_40:
        /*0078*/ 	.byte	0x04, 0x29
        /*007a*/ 	.short	(.L_42 - .L_41)


	//   ....[0]....
.L_41:
        /*007c*/ 	.word	0xffffffff


	//   ....[1]....
        /*0080*/ 	.word	0xffffffff


	//   ....[2]....
        /*0084*/ 	.word	0xffffffff


	//   ....[3]....
        /*0088*/ 	.word	0xffffffff


	//   ....[4]....
        /*008c*/ 	.word	0xffffffff


	//   ....[5]....
        /*0090*/ 	.word	0xffffffff


	//   ....[6]....
        /*0094*/ 	.word	0xffffffff


	//   ....[7]....
        /*0098*/ 	.word	0xffffffff


	//   ....[8]....
        /*009c*/ 	.word	0xffffffff


	//   ....[9]....
        /*00a0*/ 	.word	0xffffffff


	//   ....[10]....
        /*00a4*/ 	.word	0xffffffff


	//   ....[11]....
        /*00a8*/ 	.word	0xffffffff


	//   ....[12]....
        /*00ac*/ 	.word	0xffffffff


	//   ....[13]....
        /*00b0*/ 	.word	0xffffffff


	//----- nvinfo : EIATTR_COOP_GROUP_INSTR_OFFSETS
	.align		4
.L_42:
        /*00b4*/ 	.byte	0x04, 0x28
        /*00b6*/ 	.short	(.L_44 - .L_43)


	//   ....[0]....
.L_43:
        /*00b8*/ 	.word	0x000000b0


	//   ....[1]....
        /*00bc*/ 	.word	0x00000520


	//   ....[2]....
        /*00c0*/ 	.word	0x00000950


	//   ....[3]....
        /*00c4*/ 	.word	0x00000ae0


	//   ....[4]....
        /*00c8*/ 	.word	0x00000bd0


	//   ....[5]....
        /*00cc*/ 	.word	0x00000d30


	//   ....[6]....
        /*00d0*/ 	.word	0x00000e80


	//   ....[7]....
        /*00d4*/ 	.word	0x000010c0


	//   ....[8]....
        /*00d8*/ 	.word	0x00002430


	//   ....[9]....
        /*00dc*/ 	.word	0x00003d10


	//   ....[10]....
        /*00e0*/ 	.word	0x000041e0


	//   ....[11]....
        /*00e4*/ 	.word	0x00004210


	//   ....[12]....
        /*00e8*/ 	.word	0x00004bc0


	//   ....[13]....
        /*00ec*/ 	.word	0x00004dd0


	//----- nvinfo : EIATTR_VRC_CTA_INIT_COUNT
	.align		4
.L_44:
        /*00f0*/ 	.byte	0x02, 0x4a
        /*00f2*/ 	.byte	0x80
	.zero		1


	//----- nvinfo : EIATTR_SYSCALL_OFFSETS
	.align		4
        /*00f4*/ 	.byte	0x04, 0x46
        /*00f6*/ 	.short	(.L_46 - .L_45)


	//   ....[0]....
.L_45:
        /*00f8*/ 	.word	0x000069c0


	//   ....[1]....
        /*00fc*/ 	.word	0x00006b00


	//   ....[2]....
        /*0100*/ 	.word	0x00007390


	//   ....[3]....
        /*0104*/ 	.word	0x000089b0


	//   ....[4]....
        /*0108*/ 	.word	0x00009f60


	//   ....[5]....
        /*010c*/ 	.word	0x0000b530


	//----- nvinfo : EIATTR_MBARRIER_INSTR_OFFSETS
	.align		4
.L_46:
        /*0110*/ 	.byte	0x04, 0x39
        /*0112*/ 	.short	(.L_48 - .L_47)


	//   ....[0]....
.L_47:
        /*0114*/ 	.word	0x00000670
        /*0118*/ 	.word	0x000000ff
        /*011c*/ 	.word	0x00000000
        /*0120*/ 	.short	0x0100
        /*0122*/ 	.byte	0x04
	.zero		1


	//   ....[1]....
        /*0124*/ 	.word	0x00000680
        /*0128*/ 	.word	0x000000ff
        /*012c*/ 	.word	0x000000b0
        /*0130*/ 	.short	0x0100
        /*0132*/ 	.byte	0x04
	.zero		1


	//   ....[2]....
        /*0134*/ 	.word	0x00000690
        /*0138*/ 	.word	0x000000ff
        /*013c*/ 	.word	0x00000008
        /*0140*/ 	.short	0x0100
        /*0142*/ 	.byte	0x04
	.zero		1


	//   ....[3]....
        /*0144*/ 	.word	0x000006a0
        /*0148*/ 	.word	0x000000ff
        /*014c*/ 	.word	0x000000b8
        /*0150*/ 	.short	0x0100
        /*0152*/ 	.byte	0x04
	.zero		1


	//   ....[4]....
        /*0154*/ 	.word	0x000006b0
        /*0158*/ 	.word	0x000000ff
        /*015c*/ 	.word	0x00000010
        /*0160*/ 	.short	0x0100
        /*0162*/ 	.byte	0x04
	.zero		1


	//   ....[5]....
        /*0164*/ 	.word	0x000006c0
        /*0168*/ 	.word	0x000000ff
        /*016c*/ 	.word	0x000000c0
        /*0170*/ 	.short	0x0100
        /*0172*/ 	.byte	0x04
	.zero		1


	//   ....[6]....
        /*0174*/ 	.word	0x000006d0
        /*0178*/ 	.word	0x000000ff
        /*017c*/ 	.word	0x00000018
        /*0180*/ 	.short	0x0100
        /*0182*/ 	.byte	0x04
	.zero		1


	//   ....[7]....
        /*0184*/ 	.word	0x000006e0
        /*0188*/ 	.word	0x000000ff
        /*018c*/ 	.word	0x000000c8
        /*0190*/ 	.short	0x0100
        /*0192*/ 	.byte	0x04
	.zero		1


	//   ....[8]....
        /*0194*/ 	.word	0x000006f0
        /*0198*/ 	.word	0x000000ff
        /*019c*/ 	.word	0x00000020
        /*01a0*/ 	.short	0x0100
        /*01a2*/ 	.byte	0x04
	.zero		1


	//   ....[9]....
        /*01a4*/ 	.word	0x00000700
        /*01a8*/ 	.word	0x000000ff
        /*01ac*/ 	.word	0x000000d0
        /*01b0*/ 	.short	0x0100
        /*01b2*/ 	.byte	0x04
	.zero		1


	//   ....[10]....
        /*01b4*/ 	.word	0x00000710
        /*01b8*/ 	.word	0x000000ff
        /*01bc*/ 	.word	0x00000028
        /*01c0*/ 	.short	0x0100
        /*01c2*/ 	.byte	0x04
	.zero		1


	//   ....[11]....
        /*01c4*/ 	.word	0x00000720
        /*01c8*/ 	.word	0x000000ff
        /*01cc*/ 	.word	0x000000d8
        /*01d0*/ 	.short	0x0100
        /*01d2*/ 	.byte	0x04
	.zero		1


	//   ....[12]....
        /*01d4*/ 	.word	0x00000730
        /*01d8*/ 	.word	0x000000ff
        /*01dc*/ 	.word	0x00000030
        /*01e0*/ 	.short	0x0100
        /*01e2*/ 	.byte	0x04
	.zero		1


	//   ....[13]....
        /*01e4*/ 	.word	0x00000740
        /*01e8*/ 	.word	0x000000ff
        /*01ec*/ 	.word	0x000000e0
        /*01f0*/ 	.short	0x0100
        /*01f2*/ 	.byte	0x04
	.zero		1


	//   ....[14]....
        /*01f4*/ 	.word	0x00000750
        /*01f8*/ 	.word	0x000000ff
        /*01fc*/ 	.word	0x00000038
        /*0200*/ 	.short	0x0100
        /*0202*/ 	.byte	0x04
	.zero		1


	//   ....[15]....
        /*0204*/ 	.word	0x00000760
        /*0208*/ 	.word	0x000000ff
        /*020c*/ 	.word	0x000000e8
        /*0210*/ 	.short	0x0100
        /*0212*/ 	.byte	0x04
	.zero		1


	//   ....[16]....
        /*0214*/ 	.word	0x00000770
        /*0218*/ 	.word	0x000000ff
        /*021c*/ 	.word	0x00000040
        /*0220*/ 	.short	0x0100
        /*0222*/ 	.byte	0x04
	.zero		1


	//   ....[17]....
        /*0224*/ 	.word	0x00000780
        /*0228*/ 	.word	0x000000ff
        /*022c*/ 	.word	0x000000f0
        /*0230*/ 	.short	0x0100
        /*0232*/ 	.byte	0x04
	.zero		1


	//   ....[18]....
        /*0234*/ 	.word	0x00000790
        /*0238*/ 	.word	0x000000ff
        /*023c*/ 	.word	0x00000048
        /*0240*/ 	.short	0x0100
        /*0242*/ 	.byte	0x04
	.zero		1


	//   ....[19]....
        /*0244*/ 	.word	0x000007a0
        /*0248*/ 	.word	0x000000ff
        /*024c*/ 	.word	0x000000f8
        /*0250*/ 	.short	0x0100
        /*0252*/ 	.byte	0x04
	.zero		1


	//   ....[20]....
        /*0254*/ 	.word	0x000007b0
        /*0258*/ 	.word	0x000000ff
        /*025c*/ 	.word	0x00000050
        /*0260*/ 	.short	0x0100
        /*0262*/ 	.byte	0x04
	.zero		1


	//   ....[21]....
        /*0264*/ 	.word	0x000007c0
        /*0268*/ 	.word	0x000000ff
        /*026c*/ 	.word	0x00000100
        /*0270*/ 	.short	0x0100
        /*0272*/ 	.byte	0x04
	.zero		1


	//   ....[22]....
        /*0274*/ 	.word	0x000007d0
        /*0278*/ 	.word	0x000000ff
        /*027c*/ 	.word	0x00000058
        /*0280*/ 	.short	0x0100
        /*0282*/ 	.byte	0x04
	.zero		1


	//   ....[23]....
        /*0284*/ 	.word	0x000007e0
        /*0288*/ 	.word	0x000000ff
        /*028c*/ 	.word	0x00000108
        /*0290*/ 	.short	0x0100
        /*0292*/ 	.byte	0x04
	.zero		1


	//   ....[24]....
        /*0294*/ 	.word	0x000007f0
        /*0298*/ 	.word	0x000000ff
        /*029c*/ 	.word	0x00000060
        /*02a0*/ 	.short	0x0100
        /*02a2*/ 	.byte	0x04
	.zero		1


	//   ....[25]....
        /*02a4*/ 	.word	0x00000800
        /*02a8*/ 	.word	0x000000ff
        /*02ac*/ 	.word	0x00000110
        /*02b0*/ 	.short	0x0100
        /*02b2*/ 	.byte	0x04
	.zero		1


	//   ....[26]....
        /*02b4*/ 	.word	0x00000810
        /*02b8*/ 	.word	0x000000ff
        /*02bc*/ 	.word	0x00000068
        /*02c0*/ 	.short	0x0100
        /*02c2*/ 	.byte	0x04
	.zero		1


	//   ....[27]....
        /*02c4*/ 	.word	0x00000820
        /*02c8*/ 	.word	0x000000ff
        /*02cc*/ 	.word	0x00000118
        /*02d0*/ 	.short	0x0100
        /*02d2*/ 	.byte	0x04
	.zero		1


	//   ....[28]....
        /*02d4*/ 	.word	0x00000830
        /*02d8*/ 	.word	0x000000ff
        /*02dc*/ 	.word	0x00000070
        /*02e0*/ 	.short	0x0100
        /*02e2*/ 	.byte	0x04
	.zero		1


	//   ....[29]....
        /*02e4*/ 	.word	0x00000840
        /*02e8*/ 	.word	0x000000ff
        /*02ec*/ 	.word	0x00000120
        /*02f0*/ 	.short	0x0100
        /*02f2*/ 	.byte	0x04
	.zero		1


	//   ....[30]....
        /*02f4*/ 	.word	0x00000850
        /*02f8*/ 	.word	0x000000ff
        /*02fc*/ 	.word	0x00000078
        /*0300*/ 	.short	0x0100
        /*0302*/ 	.byte	0x04
	.zero		1


	//   ....[31]....
        /*0304*/ 	.word	0x00000860
        /*0308*/ 	.word	0x000000ff
        /*030c*/ 	.word	0x00000128
        /*0310*/ 	.short	0x0100
        /*0312*/ 	.byte	0x04
	.zero		1


	//   ....[32]....
        /*0314*/ 	.word	0x00000870
        /*0318*/ 	.word	0x000000ff
        /*031c*/ 	.word	0x00000080
        /*0320*/ 	.short	0x0100
        /*0322*/ 	.byte	0x04
	.zero		1


	//   ....[33]....
        /*0324*/ 	.word	0x00000880
        /*0328*/ 	.word	0x000000ff
        /*032c*/ 	.word	0x00000130
        /*0330*/ 	.short	0x0100
        /*0332*/ 	.byte	0x04
	.zero		1


	//   ....[34]....
        /*0334*/ 	.word	0x00000890
        /*0338*/ 	.word	0x000000ff
        /*033c*/ 	.word	0x00000088
        /*0340*/ 	.short	0x0100
        /*0342*/ 	.byte	0x04
	.zero		1


	//   ....[35]....
        /*0344*/ 	.word	0x000008a0
        /*0348*/ 	.word	0x000000ff
        /*034c*/ 	.word	0x00000138
        /*0350*/ 	.short	0x0100
        /*0352*/ 	.byte	0x04
	.zero		1


	//   ....[36]....
        /*0354*/ 	.word	0x000008b0
        /*0358*/ 	.word	0x000000ff
        /*035c*/ 	.word	0x00000090
        /*0360*/ 	.short	0x0100
        /*0362*/ 	.byte	0x04
	.zero		1


	//   ....[37]....
        /*0364*/ 	.word	0x000008c0
        /*0368*/ 	.word	0x000000ff
        /*036c*/ 	.word	0x00000140
        /*0370*/ 	.short	0x0100
        /*0372*/ 	.byte	0x04
	.zero		1


	//   ....[38]....
        /*0374*/ 	.word	0x000008d0
        /*0378*/ 	.word	0x000000ff
        /*037c*/ 	.word	0x00000098
        /*0380*/ 	.short	0x0100
        /*0382*/ 	.byte	0x04
	.zero		1


	//   ....[39]....
        /*0384*/ 	.word	0x000008e0
        /*0388*/ 	.word	0x000000ff
        /*038c*/ 	.word	0x00000148
        /*0390*/ 	.short	0x0100
        /*0392*/ 	.byte	0x04
	.zero		1


	//   ....[40]....
        /*0394*/ 	.word	0x000008f0
        /*0398*/ 	.word	0x000000ff
        /*039c*/ 	.word	0x000000a0
        /*03a0*/ 	.short	0x0100
        /*03a2*/ 	.byte	0x04
	.zero		1


	//   ....[41]....
        /*03a4*/ 	.word	0x00000900
        /*03a8*/ 	.word	0x000000ff
        /*03ac*/ 	.word	0x00000150
        /*03b0*/ 	.short	0x0100
        /*03b2*/ 	.byte	0x04
	.zero		1


	//   ....[42]....
        /*03b4*/ 	.word	0x00000910
        /*03b8*/ 	.word	0x000000ff
        /*03bc*/ 	.word	0x000000a8
        /*03c0*/ 	.short	0x0100
        /*03c2*/ 	.byte	0x04
	.zero		1


	//   ....[43]....
        /*03c4*/ 	.word	0x00000920
        /*03c8*/ 	.word	0x000000ff
        /*03cc*/ 	.word	0x00000158
        /*03d0*/ 	.short	0x0100
        /*03d2*/ 	.byte	0x04
	.zero		1


	//   ....[44]....
        /*03d4*/ 	.word	0x00000a50
        /*03d8*/ 	.word	0x000000ff
        /*03dc*/ 	.word	0x00000160
        /*03e0*/ 	.short	0x0100
        /*03e2*/ 	.byte	0x04
	.zero		1


	//   ....[45]....
        /*03e4*/ 	.word	0x00000a60
        /*03e8*/ 	.word	0x000000ff
        /*03ec*/ 	.word	0x00000180
        /*03f0*/ 	.short	0x0100
        /*03f2*/ 	.byte	0x04
	.zero		1


	//   ....[46]....
        /*03f4*/ 	.word	0x00000a70
        /*03f8*/ 	.word	0x000000ff
        /*03fc*/ 	.word	0x00000168
        /*0400*/ 	.short	0x0100
        /*0402*/ 	.byte	0x04
	.zero		1


	//   ....[47]....
        /*0404*/ 	.word	0x00000a80
        /*0408*/ 	.word	0x000000ff
        /*040c*/ 	.word	0x00000188
        /*0410*/ 	.short	0x0100
        /*0412*/ 	.byte	0x04
	.zero		1


	//   ....[48]....
        /*0414*/ 	.word	0x00000a90
        /*0418*/ 	.word	0x000000ff
        /*041c*/ 	.word	0x00000170
        /*0420*/ 	.short	0x0100
        /*0422*/ 	.byte	0x04
	.zero		1


	//   ....[49]....
        /*0424*/ 	.word	0x00000aa0
        /*0428*/ 	.word	0x000000ff
        /*042c*/ 	.word	0x00000190
        /*0430*/ 	.short	0x0100
        /*0432*/ 	.byte	0x04
	.zero		1


	//   ....[50]....
        /*0434*/ 	.word	0x00000ab0
        /*0438*/ 	.word	0x000000ff
        /*043c*/ 	.word	0x00000178
        /*0440*/ 	.short	0x0100
        /*0442*/ 	.byte	0x04
	.zero		1


	//   ....[51]....
        /*0444*/ 	.word	0x00000ac0
        /*0448*/ 	.word	0x000000ff
        /*044c*/ 	.word	0x00000198
        /*0450*/ 	.short	0x0100
        /*0452*/ 	.byte	0x04
	.zero		1


	//   ....[52]....
        /*0454*/ 	.word	0x00000ba0
        /*0458*/ 	.word	0x000000ff
        /*045c*/ 	.word	0x000001a0
        /*0460*/ 	.short	0x0100
        /*0462*/ 	.byte	0x06
	.zero		1


	//   ....[53]....
        /*0464*/ 	.word	0x00000bb0
        /*0468*/ 	.word	0x000000ff
        /*046c*/ 	.word	0x000001a8
        /*0470*/ 	.short	0x0100
        /*0472*/ 	.byte	0x06
	.zero		1


	//   ....[54]....
        /*0474*/ 	.word	0x00000ce0
        /*0478*/ 	.word	0x000000ff
        /*047c*/ 	.word	0x000001b0
        /*0480*/ 	.short	0x0100
        /*0482*/ 	.byte	0x06
	.zero		1


	//   ....[55]....
        /*0484*/ 	.word	0x00000cf0
        /*0488*/ 	.word	0x000000ff
        /*048c*/ 	.word	0x000001c0
        /*0490*/ 	.short	0x0100
        /*0492*/ 	.byte	0x06
	.zero		1


	//   ....[56]....
        /*0494*/ 	.word	0x00000d00
        /*0498*/ 	.word	0x000000ff
        /*049c*/ 	.word	0x000001b8
        /*04a0*/ 	.short	0x0100
        /*04a2*/ 	.byte	0x06
	.zero		1


	//   ....[57]....
        /*04a4*/ 	.word	0x00000d10
        /*04a8*/ 	.word	0x000000ff
        /*04ac*/ 	.word	0x000001c8
        /*04b0*/ 	.short	0x0100
        /*04b2*/ 	.byte	0x06
	.zero		1


	//   ....[58]....
        /*04b4*/ 	.word	0x00000e30
        /*04b8*/ 	.word	0x000000ff
        /*04bc*/ 	.word	0x000001d0
        /*04c0*/ 	.short	0x0100
        /*04c2*/ 	.byte	0x04
	.zero		1


	//   ....[59]....
        /*04c4*/ 	.word	0x00000e40
        /*04c8*/ 	.word	0x000000ff
        /*04cc*/ 	.word	0x000001e0
        /*04d0*/ 	.short	0x0100
        /*04d2*/ 	.byte	0x04
	.zero		1


	//   ....[60]....
        /*04d4*/ 	.word	0x00000e50
        /*04d8*/ 	.word	0x000000ff
        /*04dc*/ 	.word	0x000001d8
        /*04e0*/ 	.short	0x0100
        /*04e2*/ 	.byte	0x04
	.zero		1


	//   ....[61]....
        /*04e4*/ 	.word	0x00000e60
        /*04e8*/ 	.word	0x000000ff
        /*04ec*/ 	.word	0x000001e8
        /*04f0*/ 	.short	0x0100
        /*04f2*/ 	.byte	0x04
	.zero		1


	//   ....[62]....
        /*04f4*/ 	.word	0x00000f50
        /*04f8*/ 	.word	0x000000ff
        /*04fc*/ 	.word	0x000001f0
        /*0500*/ 	.short	0x0100
        /*0502*/ 	.byte	0x04
	.zero		1


	//   ....[63]....
        /*0504*/ 	.word	0x00000f60
        /*0508*/ 	.word	0x000000ff
        /*050c*/ 	.word	0x00000200
        /*0510*/ 	.short	0x0100
        /*0512*/ 	.byte	0x04
	.zero		1


	//   ....[64]....
        /*0514*/ 	.word	0x00000f70
        /*0518*/ 	.word	0x000000ff
        /*051c*/ 	.word	0x000001f8
        /*0520*/ 	.short	0x0100
        /*0522*/ 	.byte	0x04
	.zero		1


	//   ....[65]....
        /*0524*/ 	.word	0x00000f80
        /*0528*/ 	.word	0x000000ff
        /*052c*/ 	.word	0x00000208
        /*0530*/ 	.short	0x0100
        /*0532*/ 	.byte	0x04
	.zero		1


	//   ....[66]....
        /*0534*/ 	.word	0x00001080
        /*0538*/ 	.word	0x000000ff
        /*053c*/ 	.word	0x00000210
        /*0540*/ 	.short	0x0100
        /*0542*/ 	.byte	0x06
	.zero		1


	//   ....[67]....
        /*0544*/ 	.word	0x00001c50
        /*0548*/ 	.word	0x00000003
        /*054c*/ 	.word	0x00000200
        /*0550*/ 	.short	0x010a
        /*0552*/ 	.byte	0xff
	.zero		1


	//   ....[68]....
        /*0554*/ 	.word	0x00001c80
        /*0558*/ 	.word	0x00000003
        /*055c*/ 	.word	0x000001f0
        /*0560*/ 	.short	0x0101
        /*0562*/ 	.byte	0xff
	.zero		1


	//   ....[69]....
        /*0564*/ 	.word	0x00001d40
        /*0568*/ 	.word	0x000000ff
        /*056c*/ 	.word	0x000000b0
        /*0570*/ 	.short	0x010a
        /*0572*/ 	.byte	0x04
	.zero		1


	//   ....[70]....
        /*0574*/ 	.word	0x00001e10
        /*0578*/ 	.word	0x000000ff
        /*057c*/ 	.word	0x000000b0
        /*0580*/ 	.short	0x010a
        /*0582*/ 	.byte	0x21
	.zero		1


	//   ....[71]....
        /*0584*/ 	.word	0x00001fc0
        /*0588*/ 	.word	0x000000ff
        /*058c*/ 	.word	0x000000b0
        /*0590*/ 	.short	0x010a
        /*0592*/ 	.byte	0x05
	.zero		1


	//   ....[72]....
        /*0594*/ 	.word	0x000020d0
        /*0598*/ 	.word	0x000000ff
        /*059c*/ 	.word	0x000001a8
        /*05a0*/ 	.short	0x0101
        /*05a2*/ 	.byte	0x06
	.zero		1


	//   ....[73]....
        /*05a4*/ 	.word	0x000020f0
        /*05a8*/ 	.word	0x000000ff
        /*05ac*/ 	.word	0x000000b0
        /*05b0*/ 	.short	0x010a
        /*05b2*/ 	.byte	0x04
	.zero		1


	//   ....[74]....
        /*05b4*/ 	.word	0x00002170
        /*05b8*/ 	.word	0x000000ff
        /*05bc*/ 	.word	0x000000b0
        /*05c0*/ 	.short	0x010a
        /*05c2*/ 	.byte	0x11
	.zero		1


	//   ....[75]....
        /*05c4*/ 	.word	0x00002300
        /*05c8*/ 	.word	0x000000ff
        /*05cc*/ 	.word	0x000000b0
        /*05d0*/ 	.short	0x010a
        /*05d2*/ 	.byte	0x05
	.zero		1


	//   ....[76]....
        /*05d4*/ 	.word	0x00002460
        /*05d8*/ 	.word	0x00000003
        /*05dc*/ 	.word	0x000001b0
        /*05e0*/ 	.short	0x010a
        /*05e2*/ 	.byte	0xff
	.zero		1


	//   ....[77]....
        /*05e4*/ 	.word	0x000025b0
        /*05e8*/ 	.word	0x00000000
        /*05ec*/ 	.word	0x00000000
        /*05f0*/ 	.short	0x0101
        /*05f2*/ 	.byte	0xff
	.zero		1


	//   ....[78]....
        /*05f4*/ 	.word	0x00002b70
        /*05f8*/ 	.word	0x000000ff
        /*05fc*/ 	.word	0x00000000
        /*0600*/ 	.short	0x010a
        /*0602*/ 	.byte	0x04
	.zero		1


	//   ....[79]....
        /*0604*/ 	.word	0x00002c00
        /*0608*/ 	.word	0x000000ff
        /*060c*/ 	.word	0x00000000
        /*0610*/ 	.short	0x010a
        /*0612*/ 	.byte	0x05
	.zero		1


	//   ....[80]....
        /*0614*/ 	.word	0x00002c90
        /*0618*/ 	.word	0x000000ff
        /*061c*/ 	.word	0x00000000
        /*0620*/ 	.short	0x010a
        /*0622*/ 	.byte	0x05
	.zero		1


	//   ....[81]....
        /*0624*/ 	.word	0x00002d20
        /*0628*/ 	.word	0x000000ff
        /*062c*/ 	.word	0x00000000
        /*0630*/ 	.short	0x010a
        /*0632*/ 	.byte	0x05
	.zero		1


	//   ....[82]....
        /*0634*/ 	.word	0x00002db0
        /*0638*/ 	.word	0x000000ff
        /*063c*/ 	.word	0x00000000
        /*0640*/ 	.short	0x010a
        /*0642*/ 	.byte	0x05
	.zero		1


	//   ....[83]....
        /*0644*/ 	.word	0x00002e40
        /*0648*/ 	.word	0x000000ff
        /*064c*/ 	.word	0x00000000
        /*0650*/ 	.short	0x010a
        /*0652*/ 	.byte	0x05
	.zero		1


	//   ....[84]....
        /*0654*/ 	.word	0x00002ed0
        /*0658*/ 	.word	0x000000ff
        /*065c*/ 	.word	0x00000000
        /*0660*/ 	.short	0x010a
        /*0662*/ 	.byte	0x05
	.zero		1


	//   ....[85]....
        /*0664*/ 	.word	0x00002f60
        /*0668*/ 	.word	0x000000ff
        /*066c*/ 	.word	0x00000000
        /*0670*/ 	.short	0x010a
        /*0672*/ 	.byte	0x05
	.zero		1


	//   ....[86]....
        /*0674*/ 	.word	0x00002ff0
        /*0678*/ 	.word	0x000000ff
        /*067c*/ 	.word	0x00000000
        /*0680*/ 	.short	0x010a
        /*0682*/ 	.byte	0x05
	.zero		1


	//   ....[87]....
        /*0684*/ 	.word	0x00003080
        /*0688*/ 	.word	0x000000ff
        /*068c*/ 	.word	0x00000000
        /*0690*/ 	.short	0x010a
        /*0692*/ 	.byte	0x05
	.zero		1


	//   ....[88]....
        /*0694*/ 	.word	0x00003110
        /*0698*/ 	.word	0x000000ff
        /*069c*/ 	.word	0x00000000
        /*06a0*/ 	.short	0x010a
        /*06a2*/ 	.byte	0x05
	.zero		1


	//   ....[89]....
        /*06a4*/ 	.word	0x000031a0
        /*06a8*/ 	.word	0x000000ff
        /*06ac*/ 	.word	0x00000000
        /*06b0*/ 	.short	0x010a
        /*06b2*/ 	.byte	0x05
	.zero		1


	//   ....[90]....
        /*06b4*/ 	.word	0x00003230
        /*06b8*/ 	.word	0x000000ff
        /*06bc*/ 	.word	0x00000000
        /*06c0*/ 	.short	0x010a
        /*06c2*/ 	.byte	0x05
	.zero		1


	//   ....[91]....
        /*06c4*/ 	.word	0x000032c0
        /*06c8*/ 	.word	0x000000ff
        /*06cc*/ 	.word	0x00000000
        /*06d0*/ 	.short	0x010a
        /*06d2*/ 	.byte	0x05
	.zero		1


	//   ....[92]....
        /*06d4*/ 	.word	0x00003350
        /*06d8*/ 	.word	0x000000ff
        /*06dc*/ 	.word	0x00000000
        /*06e0*/ 	.short	0x010a
        /*06e2*/ 	.byte	0x05
	.zero		1


	//   ....[93]....
        /*06e4*/ 	.word	0x000033e0
        /*06e8*/ 	.word	0x000000ff
        /*06ec*/ 	.word	0x00000000
        /*06f0*/ 	.short	0x010a
        /*06f2*/ 	.byte	0x05
	.zero		1


	//   ....[94]....
        /*06f4*/ 	.word	0x00003470
        /*06f8*/ 	.word	0x000000ff
        /*06fc*/ 	.word	0x00000000
        /*0700*/ 	.short	0x010a
        /*0702*/ 	.byte	0x05
	.zero		1


	//   ....[95]....
        /*0704*/ 	.word	0x00003500
        /*0708*/ 	.word	0x000000ff
        /*070c*/ 	.word	0x00000000
        /*0710*/ 	.short	0x010a
        /*0712*/ 	.byte	0x05
	.zero		1


	//   ....[96]....
        /*0714*/ 	.word	0x00003590
        /*0718*/ 	.word	0x000000ff
        /*071c*/ 	.word	0x00000000
        /*0720*/ 	.short	0x010a
        /*0722*/ 	.byte	0x05
	.zero		1


	//   ....[97]....
        /*0724*/ 	.word	0x00003620
        /*0728*/ 	.word	0x000000ff
        /*072c*/ 	.word	0x00000000
        /*0730*/ 	.short	0x010a
        /*0732*/ 	.byte	0x05
	.zero		1


	//   ....[98]....
        /*0734*/ 	.word	0x000036b0
        /*0738*/ 	.word	0x000000ff
        /*073c*/ 	.word	0x00000000
        /*0740*/ 	.short	0x010a
        /*0742*/ 	.byte	0x05
	.zero		1


	//   ....[99]....
        /*0744*/ 	.word	0x00003750
        /*0748*/ 	.word	0x00000000
        /*074c*/ 	.word	0x00000000
        /*0750*/ 	.short	0x010a
        /*0752*/ 	.byte	0xff
	.zero		1


	//   ....[100]....
        /*0754*/ 	.word	0x00003870
        /*0758*/ 	.word	0x00000000
        /*075c*/ 	.word	0x000001f0
        /*0760*/ 	.short	0x010a
        /*0762*/ 	.byte	0xff
	.zero		1


	//   ....[101]....
        /*0764*/ 	.word	0x000038e0
        /*0768*/ 	.word	0x00000004
        /*076c*/ 	.word	0x00000000
        /*0770*/ 	.short	0x0101
        /*0772*/ 	.byte	0xff
	.zero		1


	//   ....[102]....
        /*0774*/ 	.word	0x00003900
        /*0778*/ 	.word	0x000000ff
        /*077c*/ 	.word	0x000001c0
        /*0780*/ 	.short	0x010a
        /*0782*/ 	.byte	0x04
	.zero		1


	//   ....[103]....
        /*0784*/ 	.word	0x00003a20
        /*0788*/ 	.word	0x00000000
        /*078c*/ 	.word	0x000001b0
        /*0790*/ 	.short	0x010a
        /*0792*/ 	.byte	0xff
	.zero		1


	//   ....[104]....
        /*0794*/ 	.word	0x00003b20
        /*0798*/ 	.word	0x00000000
        /*079c*/ 	.word	0x00000000
        /*07a0*/ 	.short	0x0101
        /*07a2*/ 	.byte	0xff
	.zero		1


	//   ....[105]....
        /*07a4*/ 	.word	0x00003bb0
        /*07a8*/ 	.word	0x000000ff
        /*07ac*/ 	.word	0x000001c0
        /*07b0*/ 	.short	0x0106
        /*07b2*/ 	.byte	0x04
	.zero		1


	//   ....[106]....
        /*07b4*/ 	.word	0x00003bd0
        /*07b8*/ 	.word	0x000000ff
        /*07bc*/ 	.word	0x000001c0
        /*07c0*/ 	.short	0x010a
        /*07c2*/ 	.byte	0x04
	.zero		1


	//   ....[107]....
        /*07c4*/ 	.word	0x00003c60
        /*07c8*/ 	.word	0x000000ff
        /*07cc*/ 	.word	0x000001c0
        /*07d0*/ 	.short	0x0106
        /*07d2*/ 	.byte	0x07
	.zero		1


	//   ....[108]....
        /*07d4*/ 	.word	0x00003ca0
        /*07d8*/ 	.word	0x00000000
        /*07dc*/ 	.word	0x000001c0
        /*07e0*/ 	.short	0x010a
        /*07e2*/ 	.byte	0xff
	.zero		1


	//   ....[109]....
        /*07e4*/ 	.word	0x00003ee0
        /*07e8*/ 	.word	0x000000ff
        /*07ec*/ 	.word	0x00000008
        /*07f0*/ 	.short	0x010a
        /*07f2*/ 	.byte	0x05
	.zero		1


	//   ....[110]....
        /*07f4*/ 	.word	0x00003f00
        /*07f8*/ 	.word	0x000000ff
        /*07fc*/ 	.word	0x00000008
        /*0800*/ 	.short	0x010a
        /*0802*/ 	.byte	0x05
	.zero		1


	//   ....[111]....
        /*0804*/ 	.word	0x00004090
        /*0808*/ 	.word	0x000000ff
        /*080c*/ 	.word	0x00000008
        /*0810*/ 	.short	0x010a
        /*0812*/ 	.byte	0x05
	.zero		1


	//   ....[112]....
        /*0814*/ 	.word	0x000040b0
        /*0818*/ 	.word	0x000000ff
        /*081c*/ 	.word	0x00000008
        /*0820*/ 	.short	0x010a
        /*0822*/ 	.byte	0x05
	.zero		1


	//   ....[113]....
        /*0824*/ 	.word	0x00004170
        /*0828*/ 	.word	0x000000ff
        /*082c*/ 	.word	0x00000000
        /*0830*/ 	.short	0x0101
        /*0832*/ 	.byte	0x04
	.zero		1


	//   ....[114]....
        /*0834*/ 	.word	0x00004450
        /*0838*/ 	.word	0x00000000
        /*083c*/ 	.word	0x000001b0
        /*0840*/ 	.short	0x010a
        /*0842*/ 	.byte	0xff
	.zero		1


	//   ....[115]....
        /*0844*/ 	.word	0x00004510
        /*0848*/ 	.word	0x00000000
        /*084c*/ 	.word	0x00000000
        /*0850*/ 	.short	0x0101
        /*0852*/ 	.byte	0xff
	.zero		1


	//   ....[116]....
        /*0854*/ 	.word	0x000045c0
        /*0858*/ 	.word	0x000000ff
        /*085c*/ 	.word	0x00000000
        /*0860*/ 	.short	0x010a
        /*0862*/ 	.byte	0x04
	.zero		1


	//   ....[117]....
        /*0864*/ 	.word	0x000045d0
        /*0868*/ 	.word	0x000000ff
        /*086c*/ 	.word	0x000001e0
        /*0870*/ 	.short	0x010a
        /*0872*/ 	.byte	0x13
	.zero		1


	//   ....[118]....
        /*0874*/ 	.word	0x00004690
        /*0878*/ 	.word	0x000000ff
        /*087c*/ 	.word	0x00000000
        /*0880*/ 	.short	0x010a
        /*0882*/ 	.byte	0x06
	.zero		1


	//   ....[119]....
        /*0884*/ 	.word	0x000047b0
        /*0888*/ 	.word	0x000000ff
        /*088c*/ 	.word	0x00000000
        /*0890*/ 	.short	0x010a
        /*0892*/ 	.byte	0x04
	.zero		1


	//   ....[120]....
        /*0894*/ 	.word	0x000049d0
        /*0898*/ 	.word	0x000000ff
        /*089c*/ 	.word	0x00000000
        /*08a0*/ 	.short	0x010a
        /*08a2*/ 	.byte	0x04
	.zero		1


	//   ....[121]....
        /*08a4*/ 	.word	0x00004a70
        /*08a8*/ 	.word	0x00000000
        /*08ac*/ 	.word	0x00000000
        /*08b0*/ 	.short	0x010a
        /*08b2*/ 	.byte	0xff
	.zero		1


	//   ....[122]....
        /*08b4*/ 	.word	0x00004ab0
        /*08b8*/ 	.word	0x00000000
        /*08bc*/ 	.word	0x00000000
        /*08c0*/ 	.short	0x010a
        /*08c2*/ 	.byte	0xff
	.zero		1


	//   ....[123]....
        /*08c4*/ 	.word	0x00004b20
        /*08c8*/ 	.word	0x000000ff
        /*08cc*/ 	.word	0x00000000
        /*08d0*/ 	.short	0x0101
        /*08d2*/ 	.byte	0x04
	.zero		1


	//   ....[124]....
        /*08d4*/ 	.word	0x00004b60
        /*08d8*/ 	.word	0x000000ff
        /*08dc*/ 	.word	0x00000210
        /*08e0*/ 	.short	0x010a
        /*08e2*/ 	.byte	0x0d
	.zero		1


	//   ....[125]....
        /*08e4*/ 	.word	0x00004bb0
        /*08e8*/ 	.word	0x000000ff
        /*08ec*/ 	.word	0x00000000
        /*08f0*/ 	.short	0x0101
        /*08f2*/ 	.byte	0x04
	.zero		1


	//   ....[126]....
        /*08f4*/ 	.word	0x00005050
        /*08f8*/ 	.word	0x0000000c
        /*08fc*/ 	.word	0x000001b0
        /*0900*/ 	.short	0x010a
        /*0902*/ 	.byte	0xff
	.zero		1


	//   ....[127]....
        /*0904*/ 	.word	0x000051c0
        /*0908*/ 	.word	0x00000000
        /*090c*/ 	.word	0x00000000
        /*0910*/ 	.short	0x0101
        /*0912*/ 	.byte	0xff
	.zero		1


	//   ....[128]....
        /*0914*/ 	.word	0x00005650
        /*0918*/ 	.word	0x000000ff
        /*091c*/ 	.word	0x000001a8
        /*0920*/ 	.short	0x010a
        /*0922*/ 	.byte	0x15
	.zero		1


	//   ....[129]....
        /*0924*/ 	.word	0x000057d0
        /*0928*/ 	.word	0x000000ff
        /*092c*/ 	.word	0x00000180
        /*0930*/ 	.short	0x010a
        /*0932*/ 	.byte	0x15
	.zero		1


	//   ....[130]....
        /*0934*/ 	.word	0x00005950
        /*0938*/ 	.word	0x000000ff
        /*093c*/ 	.word	0x00000160
        /*0940*/ 	.short	0x010b
        /*0942*/ 	.byte	0x15
	.zero		1


	//   ....[131]....
        /*0944*/ 	.word	0x00005960
        /*0948*/ 	.word	0x000000ff
        /*094c*/ 	.word	0x00000000
        /*0950*/ 	.short	0x0101
        /*0952*/ 	.byte	0x06
	.zero		1


	//   ....[132]....
        /*0954*/ 	.word	0x00005970
        /*0958*/ 	.word	0x000000ff
        /*095c*/ 	.word	0x00000188
        /*0960*/ 	.short	0x010a
        /*0962*/ 	.byte	0x15
	.zero		1


	//   ....[133]....
        /*0964*/ 	.word	0x00005ad0
        /*0968*/ 	.word	0x000000ff
        /*096c*/ 	.word	0x00000168
        /*0970*/ 	.short	0x010b
        /*0972*/ 	.byte	0x15
	.zero		1


	//   ....[134]....
        /*0974*/ 	.word	0x00005ae0
        /*0978*/ 	.word	0x000000ff
        /*097c*/ 	.word	0x00000000
        /*0980*/ 	.short	0x0101
        /*0982*/ 	.byte	0x06
	.zero		1


	//   ....[135]....
        /*0984*/ 	.word	0x00005af0
        /*0988*/ 	.word	0x000000ff
        /*098c*/ 	.word	0x00000190
        /*0990*/ 	.short	0x010a
        /*0992*/ 	.byte	0x15
	.zero		1


	//   ....[136]....
        /*0994*/ 	.word	0x00005c40
        /*0998*/ 	.word	0x000000ff
        /*099c*/ 	.word	0x00000170
        /*09a0*/ 	.short	0x010b
        /*09a2*/ 	.byte	0x15
	.zero		1


	//   ....[137]....
        /*09a4*/ 	.word	0x00005c50
        /*09a8*/ 	.word	0x000000ff
        /*09ac*/ 	.word	0x00000000
        /*09b0*/ 	.short	0x0101
        /*09b2*/ 	.byte	0x06
	.zero		1


	//   ....[138]....
        /*09b4*/ 	.word	0x00005c60
        /*09b8*/ 	.word	0x000000ff
        /*09bc*/ 	.word	0x00000198
        /*09c0*/ 	.short	0x010a
        /*09c2*/ 	.byte	0x15
	.zero		1


	//   ....[139]....
        /*09c4*/ 	.word	0x00005e60
        /*09c8*/ 	.word	0x000000ff
        /*09cc*/ 	.word	0x00000178
        /*09d0*/ 	.short	0x010b
        /*09d2*/ 	.byte	0x15
	.zero		1


	//   ....[140]....
        /*09d4*/ 	.word	0x00005e70
        /*09d8*/ 	.word	0x000000ff
        /*09dc*/ 	.word	0x00000000
        /*09e0*/ 	.short	0x0101
        /*09e2*/ 	.byte	0x25
	.zero		1


	//   ....[141]....
        /*09e4*/ 	.word	0x00005ea0
        /*09e8*/ 	.word	0x000000ff
        /*09ec*/ 	.word	0x00000180
        /*09f0*/ 	.short	0x010a
        /*09f2*/ 	.byte	0x15
	.zero		1


	//   ....[142]....
        /*09f4*/ 	.word	0x00005ec0
        /*09f8*/ 	.word	0x000000ff
        /*09fc*/ 	.word	0x00000188
        /*0a00*/ 	.short	0x010a
        /*0a02*/ 	.byte	0x15
	.zero		1


	//   ....[143]....
        /*0a04*/ 	.word	0x00005ee0
        /*0a08*/ 	.word	0x000000ff
        /*0a0c*/ 	.word	0x00000190
        /*0a10*/ 	.short	0x010a
        /*0a12*/ 	.byte	0x15
	.zero		1


	//   ....[144]....
        /*0a14*/ 	.word	0x00005f20
        /*0a18*/ 	.word	0x00000000
        /*0a1c*/ 	.word	0x00000198
        /*0a20*/ 	.short	0x010a
        /*0a22*/ 	.byte	0xff
	.zero		1


	//   ....[145]....
        /*0a24*/ 	.word	0x00006250
        /*0a28*/ 	.word	0x00000003
        /*0a2c*/ 	.word	0x000001b0
        /*0a30*/ 	.short	0x010a
        /*0a32*/ 	.byte	0xff
	.zero		1


	//   ....[146]....
        /*0a34*/ 	.word	0x000063d0
        /*0a38*/ 	.word	0x00000000
        /*0a3c*/ 	.word	0x00000000
        /*0a40*/ 	.short	0x0101
        /*0a42*/ 	.byte	0xff
	.zero		1


	//   ....[147]....
        /*0a44*/ 	.word	0x00006f30
        /*0a48*/ 	.word	0x00000003
        /*0a4c*/ 	.word	0x00000160
        /*0a50*/ 	.short	0x010a
        /*0a52*/ 	.byte	0xff
	.zero		1


	//   ....[148]....
        /*0a54*/ 	.word	0x00006f70
        /*0a58*/ 	.word	0x000000a3
        /*0a5c*/ 	.word	0x000001d0
        /*0a60*/ 	.short	0x010a
        /*0a62*/ 	.byte	0xff
	.zero		1


	//   ....[149]....
        /*0a64*/ 	.word	0x000070a0
        /*0a68*/ 	.word	0x00000003
        /*0a6c*/ 	.word	0x00000160
        /*0a70*/ 	.short	0x010a
        /*0a72*/ 	.byte	0xff
	.zero		1


	//   ....[150]....
        /*0a74*/ 	.word	0x000071e0
        /*0a78*/ 	.word	0x00000000
        /*0a7c*/ 	.word	0x00000000
        /*0a80*/ 	.short	0x0101
        /*0a82*/ 	.byte	0xff
	.zero		1


	//   ....[151]....
        /*0a84*/ 	.word	0x00007260
        /*0a88*/ 	.word	0x000000a3
        /*0a8c*/ 	.word	0x000001d0
        /*0a90*/ 	.short	0x010a
        /*0a92*/ 	.byte	0xff
	.zero		1


	//   ....[152]....
        /*0a94*/ 	.word	0x00008610
        /*0a98*/ 	.word	0x000000bf
        /*0a9c*/ 	.word	0x00000160
        /*0aa0*/ 	.short	0x010a
        /*0aa2*/ 	.byte	0xff
	.zero		1


	//   ....[153]....
        /*0aa4*/ 	.word	0x000086e0
        /*0aa8*/ 	.word	0x000000bf
        /*0aac*/ 	.word	0x00000160
        /*0ab0*/ 	.short	0x010a
        /*0ab2*/ 	.byte	0xff
	.zero		1


	//   ....[154]....
        /*0ab4*/ 	.word	0x00008820
        /*0ab8*/ 	.word	0x00000000
        /*0abc*/ 	.word	0x00000000
        /*0ac0*/ 	.short	0x0101
        /*0ac2*/ 	.byte	0xff
	.zero		1


	//   ....[155]....
        /*0ac4*/ 	.word	0x00009bc0
        /*0ac8*/ 	.word	0x00000000
        /*0acc*/ 	.word	0x00000160
        /*0ad0*/ 	.short	0x010a
        /*0ad2*/ 	.byte	0xff
	.zero		1


	//   ....[156]....
        /*0ad4*/ 	.word	0x00009c90
        /*0ad8*/ 	.word	0x00000000
        /*0adc*/ 	.word	0x00000160
        /*0ae0*/ 	.short	0x010a
        /*0ae2*/ 	.byte	0xff
	.zero		1


	//   ....[157]....
        /*0ae4*/ 	.word	0x00009dd0
        /*0ae8*/ 	.word	0x00000000
        /*0aec*/ 	.word	0x00000000
        /*0af0*/ 	.short	0x0101
        /*0af2*/ 	.byte	0xff
	.zero		1


	//   ....[158]....
        /*0af4*/ 	.word	0x0000b1a0
        /*0af8*/ 	.word	0x00000000
        /*0afc*/ 	.word	0x00000160
        /*0b00*/ 	.short	0x010a
        /*0b02*/ 	.byte	0xff
	.zero		1


	//   ....[159]....
        /*0b04*/ 	.word	0x0000b270
        /*0b08*/ 	.word	0x00000000
        /*0b0c*/ 	.word	0x00000160
        /*0b10*/ 	.short	0x010a
        /*0b12*/ 	.byte	0xff
	.zero		1


	//   ....[160]....
        /*0b14*/ 	.word	0x0000b3b0
        /*0b18*/ 	.word	0x00000000
        /*0b1c*/ 	.word	0x00000000
        /*0b20*/ 	.short	0x0101
        /*0b22*/ 	.byte	0xff
	.zero		1


	//   ....[161]....
        /*0b24*/ 	.word	0x0000b7e0
        /*0b28*/ 	.word	0x000000a3
        /*0b2c*/ 	.word	0x00000000
        /*0b30*/ 	.short	0x0101
        /*0b32*/ 	.byte	0xff
	.zero		1


	//   ....[162]....
        /*0b34*/ 	.word	0x0000c850
        /*0b38*/ 	.word	0x00000003
        /*0b3c*/ 	.word	0x00000200
        /*0b40*/ 	.short	0x010a
        /*0b42*/ 	.byte	0xff
	.zero		1


	//   ....[163]....
        /*0b44*/ 	.word	0x0000c8b0
        /*0b48*/ 	.word	0x00000000
        /*0b4c*/ 	.word	0x000000b0
        /*0b50*/ 	.short	0x010a
        /*0b52*/ 	.byte	0xff
	.zero		1


	//   ....[164]....
        /*0b54*/ 	.word	0x0000c910
        /*0b58*/ 	.word	0x00000000
        /*0b5c*/ 	.word	0x000000b0
        /*0b60*/ 	.short	0x010a
        /*0b62*/ 	.byte	0xff
	.zero		1


	//   ....[165]....
        /*0b64*/ 	.word	0x0000c960
        /*0b68*/ 	.word	0x00000003
        /*0b6c*/ 	.word	0x000001b0
        /*0b70*/ 	.short	0x010a
        /*0b72*/ 	.byte	0xff
	.zero		1


	//   ....[166]....
        /*0b74*/ 	.word	0x0000c9c0
        /*0b78*/ 	.word	0x00000000
        /*0b7c*/ 	.word	0x00000000
        /*0b80*/ 	.short	0x010a
        /*0b82*/ 	.byte	0xff
	.zero		1


	//   ....[167]....
        /*0b84*/ 	.word	0x0000ca20
        /*0b88*/ 	.word	0x00000000
        /*0b8c*/ 	.word	0x00000000
        /*0b90*/ 	.short	0x010a
        /*0b92*/ 	.byte	0xff
	.zero		1


	//   ....[168]....
        /*0b94*/ 	.word	0x0000ca80
        /*0b98*/ 	.word	0x00000000
        /*0b9c*/ 	.word	0x00000000
        /*0ba0*/ 	.short	0x010a
        /*0ba2*/ 	.byte	0xff
	.zero		1


	//   ....[169]....
        /*0ba4*/ 	.word	0x0000cae0
        /*0ba8*/ 	.word	0x00000000
        /*0bac*/ 	.word	0x00000000
        /*0bb0*/ 	.short	0x010a
        /*0bb2*/ 	.byte	0xff
	.zero		1


	//   ....[170]....
        /*0bb4*/ 	.word	0x0000cb40
        /*0bb8*/ 	.word	0x00000000
        /*0bbc*/ 	.word	0x00000000
        /*0bc0*/ 	.short	0x010a
        /*0bc2*/ 	.byte	0xff
	.zero		1


	//   ....[171]....
        /*0bc4*/ 	.word	0x0000cba0
        /*0bc8*/ 	.word	0x00000000
        /*0bcc*/ 	.word	0x00000000
        /*0bd0*/ 	.short	0x010a
        /*0bd2*/ 	.byte	0xff
	.zero		1


	//   ....[172]....
        /*0bd4*/ 	.word	0x0000cc00
        /*0bd8*/ 	.word	0x00000000
        /*0bdc*/ 	.word	0x00000000
        /*0be0*/ 	.short	0x010a
        /*0be2*/ 	.byte	0xff
	.zero		1


	//   ....[173]....
        /*0be4*/ 	.word	0x0000cc60
        /*0be8*/ 	.word	0x00000000
        /*0bec*/ 	.word	0x00000000
        /*0bf0*/ 	.short	0x010a
        /*0bf2*/ 	.byte	0xff
	.zero		1


	//   ....[174]....
        /*0bf4*/ 	.word	0x0000ccc0
        /*0bf8*/ 	.word	0x00000000
        /*0bfc*/ 	.word	0x00000000
        /*0c00*/ 	.short	0x010a
        /*0c02*/ 	.byte	0xff
	.zero		1


	//   ....[175]....
        /*0c04*/ 	.word	0x0000cd20
        /*0c08*/ 	.word	0x00000000
        /*0c0c*/ 	.word	0x00000000
        /*0c10*/ 	.short	0x010a
        /*0c12*/ 	.byte	0xff
	.zero		1


	//   ....[176]....
        /*0c14*/ 	.word	0x0000cd80
        /*0c18*/ 	.word	0x00000000
        /*0c1c*/ 	.word	0x00000000
        /*0c20*/ 	.short	0x010a
        /*0c22*/ 	.byte	0xff
	.zero		1


	//   ....[177]....
        /*0c24*/ 	.word	0x0000cde0
        /*0c28*/ 	.word	0x00000000
        /*0c2c*/ 	.word	0x00000000
        /*0c30*/ 	.short	0x010a
        /*0c32*/ 	.byte	0xff
	.zero		1


	//   ....[178]....
        /*0c34*/ 	.word	0x0000ce40
        /*0c38*/ 	.word	0x00000000
        /*0c3c*/ 	.word	0x00000000
        /*0c40*/ 	.short	0x010a
        /*0c42*/ 	.byte	0xff
	.zero		1


	//   ....[179]....
        /*0c44*/ 	.word	0x0000cea0
        /*0c48*/ 	.word	0x00000000
        /*0c4c*/ 	.word	0x00000000
        /*0c50*/ 	.short	0x010a
        /*0c52*/ 	.byte	0xff
	.zero		1


	//   ....[180]....
        /*0c54*/ 	.word	0x0000cf00
        /*0c58*/ 	.word	0x00000000
        /*0c5c*/ 	.word	0x00000000
        /*0c60*/ 	.short	0x010a
        /*0c62*/ 	.byte	0xff
	.zero		1


	//   ....[181]....
        /*0c64*/ 	.word	0x0000cf60
        /*0c68*/ 	.word	0x00000000
        /*0c6c*/ 	.word	0x00000000
        /*0c70*/ 	.short	0x010a
        /*0c72*/ 	.byte	0xff
	.zero		1


	//   ....[182]....
        /*0c74*/ 	.word	0x0000cfc0
        /*0c78*/ 	.word	0x00000000
        /*0c7c*/ 	.word	0x00000000
        /*0c80*/ 	.short	0x010a
        /*0c82*/ 	.byte	0xff
	.zero		1


	//   ....[183]....
        /*0c84*/ 	.word	0x0000d020
        /*0c88*/ 	.word	0x00000000
        /*0c8c*/ 	.word	0x00000000
        /*0c90*/ 	.short	0x010a
        /*0c92*/ 	.byte	0xff
	.zero		1


	//   ....[184]....
        /*0c94*/ 	.word	0x0000d080
        /*0c98*/ 	.word	0x00000000
        /*0c9c*/ 	.word	0x00000000
        /*0ca0*/ 	.short	0x010a
        /*0ca2*/ 	.byte	0xff
	.zero		1


	//   ....[185]....
        /*0ca4*/ 	.word	0x0000d0e0
        /*0ca8*/ 	.word	0x00000000
        /*0cac*/ 	.word	0x00000000
        /*0cb0*/ 	.short	0x010a
        /*0cb2*/ 	.byte	0xff
	.zero		1


	//   ....[186]....
        /*0cb4*/ 	.word	0x0000d140
        /*0cb8*/ 	.word	0x00000000
        /*0cbc*/ 	.word	0x00000000
        /*0cc0*/ 	.short	0x010a
        /*0cc2*/ 	.byte	0xff
	.zero		1


	//   ....[187]....
        /*0cc4*/ 	.word	0x0000d190
        /*0cc8*/ 	.word	0x00000000
        /*0ccc*/ 	.word	0x000001f0
        /*0cd0*/ 	.short	0x010a
        /*0cd2*/ 	.byte	0xff
	.zero		1


	//   ....[188]....
        /*0cd4*/ 	.word	0x0000d1f0
        /*0cd8*/ 	.word	0x00000000
        /*0cdc*/ 	.word	0x000001c0
        /*0ce0*/ 	.short	0x010a
        /*0ce2*/ 	.byte	0xff
	.zero		1


	//   ....[189]....
        /*0ce4*/ 	.word	0x0000d240
        /*0ce8*/ 	.word	0x00000000
        /*0cec*/ 	.word	0x000001b0
        /*0cf0*/ 	.short	0x010a
        /*0cf2*/ 	.byte	0xff
	.zero		1


	//   ....[190]....
        /*0cf4*/ 	.word	0x0000d2a0
        /*0cf8*/ 	.word	0x00000000
        /*0cfc*/ 	.word	0x000001c0
        /*0d00*/ 	.short	0x010a
        /*0d02*/ 	.byte	0xff
	.zero		1


	//   ....[191]....
        /*0d04*/ 	.word	0x0000d300
        /*0d08*/ 	.word	0x00000005
        /*0d0c*/ 	.word	0x00000008
        /*0d10*/ 	.short	0x010a
        /*0d12*/ 	.byte	0xff
	.zero		1


	//   ....[192]....
        /*0d14*/ 	.word	0x0000d3f0
        /*0d18*/ 	.word	0x00000003
        /*0d1c*/ 	.word	0x00000008
        /*0d20*/ 	.short	0x010a
        /*0d22*/ 	.byte	0xff
	.zero		1


	//   ....[193]....
        /*0d24*/ 	.word	0x0000d440
        /*0d28*/ 	.word	0x00000000
        /*0d2c*/ 	.word	0x000001b0
        /*0d30*/ 	.short	0x010a
        /*0d32*/ 	.byte	0xff
	.zero		1


	//   ....[194]....
        /*0d34*/ 	.word	0x0000d4a0
        /*0d38*/ 	.word	0x00000000
        /*0d3c*/ 	.word	0x000001e0
        /*0d40*/ 	.short	0x010a
        /*0d42*/ 	.byte	0xff
	.zero		1


	//   ....[195]....
        /*0d44*/ 	.word	0x0000d500
        /*0d48*/ 	.word	0x00000000
        /*0d4c*/ 	.word	0x00000000
        /*0d50*/ 	.short	0x010a
        /*0d52*/ 	.byte	0xff
	.zero		1


	//   ....[196]....
        /*0d54*/ 	.word	0x0000d560
        /*0d58*/ 	.word	0x00000000
        /*0d5c*/ 	.word	0x00000000
        /*0d60*/ 	.short	0x010a
        /*0d62*/ 	.byte	0xff
	.zero		1


	//   ....[197]....
        /*0d64*/ 	.word	0x0000d5c0
        /*0d68*/ 	.word	0x00000000
        /*0d6c*/ 	.word	0x00000210
        /*0d70*/ 	.short	0x010a
        /*0d72*/ 	.byte	0xff
	.zero		1


	//   ....[198]....
        /*0d74*/ 	.word	0x0000d610
        /*0d78*/ 	.word	0x0000000c
        /*0d7c*/ 	.word	0x000001b0
        /*0d80*/ 	.short	0x010a
        /*0d82*/ 	.byte	0xff
	.zero		1


	//   ....[199]....
        /*0d84*/ 	.word	0x0000d670
        /*0d88*/ 	.word	0x00000000
        /*0d8c*/ 	.word	0x000001a8
        /*0d90*/ 	.short	0x010a
        /*0d92*/ 	.byte	0xff
	.zero		1


	//   ....[200]....
        /*0d94*/ 	.word	0x0000d6d0
        /*0d98*/ 	.word	0x00000000
        /*0d9c*/ 	.word	0x00000180
        /*0da0*/ 	.short	0x010a
        /*0da2*/ 	.byte	0xff
	.zero		1


	//   ....[201]....
        /*0da4*/ 	.word	0x0000d730
        /*0da8*/ 	.word	0x00000000
        /*0dac*/ 	.word	0x00000188
        /*0db0*/ 	.short	0x010a
        /*0db2*/ 	.byte	0xff
	.zero		1


	//   ....[202]....
        /*0db4*/ 	.word	0x0000d790
        /*0db8*/ 	.word	0x00000000
        /*0dbc*/ 	.word	0x00000190
        /*0dc0*/ 	.short	0x010a
        /*0dc2*/ 	.byte	0xff
	.zero		1


	//   ....[203]....
        /*0dc4*/ 	.word	0x0000d7f0
        /*0dc8*/ 	.word	0x00000000
        /*0dcc*/ 	.word	0x00000198
        /*0dd0*/ 	.short	0x010a
        /*0dd2*/ 	.byte	0xff
	.zero		1


	//   ....[204]....
        /*0dd4*/ 	.word	0x0000d850
        /*0dd8*/ 	.word	0x00000000
        /*0ddc*/ 	.word	0x00000180
        /*0de0*/ 	.short	0x010a
        /*0de2*/ 	.byte	0xff
	.zero		1


	//   ....[205]....
        /*0de4*/ 	.word	0x0000d8b0
        /*0de8*/ 	.word	0x00000000
        /*0dec*/ 	.word	0x00000188
        /*0df0*/ 	.short	0x010a
        /*0df2*/ 	.byte	0xff
	.zero		1


	//   ....[206]....
        /*0df4*/ 	.word	0x0000d910
        /*0df8*/ 	.word	0x00000000
        /*0dfc*/ 	.word	0x00000190
        /*0e00*/ 	.short	0x010a
        /*0e02*/ 	.byte	0xff
	.zero		1


	//   ....[207]....
        /*0e04*/ 	.word	0x0000d960
        /*0e08*/ 	.word	0x00000003
        /*0e0c*/ 	.word	0x000001b0
        /*0e10*/ 	.short	0x010a
        /*0e12*/ 	.byte	0xff
	.zero		1


	//   ....[208]....
        /*0e14*/ 	.word	0x0000d9b0
        /*0e18*/ 	.word	0x00000003
        /*0e1c*/ 	.word	0x00000160
        /*0e20*/ 	.short	0x010a
        /*0e22*/ 	.byte	0xff
	.zero		1


	//   ....[209]....
        /*0e24*/ 	.word	0x0000da00
        /*0e28*/ 	.word	0x000000a3
        /*0e2c*/ 	.word	0x000001d0
        /*0e30*/ 	.short	0x010a
        /*0e32*/ 	.byte	0xff
	.zero		1


	//   ....[210]....
        /*0e34*/ 	.word	0x0000da50
        /*0e38*/ 	.word	0x000000bf
        /*0e3c*/ 	.word	0x00000160
        /*0e40*/ 	.short	0x010a
        /*0e42*/ 	.byte	0xff
	.zero		1


	//   ....[211]....
        /*0e44*/ 	.word	0x0000daa0
        /*0e48*/ 	.word	0x00000000
        /*0e4c*/ 	.word	0x00000160
        /*0e50*/ 	.short	0x010a
        /*0e52*/ 	.byte	0xff
	.zero		1


	//   ....[212]....
        /*0e54*/ 	.word	0x0000daf0
        /*0e58*/ 	.word	0x00000000
        /*0e5c*/ 	.word	0x00000160
        /*0e60*/ 	.short	0x010a
        /*0e62*/ 	.byte	0xff
	.zero		1


	//----- nvinfo : EIATTR_NUM_MBARRIERS
	.align		4
.L_48:
        /*0e64*/ 	.byte	0x03, 0x38
        /*0e66*/ 	.short	0x0043


	//----- nvinfo : EIATTR_EXIT_INSTR_OFFSETS
	.align		4
        /*0e68*/ 	.byte	0x04, 0x1c
        /*0e6a*/ 	.short	(.L_50 - .L_49)


	//   ....[0]....
.L_49:
        /*0e6c*/ 	.word	0x00003780


	//   ....[1]....
        /*0e70*/ 	.word	0x00003c70


	//   ....[2]....
        /*0e74*/ 	.word	0x00003cd0


	//   ....[3]....
        /*0e78*/ 	.word	0x00004de0


	//   ....[4]....
        /*0e7c*/ 	.word	0x00005f50


	//   ....[5]....
        /*0e80*/ 	.word	0x00005f90


	//   ....[6]....
        /*0e84*/ 	.word	0x0000c840


	//----- nvinfo : EIATTR_MAX_THREADS
	.align		4
.L_50:
        /*0e88*/ 	.byte	0x04, 0x05
        /*0e8a*/ 	.short	(.L_52 - .L_51)
.L_51:
        /*0e8c*/ 	.word	0x00000100
        /*0e90*/ 	.word	0x00000001
        /*0e94*/ 	.word	0x00000001


	//----- nvinfo : EIATTR_CRS_STACK_SIZE
	.align		4
.L_52:
        /*0e98*/ 	.byte	0x04, 0x1e
        /*0e9a*/ 	.short	(.L_54 - .L_53)
.L_53:
        /*0e9c*/ 	.word	0x00000000


	//----- nvinfo : EIATTR_CBANK_PARAM_SIZE
	.align		4
.L_54:
        /*0ea0*/ 	.byte	0x03, 0x19
        /*0ea2*/ 	.short	0x0800


	//----- nvinfo : EIATTR_PARAM_CBANK
	.align		4
        /*0ea4*/ 	.byte	0x04, 0x0a
        /*0ea6*/ 	.short	(.L_56 - .L_55)
	.align		4
.L_55:
        /*0ea8*/ 	.word	index@(.nv.constant0._ZN7cutlass13device_kernelINS_4gemm6kernel13GemmUniversalIN4cute5tupleIJiiiiEEENS1_10collective13CollectiveMmaINS1_35MainloopSm100TmaUmmaWarpSpecializedILi22ELi2ELi2ENS5_IJNS4_1CILi2EEESB_NSA_ILi1EEEEEEEENS5_IJNSA_ILi256EEESF_NSA_ILi32EEEEEENS_12float_e4m3_tENS5_IJlSC_lEEESI_SJ_NS4_8TiledMMAINS4_8MMA_AtomIJNS4_10MMA_TraitsINS4_25SM100_MMA_F8F6F4_2x1SM_SSEJSI_SI_fSF_SF_NS4_17integral_constantINS4_4UMMA5MajorELSQ_0EEESR_NSO_INSP_7ScaleInELSS_0EEEST_EEEEEENS4_6LayoutINS5_IJSC_SC_SC_EEENS5_IJNSA_ILi0EEESY_SY_EEEEENS5_IJNS4_10UnderscoreES11_S11_EEEEENS4_28SM100_TMA_2SM_LOAD_MULTICASTENS4_14ComposedLayoutINS4_7SwizzleILi1ELi4ELi3EEENS4_18smem_ptr_flag_bitsILi8EEENSW_INS5_IJNSA_ILi8EEESG_EEENS5_IJSG_SC_EEEEEEEvNS4_8identityENS4_18SM100_TMA_2SM_LOADES1E_vS1F_EENS_8epilogue10collective18CollectiveEpilogueINS1I_23Sm100TmaWarpSpecializedILi4ELi2ELi64ELb0ELb0EEEJNS5_IJNSA_ILi128EEESF_SG_EEENS5_IJNSW_IS1N_SC_EENSW_INSA_ILi64EEESC_EEEEESI_SJ_SI_SJ_NS1I_6fusion15FusionCallbacksIS1M_NS1T_17LinearCombinationISI_fSI_fLNS_15FloatRoundStyleE2EEES1O_S1S_JEEENS4_5SM1004TMEM4LOAD26SM100_TMEM_LOAD_32dp32b64xENS4_13SM90_TMA_LOADENS15_INS16_ILi2ELi4ELi3EEES19_NSW_INS5_IJS1A_S1Q_EEENS5_IJS1Q_SC_EEEEEEENS4_39AutoVectorizingCopyWithAssumedAlignmentILi128EEENS4_14SM90_TMA_STOREES28_S2A_S2A_EEEvvEEEEvNT_6ParamsE)
        /*0eac*/ 	.short	0x0380
        /*0eae*/ 	.short	0x0800


	//----- nvinfo : EIATTR_SW_WAR
	.align		4
.L_56:
        /*0eb0*/ 	.byte	0x04, 0x36
        /*0eb2*/ 	.short	(.L_58 - .L_57)
.L_57:
        /*0eb4*/ 	.word	0x00000008
.L_58:


//--------------------- .nv.callgraph             --------------------------
	.section	.nv.callgraph,"",@"SHT_CUDA_CALLGRAPH"
	.align	4
	.sectionentsize	8
	.align		4
        /*0000*/ 	.word	0x00000000
	.align		4
        /*0004*/ 	.word	0xffffffff
	.align		4
        /*0008*/ 	.word	index@(_ZN7cutlass13device_kernelINS_4gemm6kernel13GemmUniversalIN4cute5tupleIJiiiiEEENS1_10collective13CollectiveMmaINS1_35MainloopSm100TmaUmmaWarpSpecializedILi22ELi2ELi2ENS5_IJNS4_1CILi2EEESB_NSA_ILi1EEEEEEEENS5_IJNSA_ILi256EEESF_NSA_ILi32EEEEEENS_12float_e4m3_tENS5_IJlSC_lEEESI_SJ_NS4_8TiledMMAINS4_8MMA_AtomIJNS4_10MMA_TraitsINS4_25SM100_MMA_F8F6F4_2x1SM_SSEJSI_SI_fSF_SF_NS4_17integral_constantINS4_4UMMA5MajorELSQ_0EEESR_NSO_INSP_7ScaleInELSS_0EEEST_EEEEEENS4_6LayoutINS5_IJSC_SC_SC_EEENS5_IJNSA_ILi0EEESY_SY_EEEEENS5_IJNS4_10UnderscoreES11_S11_EEEEENS4_28SM100_TMA_2SM_LOAD_MULTICASTENS4_14ComposedLayoutINS4_7SwizzleILi1ELi4ELi3EEENS4_18smem_ptr_flag_bitsILi8EEENSW_INS5_IJNSA_ILi8EEESG_EEENS5_IJSG_SC_EEEEEEEvNS4_8identityENS4_18SM100_TMA_2SM_LOADES1E_vS1F_EENS_8epilogue10collective18CollectiveEpilogueINS1I_23Sm100TmaWarpSpecializedILi4ELi2ELi64ELb0ELb0EEEJNS5_IJNSA_ILi128EEESF_SG_EEENS5_IJNSW_IS1N_SC_EENSW_INSA_ILi64EEESC_EEEEESI_SJ_SI_SJ_NS1I_6fusion15FusionCallbacksIS1M_NS1T_17LinearCombinationISI_fSI_fLNS_15FloatRoundStyleE2EEES1O_S1S_JEEENS4_5SM1004TMEM4LOAD26SM100_TMEM_LOAD_32dp32b64xENS4_13SM90_TMA_LOADENS15_INS16_ILi2ELi4ELi3EEES19_NSW_INS5_IJS1A_S1Q_EEENS5_IJS1Q_SC_EEEEEEENS4_39AutoVectorizingCopyWithAssumedAlignmentILi128EEENS4_14SM90_TMA_STOREES28_S2A_S2A_EEEvvEEEEvNT_6ParamsE)
	.align		4
        /*000c*/ 	.word	index@(__assertfail)
	.align		4
        /*0010*/ 	.word	0x00000000
	.align		4
        /*0014*/ 	.word	0xfffffffe
	.align		4
        /*0018*/ 	.word	0x00000000
	.align		4
        /*001c*/ 	.word	0xfffffffd
	.align		4
        /*0020*/ 	.word	0x00000000
	.align		4
        /*0024*/ 	.word	0xfffffffc


//--------------------- .nv.constant4             --------------------------
	.section	.nv.constant4,"a",@progbits
	.align	8
	.align		8
.nv.constant4:
        /*0000*/ 	.dword	__assertfail
	.align		8
        /*0008*/ 	.dword	__unnamed_1
	.align		8
        /*0010*/ 	.dword	__unnamed_2
	.align		8
        /*0018*/ 	.dword	__unnamed_3
	.align		8
        /*0020*/ 	.dword	_ZN40_INTERNAL_67f494f9_4_k_cu_aff751ce_295534cuda3std3__45__cpo5beginE
	.align		8
        /*0028*/ 	.dword	_ZN40_INTERNAL_67f494f9_4_k_cu_aff751ce_295534cuda3std3__45__cpo3endE
	.align		8
        /*0030*/ 	.dword	_ZN40_INTERNAL_67f494f9_4_k_cu_aff751ce_295534cuda3std3__45__cpo6cbeginE
	.align		8
        /*0038*/ 	.dword	_ZN40_INTERNAL_67f494f9_4_k_cu_aff751ce_295534cuda3std3__45__cpo4cendE
	.align		8
        /*0040*/ 	.dword	_ZN40_INTERNAL_67f494f9_4_k_cu_aff751ce_295534cuda3std3__442_GLOBAL__N__67f494f9_4_k_cu_aff751ce_295536ignoreE
	.align		8
        /*0048*/ 	.dword	_ZN40_INTERNAL_67f494f9_4_k_cu_aff751ce_295534cuda3std3__419piecewise_constructE
	.align		8
        /*0050*/ 	.dword	_ZN40_INTERNAL_67f494f9_4_k_cu_aff751ce_295534cuda3std3__48in_placeE
	.align		8
        /*0058*/ 	.dword	_ZN40_INTERNAL_67f494f9_4_k_cu_aff751ce_295534cuda3std6ranges3__45__cpo4swapE
	.align		8
        /*0060*/ 	.dword	_ZN40_INTERNAL_67f494f9_4_k_cu_aff751ce_295534cuda3std6ranges3__45__cpo9iter_moveE
	.align		8
        /*0068*/ 	.dword	_ZN40_INTERNAL_67f494f9_4_k_cu_aff751ce_295534cute7productE
	.align		8
        /*0070*/ 	.dword	_ZN40_INTERNAL_67f494f9_4_k_cu_aff751ce_295534cute1_E
	.align		8
        /*0078*/ 	.dword	$str$25
	.align		8
        /*0080*/ 	.dword	$str$26
	.align		8
        /*0088*/ 	.dword	$str$27
	.align		8
        /*0090*/ 	.dword	$str$28


//--------------------- .text._ZN7cutlass13device_kernelINS_4gemm6kernel13GemmUniversalIN4cute5tupleIJiiiiEEENS1_10collective13CollectiveMmaINS1_35MainloopSm100TmaUmmaWarpSpecializedILi22ELi2ELi2ENS5_IJNS4_1CILi2EEESB_NSA_ILi1EEEEEEEENS5_IJNSA_ILi256EEESF_NSA_ILi32EEEEEENS_12float_e4m3_tENS5_IJlSC_lEEESI_SJ_NS4_8TiledMMAINS4_8MMA_AtomIJNS4_10MMA_TraitsINS4_25SM100_MMA_F8F6F4_2x1SM_SSEJSI_SI_fSF_SF_NS4_17integral_constantINS4_4UMMA5MajorELSQ_0EEESR_NSO_INSP_7ScaleInELSS_0EEEST_EEEEEENS4_6LayoutINS5_IJSC_SC_SC_EEENS5_IJNSA_ILi0EEESY_SY_EEEEENS5_IJNS4_10UnderscoreES11_S11_EEEEENS4_28SM100_TMA_2SM_LOAD_MULTICASTENS4_14ComposedLayoutINS4_7SwizzleILi1ELi4ELi3EEENS4_18smem_ptr_flag_bitsILi8EEENSW_INS5_IJNSA_ILi8EEESG_EEENS5_IJSG_SC_EEEEEEEvNS4_8identityENS4_18SM100_TMA_2SM_LOADES1E_vS1F_EENS_8epilogue10collective18CollectiveEpilogueINS1I_23Sm100TmaWarpSpecializedILi4ELi2ELi64ELb0ELb0EEEJNS5_IJNSA_ILi128EEESF_SG_EEENS5_IJNSW_IS1N_SC_EENSW_INSA_ILi64EEESC_EEEEESI_SJ_SI_SJ_NS1I_6fusion15FusionCallbacksIS1M_NS1T_17LinearCombinationISI_fSI_fLNS_15FloatRoundStyleE2EEES1O_S1S_JEEENS4_5SM1004TMEM4LOAD26SM100_TMEM_LOAD_32dp32b64xENS4_13SM90_TMA_LOADENS15_INS16_ILi2ELi4ELi3EEES19_NSW_INS5_IJS1A_S1Q_EEENS5_IJS1Q_SC_EEEEEEENS4_39AutoVectorizingCopyWithAssumedAlignmentILi128EEENS4_14SM90_TMA_STOREES28_S2A_S2A_EEEvvEEEEvNT_6ParamsE --------------------------
	.section	.text._ZN7cutlass13device_kernelINS_4gemm6kernel13GemmUniversalIN4cute5tupleIJiiiiEEENS1_10collective13CollectiveMmaINS1_35MainloopSm100TmaUmmaWarpSpecializedILi22ELi2ELi2ENS5_IJNS4_1CILi2EEESB_NSA_ILi1EEEEEEEENS5_IJNSA_ILi256EEESF_NSA_ILi32EEEEEENS_12float_e4m3_tENS5_IJlSC_lEEESI_SJ_NS4_8TiledMMAINS4_8MMA_AtomIJNS4_10MMA_TraitsINS4_25SM100_MMA_F8F6F4_2x1SM_SSEJSI_SI_fSF_SF_NS4_17integral_constantINS4_4UMMA5MajorELSQ_0EEESR_NSO_INSP_7ScaleInELSS_0EEEST_EEEEEENS4_6LayoutINS5_IJSC_SC_SC_EEENS5_IJNSA_ILi0EEESY_SY_EEEEENS5_IJNS4_10UnderscoreES11_S11_EEEEENS4_28SM100_TMA_2SM_LOAD_MULTICASTENS4_14ComposedLayoutINS4_7SwizzleILi1ELi4ELi3EEENS4_18smem_ptr_flag_bitsILi8EEENSW_INS5_IJNSA_ILi8EEESG_EEENS5_IJSG_SC_EEEEEEEvNS4_8identityENS4_18SM100_TMA_2SM_LOADES1E_vS1F_EENS_8epilogue10collective18CollectiveEpilogueINS1I_23Sm100TmaWarpSpecializedILi4ELi2ELi64ELb0ELb0EEEJNS5_IJNSA_ILi128EEESF_SG_EEENS5_IJNSW_IS1N_SC_EENSW_INSA_ILi64EEESC_EEEEESI_SJ_SI_SJ_NS1I_6fusion15FusionCallbacksIS1M_NS1T_17LinearCombinationISI_fSI_fLNS_15FloatRoundStyleE2EEES1O_S1S_JEEENS4_5SM1004TMEM4LOAD26SM100_TMEM_LOAD_32dp32b64xENS4_13SM90_TMA_LOADENS15_INS16_ILi2ELi4ELi3EEES19_NSW_INS5_IJS1A_S1Q_EEENS5_IJS1Q_SC_EEEEEEENS4_39AutoVectorizingCopyWithAssumedAlignmentILi128EEENS4_14SM90_TMA_STOREES28_S2A_S2A_EEEvvEEEEvNT_6ParamsE,"ax",@progbits
	.align	128
.text._ZN7cutlass13device_kernelINS_4gemm6kernel13GemmUniversalIN4cute5tupleIJiiiiEEENS1_10collective13CollectiveMmaINS1_35MainloopSm100TmaUmmaWarpSpecializedILi22ELi2ELi2ENS5_IJNS4_1CILi2EEESB_NSA_ILi1EEEEEEEENS5_IJNSA_ILi256EEESF_NSA_ILi32EEEEEENS_12float_e4m3_tENS5_IJlSC_lEEESI_SJ_NS4_8TiledMMAINS4_8MMA_AtomIJNS4_10MMA_TraitsINS4_25SM100_MMA_F8F6F4_2x1SM_SSEJSI_SI_fSF_SF_NS4_17integral_constantINS4_4UMMA5MajorELSQ_0EEESR_NSO_INSP_7ScaleInELSS_0EEEST_EEEEEENS4_6LayoutINS5_IJSC_SC_SC_EEENS5_IJNSA_ILi0EEESY_SY_EEEEENS5_IJNS4_10UnderscoreES11_S11_EEEEENS4_28SM100_TMA_2SM_LOAD_MULTICASTENS4_14ComposedLayoutINS4_7SwizzleILi1ELi4ELi3EEENS4_18smem_ptr_flag_bitsILi8EEENSW_INS5_IJNSA_ILi8EEESG_EEENS5_IJSG_SC_EEEEEEEvNS4_8identityENS4_18SM100_TMA_2SM_LOADES1E_vS1F_EENS_8epilogue10collective18CollectiveEpilogueINS1I_23Sm100TmaWarpSpecializedILi4ELi2ELi64ELb0ELb0EEEJNS5_IJNSA_ILi128EEESF_SG_EEENS5_IJNSW_IS1N_SC_EENSW_INSA_ILi64EEESC_EEEEESI_SJ_SI_SJ_NS1I_6fusion15FusionCallbacksIS1M_NS1T_17LinearCombinationISI_fSI_fLNS_15FloatRoundStyleE2EEES1O_S1S_JEEENS4_5SM1004TMEM4LOAD26SM100_TMEM_LOAD_32dp32b64xENS4_13SM90_TMA_LOADENS15_INS16_ILi2ELi4ELi3EEES19_NSW_INS5_IJS1A_S1Q_EEENS5_IJS1Q_SC_EEEEEEENS4_39AutoVectorizingCopyWithAssumedAlignmentILi128EEENS4_14SM90_TMA_STOREES28_S2A_S2A_EEEvvEEEEvNT_6ParamsE:
        .type           _ZN7cutlass13device_kernelINS_4gemm6kernel13GemmUniversalIN4cute5tupleIJiiiiEEENS1_10collective13CollectiveMmaINS1_35MainloopSm100TmaUmmaWarpSpecializedILi22ELi2ELi2ENS5_IJNS4_1CILi2EEESB_NSA_ILi1EEEEEEEENS5_IJNSA_ILi256EEESF_NSA_ILi32EEEEEENS_12float_e4m3_tENS5_IJlSC_lEEESI_SJ_NS4_8TiledMMAINS4_8MMA_AtomIJNS4_10MMA_TraitsINS4_25SM100_MMA_F8F6F4_2x1SM_SSEJSI_SI_fSF_SF_NS4_17integral_constantINS4_4UMMA5MajorELSQ_0EEESR_NSO_INSP_7ScaleInELSS_0EEEST_EEEEEENS4_6LayoutINS5_IJSC_SC_SC_EEENS5_IJNSA_ILi0EEESY_SY_EEEEENS5_IJNS4_10UnderscoreES11_S11_EEEEENS4_28SM100_TMA_2SM_LOAD_MULTICASTENS4_14ComposedLayoutINS4_7SwizzleILi1ELi4ELi3EEENS4_18smem_ptr_flag_bitsILi8EEENSW_INS5_IJNSA_ILi8EEESG_EEENS5_IJSG_SC_EEEEEEEvNS4_8identityENS4_18SM100_TMA_2SM_LOADES1E_vS1F_EENS_8epilogue10collective18CollectiveEpilogueINS1I_23Sm100TmaWarpSpecializedILi4ELi2ELi64ELb0ELb0EEEJNS5_IJNSA_ILi128EEESF_SG_EEENS5_IJNSW_IS1N_SC_EENSW_INSA_ILi64EEESC_EEEEESI_SJ_SI_SJ_NS1I_6fusion15FusionCallbacksIS1M_NS1T_17LinearCombinationISI_fSI_fLNS_15FloatRoundStyleE2EEES1O_S1S_JEEENS4_5SM1004TMEM4LOAD26SM100_TMEM_LOAD_32dp32b64xENS4_13SM90_TMA_LOADENS15_INS16_ILi2ELi4ELi3EEES19_NSW_INS5_IJS1A_S1Q_EEENS5_IJS1Q_SC_EEEEEEENS4_39AutoVectorizingCopyWithAssumedAlignmentILi128EEENS4_14SM90_TMA_STOREES28_S2A_S2A_EEEvvEEEEvNT_6ParamsE,@function
        .size           _ZN7cutlass13device_kernelINS_4gemm6kernel13GemmUniversalIN4cute5tupleIJiiiiEEENS1_10collective13CollectiveMmaINS1_35MainloopSm100TmaUmmaWarpSpecializedILi22ELi2ELi2ENS5_IJNS4_1CILi2EEESB_NSA_ILi1EEEEEEEENS5_IJNSA_ILi256EEESF_NSA_ILi32EEEEEENS_12float_e4m3_tENS5_IJlSC_lEEESI_SJ_NS4_8TiledMMAINS4_8MMA_AtomIJNS4_10MMA_TraitsINS4_25SM100_MMA_F8F6F4_2x1SM_SSEJSI_SI_fSF_SF_NS4_17integral_constantINS4_4UMMA5MajorELSQ_0EEESR_NSO_INSP_7ScaleInELSS_0EEEST_EEEEEENS4_6LayoutINS5_IJSC_SC_SC_EEENS5_IJNSA_ILi0EEESY_SY_EEEEENS5_IJNS4_10UnderscoreES11_S11_EEEEENS4_28SM100_TMA_2SM_LOAD_MULTICASTENS4_14ComposedLayoutINS4_7SwizzleILi1ELi4ELi3EEENS4_18smem_ptr_flag_bitsILi8EEENSW_INS5_IJNSA_ILi8EEESG_EEENS5_IJSG_SC_EEEEEEEvNS4_8identityENS4_18SM100_TMA_2SM_LOADES1E_vS1F_EENS_8epilogue10collective18CollectiveEpilogueINS1I_23Sm100TmaWarpSpecializedILi4ELi2ELi64ELb0ELb0EEEJNS5_IJNSA_ILi128EEESF_SG_EEENS5_IJNSW_IS1N_SC_EENSW_INSA_ILi64EEESC_EEEEESI_SJ_SI_SJ_NS1I_6fusion15FusionCallbacksIS1M_NS1T_17LinearCombinationISI_fSI_fLNS_15FloatRoundStyleE2EEES1O_S1S_JEEENS4_5SM1004TMEM4LOAD26SM100_TMEM_LOAD_32dp32b64xENS4_13SM90_TMA_LOADENS15_INS16_ILi2ELi4ELi3EEES19_NSW_INS5_IJS1A_S1Q_EEENS5_IJS1Q_SC_EEEEEEENS4_39AutoVectorizingCopyWithAssumedAlignmentILi128EEENS4_14SM90_TMA_STOREES28_S2A_S2A_EEEvvEEEEvNT_6ParamsE,(.L_x_243 - _ZN7cutlass13device_kernelINS_4gemm6kernel13GemmUniversalIN4cute5tupleIJiiiiEEENS1_10collective13CollectiveMmaINS1_35MainloopSm100TmaUmmaWarpSpecializedILi22ELi2ELi2ENS5_IJNS4_1CILi2EEESB_NSA_ILi1EEEEEEEENS5_IJNSA_ILi256EEESF_NSA_ILi32EEEEEENS_12float_e4m3_tENS5_IJlSC_lEEESI_SJ_NS4_8TiledMMAINS4_8MMA_AtomIJNS4_10MMA_TraitsINS4_25SM100_MMA_F8F6F4_2x1SM_SSEJSI_SI_fSF_SF_NS4_17integral_constantINS4_4UMMA5MajorELSQ_0EEESR_NSO_INSP_7ScaleInELSS_0EEEST_EEEEEENS4_6LayoutINS5_IJSC_SC_SC_EEENS5_IJNSA_ILi0EEESY_SY_EEEEENS5_IJNS4_10UnderscoreES11_S11_EEEEENS4_28SM100_TMA_2SM_LOAD_MULTICASTENS4_14ComposedLayoutINS4_7SwizzleILi1ELi4ELi3EEENS4_18smem_ptr_flag_bitsILi8EEENSW_INS5_IJNSA_ILi8EEESG_EEENS5_IJSG_SC_EEEEEEEvNS4_8identityENS4_18SM100_TMA_2SM_LOADES1E_vS1F_EENS_8epilogue10collective18CollectiveEpilogueINS1I_23Sm100TmaWarpSpecializedILi4ELi2ELi64ELb0ELb0EEEJNS5_IJNSA_ILi128EEESF_SG_EEENS5_IJNSW_IS1N_SC_EENSW_INSA_ILi64EEESC_EEEEESI_SJ_SI_SJ_NS1I_6fusion15FusionCallbacksIS1M_NS1T_17LinearCombinationISI_fSI_fLNS_15FloatRoundStyleE2EEES1O_S1S_JEEENS4_5SM1004TMEM4LOAD26SM100_TMEM_LOAD_32dp32b64xENS4_13SM90_TMA_LOADENS15_INS16_ILi2ELi4ELi3EEES19_NSW_INS5_IJS1A_S1Q_EEENS5_IJS1Q_SC_EEEEEEENS4_39AutoVectorizingCopyWithAssumedAlignmentILi128EEENS4_14SM90_TMA_STOREES28_S2A_S2A_EEEvvEEEEvNT_6ParamsE)
        .other          _ZN7cutlass13device_kernelINS_4gemm6kernel13GemmUniversalIN4cute5tupleIJiiiiEEENS1_10collective13CollectiveMmaINS1_35MainloopSm100TmaUmmaWarpSpecializedILi22ELi2ELi2ENS5_IJNS4_1CILi2EEESB_NSA_ILi1EEEEEEEENS5_IJNSA_ILi256EEESF_NSA_ILi32EEEEEENS_12float_e4m3_tENS5_IJlSC_lEEESI_SJ_NS4_8TiledMMAINS4_8MMA_AtomIJNS4_10MMA_TraitsINS4_25SM100_MMA_F8F6F4_2x1SM_SSEJSI_SI_fSF_SF_NS4_17integral_constantINS4_4UMMA5MajorELSQ_0EEESR_NSO_INSP_7ScaleInELSS_0EEEST_EEEEEENS4_6LayoutINS5_IJSC_SC_SC_EEENS5_IJNSA_ILi0EEESY_SY_EEEEENS5_IJNS4_10UnderscoreES11_S11_EEEEENS4_28SM100_TMA_2SM_LOAD_MULTICASTENS4_14ComposedLayoutINS4_7SwizzleILi1ELi4ELi3EEENS4_18smem_ptr_flag_bitsILi8EEENSW_INS5_IJNSA_ILi8EEESG_EEENS5_IJSG_SC_EEEEEEEvNS4_8identityENS4_18SM100_TMA_2SM_LOADES1E_vS1F_EENS_8epilogue10collective18CollectiveEpilogueINS1I_23Sm100TmaWarpSpecializedILi4ELi2ELi64ELb0ELb0EEEJNS5_IJNSA_ILi128EEESF_SG_EEENS5_IJNSW_IS1N_SC_EENSW_INSA_ILi64EEESC_EEEEESI_SJ_SI_SJ_NS1I_6fusion15FusionCallbacksIS1M_NS1T_17LinearCombinationISI_fSI_fLNS_15FloatRoundStyleE2EEES1O_S1S_JEEENS4_5SM1004TMEM4LOAD26SM100_TMEM_LOAD_32dp32b64xENS4_13SM90_TMA_LOADENS15_INS16_ILi2ELi4ELi3EEES19_NSW_INS5_IJS1A_S1Q_EEENS5_IJS1Q_SC_EEEEEEENS4_39AutoVectorizingCopyWithAssumedAlignmentILi128EEENS4_14SM90_TMA_STOREES28_S2A_S2A_EEEvvEEEEvNT_6ParamsE,@"STO_CUDA_ENTRY STV_DEFAULT"
_ZN7cutlass13device_kernelINS_4gemm6kernel13GemmUniversalIN4cute5tupleIJiiiiEEENS1_10collective13CollectiveMmaINS1_35MainloopSm100TmaUmmaWarpSpecializedILi22ELi2ELi2ENS5_IJNS4_1CILi2EEESB_NSA_ILi1EEEEEEEENS5_IJNSA_ILi256EEESF_NSA_ILi32EEEEEENS_12float_e4m3_tENS5_IJlSC_lEEESI_SJ_NS4_8TiledMMAINS4_8MMA_AtomIJNS4_10MMA_TraitsINS4_25SM100_MMA_F8F6F4_2x1SM_SSEJSI_SI_fSF_SF_NS4_17integral_constantINS4_4UMMA5MajorELSQ_0EEESR_NSO_INSP_7ScaleInELSS_0EEEST_EEEEEENS4_6LayoutINS5_IJSC_SC_SC_EEENS5_IJNSA_ILi0EEESY_SY_EEEEENS5_IJNS4_10UnderscoreES11_S11_EEEEENS4_28SM100_TMA_2SM_LOAD_MULTICASTENS4_14ComposedLayoutINS4_7SwizzleILi1ELi4ELi3EEENS4_18smem_ptr_flag_bitsILi8EEENSW_INS5_IJNSA_ILi8EEESG_EEENS5_IJSG_SC_EEEEEEEvNS4_8identityENS4_18SM100_TMA_2SM_LOADES1E_vS1F_EENS_8epilogue10collective18CollectiveEpilogueINS1I_23Sm100TmaWarpSpecializedILi4ELi2ELi64ELb0ELb0EEEJNS5_IJNSA_ILi128EEESF_SG_EEENS5_IJNSW_IS1N_SC_EENSW_INSA_ILi64EEESC_EEEEESI_SJ_SI_SJ_NS1I_6fusion15FusionCallbacksIS1M_NS1T_17LinearCombinationISI_fSI_fLNS_15FloatRoundStyleE2EEES1O_S1S_JEEENS4_5SM1004TMEM4LOAD26SM100_TMEM_LOAD_32dp32b64xENS4_13SM90_TMA_LOADENS15_INS16_ILi2ELi4ELi3EEES19_NSW_INS5_IJS1A_S1Q_EEENS5_IJS1Q_SC_EEEEEEENS4_39AutoVectorizingCopyWithAssumedAlignmentILi128EEENS4_14SM90_TMA_STOREES28_S2A_S2A_EEEvvEEEEvNT_6ParamsE:
[----:B------:R-:W1:Y:S01]  /*0000*/  LDC R1, c[0x0][0x37c] ;  /* 0x0000df00ff017b82 */ /* 0x000e620000000800 */
[----:B------:R-:W2:Y:S01]  /*0010*/  S2R R172, SR_TID.X ;  /* 0x0000000000ac7919 */ /* 0x000ea20000002100 */
[----:B------:R-:W3:Y:S06]  /*0020*/  LDCU.64 UR8, c[0x0][0x890] ;  /* 0x00011200ff0877ac */ /* 0x000eec0008000a00 */
[----:B------:R-:W4:Y:S01]  /*0030*/  S2UR UR45, SR_CgaCtaId ;  /* 0x00000000002d79c3 */ /* 0x000f220000008800 */
[----:B------:R-:W-:Y:S02]  /*0040*/  PRMT R158, RZ, 0x7610, R158 ;  /* 0x00007610ff9e7816 */ /* 0x000fe4000000009e */
[----:B------:R-:W-:Y:S01]  /*0050*/  ELECT P1, URZ, PT ;  /* 0x0000000000ff782f */ /* 0x000fe20003820000 */
[----:B---3--:R-:W-:-:S04]  /*0060*/  UISETP.NE.U32.AND UP0, UPT, UR8, URZ, UPT ;  /* 0x000000ff0800728c */ /* 0x008fc8000bf05070 */
[----:B------:R-:W-:Y:S02]  /*0070*/  UISETP.NE.AND.EX UP0, UPT, UR9, URZ, UPT, UP0 ;  /* 0x000000ff0900728c */ /* 0x000fe4000bf05300 */
[----:B----4-:R-:W-:Y:S02]  /*0080*/  ULOP3.LUT UR27, UR45, 0x1, URZ, 0xc0, !UPT ;  /* 0x000000012d1b7892 */ /* 0x010fe4000f8ec0ff */
[----:B------:R-:W-:Y:S01]  /*0090*/  ULOP3.LUT UR28, UR45, 0x1, URZ, 0x3c, !UPT ;  /* 0x000000012d1c7892 */ /* 0x000fe2000f8e3cff */
[----:B--2---:R-:W-:-:S05]  /*00a0*/  SHF.R.U32.HI R159, RZ, 0x5, R172 ;  /* 0x00000005ff9f7819 */ /* 0x004fca00000116ac */
[----:B------:R-:W2:Y:S02]  /*00b0*/  SHFL.IDX PT, R0, R159, RZ, 0x1f ;  /* 0x00001fff9f007589 */ /* 0x000ea400000e0000 */
[----:B--2---:R-:W-:Y:S01]  /*00c0*/  R2UR UR17, R0 ;  /* 0x00000000001172ca */ /* 0x004fe200000e0000 */
[----:B-1----:R-:W-:-:S14]  /*00d0*/  BRA.U UP0, `(.L_x_0) ;  /* 0x0000000100307547 */ /* 0x002fdc000b800000 */
[----:B------:R-:W1:Y:S02]  /*00e0*/  LDCU.64 UR4, c[0x0][0x888] ;  /* 0x00011100ff0477ac */ /* 0x000e640008000a00 */
[----:B-1----:R-:W-:-:S04]  /*00f0*/  UISETP.NE.U32.AND UP0, UPT, UR4, URZ, UPT ;  /* 0x000000ff0400728c */ /* 0x002fc8000bf05070 */
[----:B------:R-:W-:-:S09]  /*0100*/  UISETP.NE.AND.EX UP0, UPT, UR5, URZ, UPT, UP0 ;  /* 0x000000ff0500728c */ /* 0x000fd2000bf05300 */
[----:B------:R-:W-:Y:S05]  /*0110*/  BRA.U !UP0, `(.L_x_1) ;  /* 0x0000000108147547 */ /* 0x000fea000b800000 */
[----:B------:R-:W1:Y:S01]  /*0120*/  LDC.64 R2, c[0x0][0x888] ;  /* 0x00022200ff027b82 */ /* 0x000e620000000a00 */
[----:B------:R-:W1:Y:S02]  /*0130*/  LDCU.64 UR4, c[0x0][0x358] ;  /* 0x00006b00ff0477ac */ /* 0x000e640008000a00 */
[----:B-1----:R1:W5:Y:S01]  /*0140*/  LDG.E R73, desc[UR4][R2.64] ;  /* 0x0000000402497981 */ /* 0x002362000c1e1900 */
[----:B------:R-:W-:Y:S01]  /*0150*/  HFMA2 R158, -RZ, RZ, 0, 5.9604644775390625e-08 ;  /* 0x00000001ff9e7431 */ /* 0x000fe200000001ff */
[----:B------:R-:W-:Y:S05]  /*0160*/  BRA `(.L_x_0) ;  /* 0x00000000000c7947 */ /* 0x000fea0003800000 */
.L_x_1:
[----:B------:R-:W1:Y:S01]  /*0170*/  LDCU UR4, c[0x0][0x880] ;  /* 0x00011000ff0477ac */ /* 0x000e620008000800 */
[----:B------:R-:W-:Y:S01]  /*0180*/  HFMA2 R158, -RZ, RZ, 0, 5.9604644775390625e-08 ;  /* 0x00000001ff9e7431 */ /* 0x000fe200000001ff */
[----:B-1----:R-:W-:-:S07]  /*0190*/  MOV R73, UR4 ;  /* 0x0000000400497c02 */ /* 0x002fce0008000f00 */
.L_x_0:
[----:B------:R-:W2:Y:S02]  /*01a0*/  LDCU.64 UR4, c[0x0][0x8b0] ;  /* 0x00011600ff0477ac */ /* 0x000ea40008000a00 */
[----:B--2---:R-:W-:-:S04]  /*01b0*/  UISETP.NE.U32.AND UP0, UPT, UR4, URZ, UPT ;  /* 0x000000ff0400728c */ /* 0x004fc8000bf05070 */
[----:B------:R-:W-:-:S09]  /*01c0*/  UISETP.NE.AND.EX UP0, UPT, UR5, URZ, UPT, UP0 ;  /* 0x000000ff0500728c */ /* 0x000fd2000bf05300 */
[----:B------:R-:W-:Y:S05]  /*01d0*/  BRA.U UP0, `(.L_x_2) ;  /* 0x0000000100287547 */ /* 0x000fea000b800000 */
[----:B------:R-:W2:Y:S02]  /*01e0*/  LDCU.64 UR4, c[0x0][0x8a8] ;  /* 0x00011500ff0477ac */ /* 0x000ea40008000a00 */
[----:B--2---:R-:W-:-:S04]  /*01f0*/  UISETP.NE.U32.AND UP0, UPT, UR4, URZ, UPT ;  /* 0x000000ff0400728c */ /* 0x004fc8000bf05070 */
[----:B------:R-:W-:-:S09]  /*0200*/  UISETP.NE.AND.EX UP0, UPT, UR5, URZ, UPT, UP0 ;  /* 0x000000ff0500728c */ /* 0x000fd2000bf05300 */
[----:B------:R-:W-:Y:S05]  /*0210*/  BRA.U !UP0, `(.L_x_3) ;  /* 0x0000000108107547 */ /* 0x000fea000b800000 */
[----:B------:R-:W2:Y:S01]  /*0220*/  LDC.64 R70, c[0x0][0x8a8] ;  /* 0x00022a00ff467b82 */ /* 0x000ea20000000a00 */
[----:B------:R-:W2:Y:S02]  /*0230*/  LDCU.64 UR4, c[0x0][0x358] ;  /* 0x00006b00ff0477ac */ /* 0x000ea40008000a00 */
[----:B--2---:R2:W5:Y:S01]  /*0240*/  LDG.E R70, desc[UR4][R70.64] ;  /* 0x0000000446467981 */ /* 0x004562000c1e1900 */
[----:B------:R-:W-:Y:S05]  /*0250*/  BRA `(.L_x_2) ;  /* 0x0000000000087947 */ /* 0x000fea0003800000 */
.L_x_3:
[----:B------:R-:W2:Y:S02]  /*0260*/  LDCU UR4, c[0x0][0x8a0] ;  /* 0x00011400ff0477ac */ /* 0x000ea40008000800 */
[----:B--2---:R-:W-:Y:S02]  /*0270*/  MOV R70, UR4 ;  /* 0x0000000400467c02 */ /* 0x004fe40008000f00 */
.L_x_2:
[----:B------:R-:W-:Y:S01]  /*0280*/  IMAD.U32 R0, RZ, RZ, UR17 ;  /* 0x00000011ff007e24 */ /* 0x000fe2000f8e00ff */
[----:B------:R-:W-:Y:S04]  /*0290*/  BSSY.RECONVERGENT B0, `(.L_x_4) ;  /* 0x000000c000007945 */ /* 0x000fe80003800200 */
[C---:B------:R-:W-:Y:S02]  /*02a0*/  ISETP.NE.OR P2, PT, R0.reuse, 0x1, !P1 ;  /* 0x000000010000780c */ /* 0x040fe40004f45670 */
[----:B------:R-:W-:-:S11]  /*02b0*/  ISETP.NE.OR P0, PT, R0, 0x3, !P1 ;  /* 0x000000030000780c */ /* 0x000fd60004f05670 */
[----:B------:R-:W-:Y:S05]  /*02c0*/  @P2 BRA `(.L_x_5) ;  /* 0x0000000000202947 */ /* 0x000fea0003800000 */
[----:B------:R-:W3:Y:S02]  /*02d0*/  LDCU.64 UR4, c[0x0][0x348] ;  /* 0x00006900ff0477ac */ /* 0x000ee40008000a00 */
[----:B---3--:R-:W-:Y:S02]  /*02e0*/  UIADD3 UR6, UP1, UPT, UR4, 0x80, URZ ;  /* 0x0000008004067890 */ /* 0x008fe4000ff3e0ff */
[----:B------:R-:W-:Y:S02]  /*02f0*/  UIADD3 UR4, UP0, UPT, UR4, 0x180, URZ ;  /* 0x0000018004047890 */ /* 0x000fe4000ff1e0ff */
[----:B------:R-:W-:Y:S02]  /*0300*/  UIADD3.X UR7, UPT, UPT, URZ, UR5, URZ, UP1, !UPT ;  /* 0x00000005ff077290 */ /* 0x000fe40008ffe4ff */
[----:B------:R-:W-:-:S07]  /*0310*/  UIADD3.X UR5, UPT, UPT, URZ, UR5, URZ, UP0, !UPT ;  /* 0x00000005ff057290 */ /* 0x000fce00087fe4ff */
[----:B------:R3:W-:Y:S02]  /*0320*/  UTMACCTL.PF [UR6] ;  /* 0x00000000060079b9 */ /* 0x0007e40008040000 */
[----:B------:R3:W-:Y:S02]  /*0330*/  UTMACCTL.PF [UR4] ;  /* 0x00000000040079b9 */ /* 0x0007e40008040000 */
[----:B---3--:R-:W-:Y:S01]  /*0340*/  NOP ;  /* 0x0000000000007918 */ /* 0x008fe20000000000 */
.L_x_5:
[----:B------:R-:W-:Y:S05]  /*0350*/  BSYNC.RECONVERGENT B0 ;  /* 0x0000000000007941 */ /* 0x000fea0003800200 */
.L_x_4:
[----:B------:R-:W-:Y:S04]  /*0360*/  BSSY.RECONVERGENT B0, `(.L_x_6) ;  /* 0x000000a000007945 */ /* 0x000fe80003800200 */
        /* <DEDUP_REMOVED lines=9> */
.L_x_7:
[----:B------:R-:W-:Y:S05]  /*0400*/  BSYNC.RECONVERGENT B0 ;  /* 0x0000000000007941 */ /* 0x000fea0003800200 */
.L_x_6:
[----:B------:R-:W3:Y:S01]  /*0410*/  LDCU.64 UR4, c[0x0][0x888] ;  /* 0x00011100ff0477ac */ /* 0x000ee20008000a00 */
[----:B------:R-:W-:Y:S02]  /*0420*/  UISETP.EQ.U32.AND UP1, UPT, UR8, URZ, UPT ;  /* 0x000000ff0800728c */ /* 0x000fe4000bf22070 */
[----:B------:R-:W-:Y:S02]  /*0430*/  UPLOP3.LUT UP3, UPT, UPT, UPT, UPT, 0x80, 0x8 ;  /* 0x000000000008789c */ /* 0x000fe40003f6f070 */
[----:B---3--:R-:W-:-:S04]  /*0440*/  UISETP.NE.U32.AND UP0, UPT, UR4, URZ, UPT ;  /* 0x000000ff0400728c */ /* 0x008fc8000bf05070 */
[----:B------:R-:W-:-:S04]  /*0450*/  UISETP.NE.AND.EX UP0, UPT, UR5, URZ, UPT, UP0 ;  /* 0x000000ff0500728c */ /* 0x000fc8000bf05300 */
[----:B------:R-:W-:-:S04]  /*0460*/  UISETP.EQ.OR.EX UP2, UPT, UR9, URZ, !UP0, UP1 ;  /* 0x000000ff0900728c */ /* 0x000fc8000c742710 */
[----:B------:R-:W-:-:S06]  /*0470*/  UP2UR UR4, UPR, URZ, 0x4 ;  /* 0x00000004ff047883 */ /* 0x000fcc0008000000 */
[----:B------:R-:W-:Y:S01]  /*0480*/  MOV R162, UR4 ;  /* 0x0000000400a27c02 */ /* 0x000fe20008000f00 */
[----:B------:R-:W-:Y:S06]  /*0490*/  BRA.U !UP2, `(.L_x_8) ;  /* 0x000000010a207547 */ /* 0x000fec000b800000 */
[----:B------:R-:W-:Y:S01]  /*04a0*/  UISETP.NE.U32.AND UP1, UPT, UR8, URZ, UPT ;  /* 0x000000ff0800728c */ /* 0x000fe2000bf25070 */
[----:B-----5:R-:W-:Y:S01]  /*04b0*/  FSETP.NEU.AND P0, PT, R73, RZ, PT ;  /* 0x000000ff4900720b */ /* 0x020fe20003f0d000 */
[----:B------:R-:W-:Y:S02]  /*04c0*/  USEL UR4, URZ, 0xffffffff, UP0 ;  /* 0xffffffffff047887 */ /* 0x000fe40008000000 */
[----:B------:R-:W-:-:S10]  /*04d0*/  UISETP.NE.AND.EX UP1, UPT, UR9, URZ, UPT, UP1 ;  /* 0x000000ff0900728c */ /* 0x000fd4000bf25310 */
[----:B------:R-:W-:Y:S01]  /*04e0*/  VOTEU.ANY UP0, P0 ;  /* 0x0000000000ff7886 */ /* 0x000fe20000000100 */
[----:B------:R-:W-:-:S04]  /*04f0*/  @!UP1 USEL UR4, URZ, 0xffffffff, UP0 ;  /* 0xffffffffff049887 */ /* 0x000fc80008000000 */
[----:B------:R-:W-:-:S04]  /*0500*/  ULOP3.LUT UR4, UR4, 0x1, URZ, 0xc0, !UPT ;  /* 0x0000000104047892 */ /* 0x000fc8000f8ec0ff */
[----:B------:R-:W-:-:S11]  /*0510*/  UISETP.NE.U32.AND UP3, UPT, UR4, 0x1, UPT ;  /* 0x000000010400788c */ /* 0x000fd6000bf65070 */
.L_x_8:
[----:B------:R-:W3:Y:S01]  /*0520*/  SHFL.IDX PT, R0, R159, RZ, 0x1f ;  /* 0x00001fff9f007589 */ /* 0x000ee200000e0000 */
[----:B------:R-:W-:-:S04]  /*0530*/  UISETP.NE.AND UP0, UPT, UR17, 0x2, UPT ;  /* 0x000000021100788c */ /* 0x000fc8000bf05270 */
[----:B------:R-:W-:Y:S02]  /*0540*/  UISETP.EQ.AND UP1, UPT, UR27, URZ, !UP0 ;  /* 0x000000ff1b00728c */ /* 0x000fe4000c722270 */
[----:B------:R-:W-:-:S04]  /*0550*/  USEL UR41, URZ, 0x1, UP0 ;  /* 0x00000001ff297887 */ /* 0x000fc80008000000 */
[----:B------:R-:W-:Y:S02]  /*0560*/  PLOP3.LUT P3, PT, P1, PT, UP1, 0x80, 0x8 ;  /* 0x000000000008781c */ /* 0x000fe40000f6f018 */
[----:B---3--:R-:W-:-:S13]  /*0570*/  ISETP.NE.AND P0, PT, R0, RZ, PT ;  /* 0x000000ff0000720c */ /* 0x008fda0003f05270 */
[----:B------:R-:W-:Y:S05]  /*0580*/  @P0 BRA `(.L_x_9) ;  /* 0x0000000000f00947 */ /* 0x000fea0003800000 */
[----:B------:R-:W-:Y:S01]  /*0590*/  ELECT P0, URZ, PT ;  /* 0x0000000000ff782f */ /* 0x000fe20003800000 */
[----:B------:R-:W-:-:S12]  /*05a0*/  BSSY.RECONVERGENT B0, `(.L_x_9) ;  /* 0x000003a000007945 */ /* 0x000fd80003800200 */
[----:B------:R-:W-:Y:S05]  /*05b0*/  @!P0 BRA `(.L_x_10) ;  /* 0x0000000000e08947 */ /* 0x000fea0003800000 */
[----:B------:R-:W-:Y:S01]  /*05c0*/  UMOV UR4, 0x400 ;  /* 0x0000040000047882 */ /* 0x000fe20000000000 */
[----:B------:R-:W-:Y:S01]  /*05d0*/  UMOV UR8, 0x1 ;  /* 0x0000000100087882 */ /* 0x000fe20000000000 */
[----:B------:R-:W-:Y:S01]  /*05e0*/  UMOV UR6, 0x2 ;  /* 0x0000000200067882 */ /* 0x000fe20000000000 */
[----:B------:R-:W-:Y:S02]  /*05f0*/  ULEA UR4, UR45, UR4, 0x18 ;  /* 0x000000042d047291 */ /* 0x000fe4000f8ec0ff */
[----:B------:R-:W-:-:S04]  /*0600*/  UIADD3 UR8, UPT, UPT, -UR8, 0x100000, URZ ;  /* 0x0010000008087890 */ /* 0x000fc8000fffe1ff */
[----:B------:R-:W-:Y:S02]  /*0610*/  USHF.L.U32 UR9, UR8, 0xb, URZ ;  /* 0x0000000b08097899 */ /* 0x000fe400080006ff */
[----:B------:R-:W-:Y:S02]  /*0620*/  USHF.L.U32 UR8, UR8, 0x1, URZ ;  /* 0x0000000108087899 */ /* 0x000fe400080006ff */
[----:B------:R-:W-:-:S04]  /*0630*/  UIADD3 UR6, UPT, UPT, -UR6, 0x100000, URZ ;  /* 0x0010000006067890 */ /* 0x000fc8000fffe1ff */
[----:B------:R-:W-:Y:S02]  /*0640*/  USHF.L.U32 UR7, UR6, 0xb, URZ ;  /* 0x0000000b06077899 */ /* 0x000fe400080006ff */
[----:B------:R-:W-:Y:S01]  /*0650*/  USHF.L.U32 UR6, UR6, 0x1, URZ ;  /* 0x0000000106067899 */ /* 0x000fe200080006ff */
[----:B------:R-:W3:Y:S03]  /*0660*/  FENCE.VIEW.ASYNC.S ;  /* 0x00000000000073c6 */ /* 0x000ee60000000000 */
[----:B---3--:R3:W4:Y:S08]  /*0670*/  SYNCS.EXCH.64 URZ, [UR4], UR8 ;  /* 0x0000000804ff75b2 */ /* 0x0087300008000100 */
[----:B------:R3:W1:Y:S01]  /*0680*/  SYNCS.EXCH.64 URZ, [UR4+0xb0], UR6 ;  /* 0x0000b00604ff75b2 */ /* 0x0006620008000100 */
        /* <DEDUP_REMOVED lines=41> */
[----:B------:R3:W1:Y:S02]  /*0920*/  SYNCS.EXCH.64 URZ, [UR4+0x158], UR6 ;  /* 0x0001580604ff75b2 */ /* 0x0006640008000100 */
[----:B---34-:R-:W-:Y:S01]  /*0930*/  NOP ;  /* 0x0000000000007918 */ /* 0x018fe20000000000 */
.L_x_10:
[----:B------:R-:W-:Y:S05]  /*0940*/  BSYNC.RECONVERGENT B0 ;  /* 0x0000000000007941 */ /* 0x000fea0003800200 */
.L_x_9:
[----:B------:R-:W3:Y:S01]  /*0950*/  SHFL.IDX PT, R0, R159, RZ, 0x1f ;  /* 0x00001fff9f007589 */ /* 0x000ee200000e0000 */
[----:B------:R-:W-:Y:S01]  /*0960*/  NOP ;  /* 0x0000000000007918 */ /* 0x000fe20000000000 */
[----:B---3--:R-:W-:-:S13]  /*0970*/  ISETP.NE.AND P0, PT, R0, 0x1, PT ;  /* 0x000000010000780c */ /* 0x008fda0003f05270 */
[----:B------:R-:W-:Y:S05]  /*0980*/  @P0 BRA `(.L_x_11) ;  /* 0x0000000000540947 */ /* 0x000fea0003800000 */
        /* <DEDUP_REMOVED lines=10> */
[----:B------:R-:W-:Y:S01]  /*0a30*/  ELECT P0, URZ, PT ;  /* 0x0000000000ff782f */ /* 0x000fe20003800000 */
[----:B------:R-:W3:Y:S02]  /*0a40*/  FENCE.VIEW.ASYNC.S ;  /* 0x00000000000073c6 */ /* 0x000ee40000000000 */
[----:B---3--:R3:W4:Y:S08]  /*0a50*/  SYNCS.EXCH.64 URZ, [UR4+0x160], UR8 ;  /* 0x0001600804ff75b2 */ /* 0x0087300008000100 */
[----:B------:R3:W1:Y:S01]  /*0a60*/  SYNCS.EXCH.64 URZ, [UR4+0x180], UR6 ;  /* 0x0001800604ff75b2 */ /* 0x0006620008000100 */
[----:B------:R3:W1:Y:S01]  /*0a70*/  SYNCS.EXCH.64 URZ, [UR4+0x168], UR8 ;  /* 0x0001680804ff75b2 */ /* 0x0006620008000100 */
[----:B------:R3:W1:Y:S01]  /*0a80*/  SYNCS.EXCH.64 URZ, [UR4+0x188], UR6 ;  /* 0x0001880604ff75b2 */ /* 0x0006620008000100 */
[----:B------:R3:W1:Y:S01]  /*0a90*/  SYNCS.EXCH.64 URZ, [UR4+0x170], UR8 ;  /* 0x0001700804ff75b2 */ /* 0x0006620008000100 */
[----:B------:R3:W1:Y:S01]  /*0aa0*/  SYNCS.EXCH.64 URZ, [UR4+0x190], UR6 ;  /* 0x0001900604ff75b2 */ /* 0x0006620008000100 */
[----:B------:R3:W1:Y:S01]  /*0ab0*/  SYNCS.EXCH.64 URZ, [UR4+0x178], UR8 ;  /* 0x0001780804ff75b2 */ /* 0x0006620008000100 */
[----:B------:R3:W1:Y:S01]  /*0ac0*/  SYNCS.EXCH.64 URZ, [UR4+0x198], UR6 ;  /* 0x0001980604ff75b2 */ /* 0x0006620008000100 */
[----:B------:R-:W-:Y:S01]  /*0ad0*/  NOP ;  /* 0x0000000000007918 */ /* 0x000fe20000000000 */
.L_x_11:
[----:B------:R-:W2:Y:S01]  /*0ae0*/  SHFL.IDX PT, R0, R159, RZ, 0x1f ;  /* 0x00001fff9f007589 */ /* 0x000ea200000e0000 */
[----:B------:R-:W-:Y:S01]  /*0af0*/  NOP ;  /* 0x0000000000007918 */ /* 0x000fe20000000000 */
[----:B--2---:R-:W-:-:S13]  /*0b00*/  ISETP.NE.AND P0, PT, R0, 0x3, PT ;  /* 0x000000030000780c */ /* 0x004fda0003f05270 */
[----:B------:R-:W-:Y:S05]  /*0b10*/  @P0 BRA `(.L_x_12) ;  /* 0x00000000002c0947 */ /* 0x000fea0003800000 */
[----:B---3--:R-:W-:Y:S01]  /*0b20*/  UMOV UR6, 0x400 ;  /* 0x0000040000067882 */ /* 0x008fe20000000000 */
[----:B------:R-:W-:Y:S01]  /*0b30*/  UMOV UR4, 0x20 ;  /* 0x0000002000047882 */ /* 0x000fe20000000000 */
[----:B------:R-:W-:Y:S02]  /*0b40*/  ULEA UR6, UR45, UR6, 0x18 ;  /* 0x000000062d067291 */ /* 0x000fe4000f8ec0ff */
[----:B------:R-:W-:-:S04]  /*0b50*/  UIADD3 UR4, UPT, UPT, -UR4, 0x100000, URZ ;  /* 0x0010000004047890 */ /* 0x000fc8000fffe1ff */
[----:B------:R-:W-:Y:S02]  /*0b60*/  USHF.L.U32 UR5, UR4, 0xb, URZ ;  /* 0x0000000b04057899 */ /* 0x000fe400080006ff */
[----:B------:R-:W-:Y:S01]  /*0b70*/  USHF.L.U32 UR4, UR4, 0x1, URZ ;  /* 0x0000000104047899 */ /* 0x000fe200080006ff */
[----:B------:R-:W-:Y:S01]  /*0b80*/  ELECT P0, URZ, PT ;  /* 0x0000000000ff782f */ /* 0x000fe20003800000 */
[----:B------:R-:W2:Y:S10]  /*0b90*/  FENCE.VIEW.ASYNC.S ;  /* 0x00000000000073c6 */ /* 0x000eb40000000000 */
[----:B--2---:R2:W3:Y:S01]  /*0ba0*/  SYNCS.EXCH.64 URZ, [UR6+0x1a0], UR4 ;  /* 0x0001a00406ff75b2 */ /* 0x0044e20008000100 */
[----:B------:R2:W1:Y:S01]  /*0bb0*/  SYNCS.EXCH.64 URZ, [UR6+0x1a8], UR4 ;  /* 0x0001a80406ff75b2 */ /* 0x0004620008000100 */
[----:B------:R-:W-:Y:S01]  /*0bc0*/  NOP ;  /* 0x0000000000007918 */ /* 0x000fe20000000000 */
.L_x_12:
[----:B------:R-:W4:Y:S01]  /*0bd0*/  SHFL.IDX PT, R0, R159, RZ, 0x1f ;  /* 0x00001fff9f007589 */ /* 0x000f2200000e0000 */
[----:B------:R-:W-:Y:S01]  /*0be0*/  NOP ;  /* 0x0000000000007918 */ /* 0x000fe20000000000 */
[----:B----4-:R-:W-:-:S13]  /*0bf0*/  ISETP.NE.AND P0, PT, R0, 0x4, PT ;  /* 0x000000040000780c */ /* 0x010fda0003f05270 */
[----:B------:R-:W-:Y:S05]  /*0c00*/  @P0 BRA `(.L_x_13) ;  /* 0x0000000000480947 */ /* 0x000fea0003800000 */
[----:B--23--:R-:W-:Y:S01]  /*0c10*/  UMOV UR4, 0x3a0 ;  /* 0x000003a000047882 */ /* 0x00cfe20000000000 */
[----:B------:R-:W-:Y:S01]  /*0c20*/  UMOV UR6, 0x400 ;  /* 0x0000040000067882 */ /* 0x000fe20000000000 */
[----:B------:R-:W-:Y:S01]  /*0c30*/  USEL UR4, UR4, 0x320, UP3 ;  /* 0x0000032004047887 */ /* 0x000fe20009800000 */
        /* <DEDUP_REMOVED lines=9> */
[----:B------:R-:W2:Y:S02]  /*0cd0*/  FENCE.VIEW.ASYNC.S ;  /* 0x00000000000073c6 */ /* 0x000ea40000000000 */
[----:B--2---:R4:W2:Y:S08]  /*0ce0*/  SYNCS.EXCH.64 URZ, [UR6+0x1b0], UR8 ;  /* 0x0001b00806ff75b2 */ /* 0x0048b00008000100 */
[----:B------:R4:W3:Y:S01]  /*0cf0*/  SYNCS.EXCH.64 URZ, [UR6+0x1c0], UR4 ;  /* 0x0001c00406ff75b2 */ /* 0x0008e20008000100 */
[----:B------:R4:W1:Y:S01]  /*0d00*/  SYNCS.EXCH.64 URZ, [UR6+0x1b8], UR8 ;  /* 0x0001b80806ff75b2 */ /* 0x0008620008000100 */
[----:B------:R4:W1:Y:S02]  /*0d10*/  SYNCS.EXCH.64 URZ, [UR6+0x1c8], UR4 ;  /* 0x0001c80406ff75b2 */ /* 0x0008640008000100 */
[----:B----4-:R-:W-:Y:S01]  /*0d20*/  NOP ;  /* 0x0000000000007918 */ /* 0x010fe20000000000 */
.L_x_13:
[----:B------:R-:W4:Y:S01]  /*0d30*/  SHFL.IDX PT, R0, R159, RZ, 0x1f ;  /* 0x00001fff9f007589 */ /* 0x000f2200000e0000 */
[----:B------:R-:W-:Y:S01]  /*0d40*/  NOP ;  /* 0x0000000000007918 */ /* 0x000fe20000000000 */
[----:B----4-:R-:W-:-:S13]  /*0d50*/  ISETP.NE.AND P0, PT, R0, 0x5, PT ;  /* 0x000000050000780c */ /* 0x010fda0003f05270 */
[----:B------:R-:W-:Y:S05]  /*0d60*/  @P0 BRA `(.L_x_14) ;  /* 0x0000000000440947 */ /* 0x000fea0003800000 */
[----:B--23--:R-:W-:Y:S01]  /*0d70*/  UMOV UR4, 0x400 ;  /* 0x0000040000047882 */ /* 0x00cfe20000000000 */
        /* <DEDUP_REMOVED lines=16> */
.L_x_14:
[----:B------:R-:W4:Y:S01]  /*0e80*/  SHFL.IDX PT, R0, R159, RZ, 0x1f ;  /* 0x00001fff9f007589 */ /* 0x000f2200000e0000 */
[----:B------:R-:W-:Y:S01]  /*0e90*/  ISETP.NE.OR P1, PT, RZ, UR17, !P1 ;  /* 0x00000011ff007c0c */ /* 0x000fe2000cf25670 */
[----:B------:R-:W-:Y:S01]  /*0ea0*/  NOP ;  /* 0x0000000000007918 */ /* 0x000fe20000000000 */
[----:B----4-:R-:W-:-:S13]  /*0eb0*/  ISETP.NE.AND P0, PT, R0, 0x3, PT ;  /* 0x000000030000780c */ /* 0x010fda0003f05270 */
[----:B------:R-:W-:Y:S05]  /*0ec0*/  @P0 BRA `(.L_x_15) ;  /* 0x0000000000340947 */ /* 0x000fea0003800000 */
[----:B--23--:R-:W-:Y:S01]  /*0ed0*/  UMOV UR4, 0x400 ;  /* 0x0000040000047882 */ /* 0x00cfe20000000000 */
[----:B------:R-:W-:Y:S01]  /*0ee0*/  UMOV UR6, 0x20 ;  /* 0x0000002000067882 */ /* 0x000fe20000000000 */
[----:B------:R-:W-:Y:S02]  /*0ef0*/  ULEA UR4, UR45, UR4, 0x18 ;  /* 0x000000042d047291 */ /* 0x000fe4000f8ec0ff */
[----:B------:R-:W-:-:S04]  /*0f00*/  UIADD3 UR6, UPT, UPT, -UR6, 0x100000, URZ ;  /* 0x0010000006067890 */ /* 0x000fc8000fffe1ff */
[----:B------:R-:W-:Y:S02]  /*0f10*/  USHF.L.U32 UR7, UR6, 0xb, URZ ;  /* 0x0000000b06077899 */ /* 0x000fe400080006ff */
[----:B------:R-:W-:Y:S01]  /*0f20*/  USHF.L.U32 UR6, UR6, 0x1, URZ ;  /* 0x0000000106067899 */ /* 0x000fe200080006ff */
[----:B------:R-:W-:Y:S01]  /*0f30*/  ELECT P0, URZ, PT ;  /* 0x0000000000ff782f */ /* 0x000fe20003800000 */
[----:B------:R-:W2:Y:S10]  /*0f40*/  FENCE.VIEW.ASYNC.S ;  /* 0x00000000000073c6 */ /* 0x000eb40000000000 */
[----:B--2---:R4:W2:Y:S01]  /*0f50*/  SYNCS.EXCH.64 URZ, [UR4+0x1f0], UR6 ;  /* 0x0001f00604ff75b2 */ /* 0x0048a20008000100 */
[----:B------:R4:W3:Y:S01]  /*0f60*/  SYNCS.EXCH.64 URZ, [UR4+0x200], UR6 ;  /* 0x0002000604ff75b2 */ /* 0x0008e20008000100 */
[----:B------:R4:W1:Y:S01]  /*0f70*/  SYNCS.EXCH.64 URZ, [UR4+0x1f8], UR6 ;  /* 0x0001f80604ff75b2 */ /* 0x0008620008000100 */
[----:B------:R4:W1:Y:S02]  /*0f80*/  SYNCS.EXCH.64 URZ, [UR4+0x208], UR6 ;  /* 0x0002080604ff75b2 */ /* 0x0008640008000100 */
[----:B----4-:R-:W-:Y:S01]  /*0f90*/  NOP ;  /* 0x0000000000007918 */ /* 0x010fe20000000000 */
.L_x_15:
[----:B------:R-:W-:Y:S01]  /*0fa0*/  VOTEU.ALL UP0, P1 ;  /* 0x0000000000ff7886 */ /* 0x000fe20000800000 */
[----:B--23--:R-:W-:Y:S01]  /*0fb0*/  UMOV UR4, 0x20 ;  /* 0x0000002000047882 */ /* 0x00cfe20000000000 */
[----:B------:R-:W2:Y:S01]  /*0fc0*/  LDCU UR7, c[0x0][0x36c] ;  /* 0x00006d80ff0777ac */ /* 0x000ea20008000800 */
[----:B------:R-:W-:Y:S01]  /*0fd0*/  NOP ;  /* 0x0000000000007918 */ /* 0x000fe20000000000 */
[----:B-1----:R-:W-:Y:S01]  /*0fe0*/  LOP3.LUT R3, R172, 0x1f, RZ, 0xc0, !PT ;  /* 0x0000001fac037812 */ /* 0x002fe200078ec0ff */
[----:B------:R-:W-:Y:S01]  /*0ff0*/  @!UP0 UMOV UR6, 0x400 ;  /* 0x0000040000068882 */ /* 0x000fe20000000000 */
[----:B------:R-:W-:-:S04]  /*1000*/  @!UP0 UIADD3 UR4, UPT, UPT, -UR4, 0x100000, URZ ;  /* 0x0010000004048890 */ /* 0x000fc8000fffe1ff */
[----:B------:R-:W-:Y:S02]  /*1010*/  @!UP0 USHF.L.U32 UR5, UR4, 0xb, URZ ;  /* 0x0000000b04058899 */ /* 0x000fe400080006ff */
[----:B------:R-:W-:Y:S02]  /*1020*/  @!UP0 USHF.L.U32 UR4, UR4, 0x1, URZ ;  /* 0x0000000104048899 */ /* 0x000fe400080006ff */
[----:B------:R-:W-:Y:S01]  /*1030*/  @!UP0 ULEA UR6, UR45, UR6, 0x18 ;  /* 0x000000062d068291 */ /* 0x000fe2000f8ec0ff */
[----:B------:R-:W-:Y:S01]  /*1040*/  VOTEU.ALL UP0, P1 ;  /* 0x0000000000ff7886 */ /* 0x000fe20000800000 */
[----:B------:R-:W-:Y:S02]  /*1050*/  UISETP.NE.AND UP4, UPT, UR17, URZ, UPT ;  /* 0x000000ff1100728c */ /* 0x000fe4000bf85270 */
[----:B--2---:R-:W-:Y:S01]  /*1060*/  UISETP.EQ.U32.AND UP5, UPT, UR7, 0x1, UPT ;  /* 0x000000010700788c */ /* 0x004fe2000bfa2070 */
[----:B------:R-:W1:Y:S07]  /*1070*/  FENCE.VIEW.ASYNC.S ;  /* 0x00000000000073c6 */ /* 0x000e6e0000000000 */
[----:B-1----:R1:W2:Y:S01]  /*1080*/  @!UP0 SYNCS.EXCH.64 URZ, [UR6+0x210], UR4 ;  /* 0x0002100406ff85b2 */ /* 0x0022a20008000100 */
[----:B------:R-:W-:Y:S05]  /*1090*/  BRA.U !UP5, `(.L_x_16) ;  /* 0x000000010d087547 */ /* 0x000fea000b800000 */
[----:B--2---:R-:W-:Y:S01]  /*10a0*/  UCGABAR_ARV ;  /* 0x00000000000079c7 */ /* 0x004fe20008000000 */
[----:B------:R-:W-:Y:S05]  /*10b0*/  BRA `(.L_x_17) ;  /* 0x0000000000047947 */ /* 0x000fea0003800000 */
.L_x_16:
[----:B--2---:R-:W-:Y:S01]  /*10c0*/  NOP ;  /* 0x0000000000007918 */ /* 0x004fe20000000000 */
.L_x_17:
[----:B------:R-:W2:Y:S01]  /*10d0*/  S2UR UR16, SR_CTAID.X ;  /* 0x00000000001079c3 */ /* 0x000ea20000002500 */
[----:B------:R-:W-:-:S05]  /*10e0*/  CS2R.32 R161, SR_CgaSize ;  /* 0x0000000000a17805 */ /* 0x000fca0000008a00 */
[----:B------:R-:W-:-:S05]  /*10f0*/  IMAD R161, R161, -0xa0, RZ ;  /* 0xffffff60a1a17824 */ /* 0x000fca00078e02ff */
[----:B-1----:R-:W-:-:S14]  /*1100*/  R2UR UR5, R161 ;  /* 0x00000000a10572ca */ /* 0x002fdc00000e0000 */
[----:B------:R-:W1:Y:S01]  /*1110*/  LDCU UR5, c[0x0][UR5+0x2b0] ;  /* 0x00005600050577ac */ /* 0x000e620008000800 */
[----:B------:R-:W-:-:S05]  /*1120*/  CS2R.32 R161, SR_CgaSize ;  /* 0x0000000000a17805 */ /* 0x000fca0000008a00 */
[----:B------:R-:W-:-:S05]  /*1130*/  IMAD R161, R161, -0xa0, RZ ;  /* 0xffffff60a1a17824 */ /* 0x000fca00078e02ff */
[----:B------:R-:W-:-:S14]  /*1140*/  R2UR UR4, R161 ;  /* 0x00000000a10472ca */ /* 0x000fdc00000e0000 */
[----:B------:R-:W3:Y:S01]  /*1150*/  LDCU UR4, c[0x0][UR4+0x2b4] ;  /* 0x00005680040477ac */ /* 0x000ee20008000800 */
[----:B------:R-:W4:Y:S01]  /*1160*/  S2UR UR7, SR_CTAID.Y ;  /* 0x00000000000779c3 */ /* 0x000f220000002600 */
[----:B------:R-:W-:-:S05]  /*1170*/  CS2R.32 R161, SR_CgaSize ;  /* 0x0000000000a17805 */ /* 0x000fca0000008a00 */
[----:B------:R-:W-:-:S05]  /*1180*/  IMAD R161, R161, -0xa0, RZ ;  /* 0xffffff60a1a17824 */ /* 0x000fca00078e02ff */
[----:B------:R-:W-:-:S14]  /*1190*/  R2UR UR8, R161 ;  /* 0x00000000a10872ca */ /* 0x000fdc00000e0000 */
[----:B------:R-:W3:Y:S01]  /*11a0*/  LDCU UR8, c[0x0][UR8+0x2a0] ;  /* 0x00005400080877ac */ /* 0x000ee20008000800 */
[----:B------:R-:W-:-:S05]  /*11b0*/  CS2R.32 R161, SR_CgaSize ;  /* 0x0000000000a17805 */ /* 0x000fca0000008a00 */
[----:B------:R-:W-:-:S05]  /*11c0*/  IMAD R161, R161, -0xa0, RZ ;  /* 0xffffff60a1a17824 */ /* 0x000fca00078e02ff */
[----:B------:R-:W-:-:S14]  /*11d0*/  R2UR UR9, R161 ;  /* 0x00000000a10972ca */ /* 0x000fdc00000e0000 */
[----:B------:R-:W3:Y:S01]  /*11e0*/  LDCU UR9, c[0x0][UR9+0x2a4] ;  /* 0x00005480090977ac */ /* 0x000ee20008000800 */
[----:B------:R-:W3:Y:S01]  /*11f0*/  S2UR UR36, SR_CTAID.Z ;  /* 0x00000000002479c3 */ /* 0x000ee20000002700 */
[----:B------:R-:W3:Y:S01]  /*1200*/  LDCU UR21, c[0x0][0xb24] ;  /* 0x00016480ff1577ac */ /* 0x000ee20008000800 */
[----:B------:R-:W-:Y:S02]  /*1210*/  UISETP.GT.U32.AND UP0, UPT, UR27, 0xffff, UPT ;  /* 0x0000ffff1b00788c */ /* 0x000fe4000bf04070 */
[----:B------:R-:W-:Y:S01]  /*1220*/  USHF.L.U32 UR29, UR45, 0xa, URZ ;  /* 0x0000000a2d1d7899 */ /* 0x000fe200080006ff */
[----:B--2---:R-:W-:Y:S01]  /*1230*/  I2FP.F32.U32 R2, UR16 ;  /* 0x0000001000027c45 */ /* 0x004fe20008201000 */
[----:B------:R-:W-:Y:S01]  /*1240*/  UMOV UR32, 0x5 ;  /* 0x0000000500207882 */ /* 0x000fe20000000000 */
[----:B------:R-:W2:Y:S03]  /*1250*/  LDCU UR42, c[0x0][0xb24] ;  /* 0x00016480ff2a77ac */ /* 0x000ea60008000800 */
[----:B-1----:R-:W-:Y:S01]  /*1260*/  FMUL R2, R2, UR5 ;  /* 0x0000000502027c20 */ /* 0x002fe20008400000 */
[----:B------:R-:W1:Y:S01]  /*1270*/  LDCU UR31, c[0x0][0xb30] ;  /* 0x00016600ff1f77ac */ /* 0x000e620008000800 */
[----:B----4-:R-:W-:Y:S01]  /*1280*/  I2FP.F32.U32 R0, UR7 ;  /* 0x0000000700007c45 */ /* 0x010fe20008201000 */
[----:B------:R-:W-:-:S03]  /*1290*/  USHF.L.U32 UR46, UR16, 0x7, URZ ;  /* 0x00000007102e7899 */ /* 0x000fc600080006ff */
[----:B------:R-:W4:Y:S01]  /*12a0*/  F2I.U32.TRUNC.NTZ R2, R2 ;  /* 0x0000000200027305 */ /* 0x000f22000020f000 */
[----:B------:R-:W-:Y:S01]  /*12b0*/  USEL UR26, UR27, 0xffff, !UP0 ;  /* 0x0000ffff1b1a7887 */ /* 0x000fe2000c000000 */
[----:B---3--:R-:W-:Y:S01]  /*12c0*/  FMUL R0, R0, UR4 ;  /* 0x0000000400007c20 */ /* 0x008fe20008400000 */
[----:B------:R-:W-:Y:S01]  /*12d0*/  UISETP.GE.AND UP2, UPT, UR21, 0x1, UPT ;  /* 0x000000011500788c */ /* 0x000fe2000bf46270 */
[----:B------:R-:W-:-:S04]  /*12e0*/  UMOV UR20, UR7 ;  /* 0x0000000700147c82 */ /* 0x000fc80008000000 */
[----:B------:R-:W3:Y:S01]  /*12f0*/  F2I.U32.TRUNC.NTZ R0, R0 ;  /* 0x0000000000007305 */ /* 0x000ee2000020f000 */
[----:B----4-:R-:W-:Y:S02]  /*1300*/  R2UR UR4, R2 ;  /* 0x00000000020472ca */ /* 0x010fe400000e0000 */
[----:B------:R-:W-:Y:S02]  /*1310*/  PRMT R2, RZ, 0x7610, R2 ;  /* 0x00007610ff027816 */ /* 0x000fe40000000002 */
[----:B---3--:R-:W-:Y:S02]  /*1320*/  R2UR UR6, R0 ;  /* 0x00000000000672ca */ /* 0x008fe400000e0000 */
[----:B------:R-:W-:-:S07]  /*1330*/  PRMT R0, RZ, 0x7610, R0 ;  /* 0x00007610ff007816 */ /* 0x000fce0000000000 */
[----:B------:R-:W-:-:S04]  /*1340*/  UIADD3 UR5, UPT, UPT, -UR4, URZ, URZ ;  /* 0x000000ff04057290 */ /* 0x000fc8000fffe1ff */
[----:B------:R-:W-:Y:S02]  /*1350*/  UIMAD UR5, UR8, UR5, UR16 ;  /* 0x00000005080572a4 */ /* 0x000fe4000f8e0210 */
[----:B------:R-:W-:-:S04]  /*1360*/  UIADD3 UR4, UPT, UPT, -UR6, URZ, URZ ;  /* 0x000000ff06047290 */ /* 0x000fc8000fffe1ff */
[----:B------:R-:W-:Y:S01]  /*1370*/  IMAD.U32 R161, RZ, RZ, UR5 ;  /* 0x00000005ffa17e24 */ /* 0x000fe2000f8e00ff */
[----:B------:R-:W-:-:S06]  /*1380*/  UIMAD UR4, UR9, UR4, UR7 ;  /* 0x00000004090472a4 */ /* 0x000fcc000f8e0207 */
[----:B------:R-:W-:Y:S01]  /*1390*/  IMAD.U32 R160, RZ, RZ, UR4 ;  /* 0x00000004ffa07e24 */ /* 0x000fe2000f8e00ff */
[----:B-12---:R-:W-:Y:S06]  /*13a0*/  BRA.U UP4, `(.L_x_18) ;  /* 0x0000000104447547 */ /* 0x006fec000b800000 */
[----:B------:R-:W-:Y:S02]  /*13b0*/  R2UR UR4, R161 ;  /* 0x00000000a10472ca */ /* 0x000fe400000e0000 */
[----:B------:R-:W-:-:S11]  /*13c0*/  R2UR UR8, R160 ;  /* 0x00000000a00872ca */ /* 0x000fd600000e0000 */
[----:B------:R-:W-:Y:S02]  /*13d0*/  UISETP.GT.U32.AND UP0, UPT, UR4, 0x1, UPT ;  /* 0x000000010400788c */ /* 0x000fe4000bf04070 */
[----:B------:R-:W-:Y:S02]  /*13e0*/  ULOP3.LUT UR4, UR4, 0xfffffffe, URZ, 0xc0, !UPT ;  /* 0xfffffffe04047892 */ /* 0x000fe4000f8ec0ff */
[----:B------:R-:W-:Y:S02]  /*13f0*/  UISETP.NE.AND UP1, UPT, UR8, URZ, UP0 ;  /* 0x000000ff0800728c */ /* 0x000fe40008725270 */
[----:B------:R-:W-:Y:S02]  /*1400*/  UISETP.NE.AND UP0, UPT, UR8, 0x1, UP0 ;  /* 0x000000010800788c */ /* 0x000fe40008705270 */
[----:B------:R-:W-:Y:S02]  /*1410*/  USEL UR7, URZ, 0x1, UP1 ;  /* 0x00000001ff077887 */ /* 0x000fe40008800000 */
[----:B------:R-:W-:-:S02]  /*1420*/  USEL UR6, URZ, 0x4, UP0 ;  /* 0x00000004ff067887 */ /* 0x000fc40008000000 */
[----:B------:R-:W-:Y:S02]  /*1430*/  USEL UR5, URZ, 0x2, UP1 ;  /* 0x00000002ff057887 */ /* 0x000fe40008800000 */
[----:B------:R-:W-:Y:S02]  /*1440*/  ULEA UR4, UR8, UR4, 0x1 ;  /* 0x0000000408047291 */ /* 0x000fe4000f8e08ff */
[----:B------:R-:W-:Y:S02]  /*1450*/  USEL UR8, URZ, 0x8, UP0 ;  /* 0x00000008ff087887 */ /* 0x000fe40008000000 */
[----:B------:R-:W-:-:S03]  /*1460*/  UIADD3 UR5, UPT, UPT, UR5, UR6, UR7 ;  /* 0x0000000605057290 */ /* 0x000fc6000fffe007 */
[----:B------:R-:W-:Y:S01]  /*1470*/  UMOV UR6, 0x3 ;  /* 0x0000000300067882 */ /* 0x000fe20000000000 */
[----:B------:R-:W-:Y:S02]  /*1480*/  UIADD3 UR5, UPT, UPT, UR5, UR8, URZ ;  /* 0x0000000805057290 */ /* 0x000fe4000fffe0ff */
[----:B------:R-:W-:-:S04]  /*1490*/  USHF.L.U32 UR4, UR6, UR4, URZ ;  /* 0x0000000406047299 */ /* 0x000fc800080006ff */
[----:B------:R-:W-:Y:S02]  /*14a0*/  IMAD.U32 R2, RZ, RZ, UR5 ;  /* 0x00000005ff027e24 */ /* 0x000fe4000f8e00ff */
[----:B------:R-:W-:Y:S02]  /*14b0*/  IMAD.U32 R0, RZ, RZ, UR4 ;  /* 0x00000004ff007e24 */ /* 0x000fe4000f8e00ff */
.L_x_18:
[----:B------:R-:W-:Y:S05]  /*14c0*/  BRA.U !UP2, `(.L_x_19) ;  /* 0x000000010ad47547 */ /* 0x000fea000b800000 */
[----:B------:R-:W1:Y:S01]  /*14d0*/  LDCU.128 UR12, c[0x0][0xb10] ;  /* 0x00016200ff0c77ac */ /* 0x000e620008000c00 */
[----:B------:R-:W2:Y:S01]  /*14e0*/  LDCU UR6, c[0x0][0x370] ;  /* 0x00006e00ff0677ac */ /* 0x000ea20008000800 */
[----:B------:R-:W3:Y:S01]  /*14f0*/  LDCU UR5, c[0x0][0x374] ;  /* 0x00006e80ff0577ac */ /* 0x000ee20008000800 */
[----:B------:R-:W4:Y:S01]  /*1500*/  LDCU UR30, c[0x0][0xb0c] ;  /* 0x00016180ff1e77ac */ /* 0x000f220008000800 */
[----:B------:R-:W4:Y:S01]  /*1510*/  LDCU UR4, c[0x0][0xb20] ;  /* 0x00016400ff0477ac */ /* 0x000f220008000800 */
[----:B------:R-:W4:Y:S01]  /*1520*/  LDCU.64 UR8, c[0x0][0xb28] ;  /* 0x00016500ff0877ac */ /* 0x000f220008000a00 */
[----:B-1----:R-:W-:Y:S02]  /*1530*/  UISETP.NE.AND UP0, UPT, UR14, 0x1, UPT ;  /* 0x000000010e00788c */ /* 0x002fe4000bf05270 */
[----:B---3--:R-:W-:Y:S02]  /*1540*/  UIMAD.WIDE.U32 UR10, UR5, UR15, URZ ;  /* 0x0000000f050a72a5 */ /* 0x008fe4000f8e00ff */
[----:B--2---:R-:W-:-:S02]  /*1550*/  UIMAD.WIDE.U32 UR22, UR6, UR12, URZ ;  /* 0x0000000c061672a5 */ /* 0x004fc4000f8e00ff */
[----:B----4-:R-:W-:Y:S02]  /*1560*/  UISETP.NE.AND UP1, UPT, UR30, 0x1, UPT ;  /* 0x000000011e00788c */ /* 0x010fe4000bf25270 */
[----:B------:R-:W-:Y:S01]  /*1570*/  UISETP.NE.AND UP2, UPT, UR21, 0x1, UPT ;  /* 0x000000011500788c */ /* 0x000fe2000bf45270 */
[----:B------:R-:W-:Y:S02]  /*1580*/  UMOV UR10, UR11 ;  /* 0x0000000b000a7c82 */ /* 0x000fe40008000000 */
[----:B------:R-:W-:Y:S01]  /*1590*/  UMOV UR22, UR23 ;  /* 0x0000001700167c82 */ /* 0x000fe20008000000 */
[----:B------:R-:W-:Y:S02]  /*15a0*/  @UP0 USHF.R.U32.HI UR5, URZ, UR4, UR10 ;  /* 0x00000004ff050299 */ /* 0x000fe4000801160a */
[----:B------:R-:W-:Y:S02]  /*15b0*/  UIMAD.WIDE.U32 UR24, UR20, UR15, URZ ;  /* 0x0000000f141872a5 */ /* 0x000fe4000f8e00ff */
[----:B------:R-:W-:-:S02]  /*15c0*/  UIMAD.WIDE.U32 UR10, UR5, UR8, URZ ;  /* 0x00000008050a72a5 */ /* 0x000fc4000f8e00ff */
[----:B------:R-:W-:Y:S02]  /*15d0*/  @UP1 USHF.R.U32.HI UR6, URZ, UR13, UR22 ;  /* 0x0000000dff061299 */ /* 0x000fe40008011616 */
[----:B------:R-:W-:Y:S02]  /*15e0*/  UIMAD.WIDE.U32 UR18, UR16, UR12, URZ ;  /* 0x0000000c101272a5 */ /* 0x000fe4000f8e00ff */
[----:B------:R-:W-:Y:S01]  /*15f0*/  UIMAD.WIDE.U32 UR22, UR6, UR8, URZ ;  /* 0x00000008061672a5 */ /* 0x000fe2000f8e00ff */
[----:B------:R-:W-:Y:S01]  /*1600*/  UMOV UR24, UR25 ;  /* 0x0000001900187c82 */ /* 0x000fe20008000000 */
[----:B------:R-:W-:Y:S01]  /*1610*/  UMOV UR10, UR11 ;  /* 0x0000000b000a7c82 */ /* 0x000fe20008000000 */
[----:B------:R-:W-:Y:S02]  /*1620*/  USHF.R.U32.HI UR24, URZ, UR4, UR24 ;  /* 0x00000004ff187299 */ /* 0x000fe40008011618 */
[----:B------:R-:W-:Y:S02]  /*1630*/  @UP2 USHF.R.U32.HI UR5, URZ, UR9, UR10 ;  /* 0x00000009ff052299 */ /* 0x000fe4000801160a */
[----:B------:R-:W-:Y:S01]  /*1640*/  UMOV UR7, UR23 ;  /* 0x0000001700077c82 */ /* 0x000fe20008000000 */
[----:B------:R-:W-:Y:S01]  /*1650*/  UMOV UR18, UR19 ;  /* 0x0000001300127c82 */ /* 0x000fe20008000000 */
[----:B------:R-:W-:-:S02]  /*1660*/  @UP2 USHF.R.U32.HI UR6, URZ, UR9, UR7 ;  /* 0x00000009ff062299 */ /* 0x000fc40008011607 */
[----:B------:R-:W-:Y:S02]  /*1670*/  USHF.R.U32.HI UR13, URZ, UR13, UR18 ;  /* 0x0000000dff0d7299 */ /* 0x000fe40008011612 */
[----:B------:R-:W-:Y:S02]  /*1680*/  USEL UR4, UR20, UR24, !UP0 ;  /* 0x0000001814047287 */ /* 0x000fe4000c000000 */
[----:B------:R-:W-:Y:S02]  /*1690*/  UIMAD UR7, UR5, UR21, URZ ;  /* 0x00000015050772a4 */ /* 0x000fe4000f8e02ff */
[----:B------:R-:W-:Y:S02]  /*16a0*/  USEL UR5, UR16, UR13, !UP1 ;  /* 0x0000000d10057287 */ /* 0x000fe4000c800000 */
[----:B------:R-:W-:Y:S02]  /*16b0*/  UIMAD UR12, UR6, UR21, URZ ;  /* 0x00000015060c72a4 */ /* 0x000fe4000f8e02ff */
[----:B------:R-:W-:-:S02]  /*16c0*/  UISETP.GE.AND UP0, UPT, UR4, UR7, UPT ;  /* 0x000000070400728c */ /* 0x000fc4000bf06270 */
[----:B------:R-:W-:Y:S02]  /*16d0*/  UIMAD.WIDE.U32 UR10, UR4, UR8, URZ ;  /* 0x00000008040a72a5 */ /* 0x000fe4000f8e00ff */
[----:B------:R-:W-:Y:S02]  /*16e0*/  UISETP.GE.OR UP0, UPT, UR5, UR12, UP0 ;  /* 0x0000000c0500728c */ /* 0x000fe40008706670 */
[----:B------:R-:W-:Y:S02]  /*16f0*/  UIMAD.WIDE.U32 UR12, UR5, UR8, URZ ;  /* 0x00000008050c72a5 */ /* 0x000fe4000f8e00ff */
[----:B------:R-:W-:Y:S01]  /*1700*/  UIADD3 UR10, UPT, UPT, -UR4, URZ, URZ ;  /* 0x000000ff040a7290 */ /* 0x000fe2000fffe1ff */
[----:B------:R-:W-:Y:S01]  /*1710*/  UMOV UR8, UR11 ;  /* 0x0000000b00087c82 */ /* 0x000fe20008000000 */
[----:B------:R-:W-:Y:S02]  /*1720*/  UIADD3 UR11, UPT, UPT, -UR5, URZ, URZ ;  /* 0x000000ff050b7290 */ /* 0x000fe4000fffe1ff */
[----:B------:R-:W-:-:S03]  /*1730*/  USHF.R.U32.HI UR8, URZ, UR9, UR8 ;  /* 0x00000009ff087299 */ /* 0x000fc60008011608 */
[----:B------:R-:W-:Y:S01]  /*1740*/  @!UP0 UMOV UR7, UR13 ;  /* 0x0000000d00078c82 */ /* 0x000fe20008000000 */
[----:B------:R-:W-:Y:S02]  /*1750*/  UIMAD UR20, UR14, UR10, UR20 ;  /* 0x0000000a0e1472a4 */ /* 0x000fe4000f8e0214 */
[----:B------:R-:W-:Y:S02]  /*1760*/  USEL UR8, UR4, UR8, !UP2 ;  /* 0x0000000804087287 */ /* 0x000fe4000d000000 */
[----:B------:R-:W-:Y:S02]  /*1770*/  @!UP0 USHF.R.U32.HI UR7, URZ, UR9, UR7 ;  /* 0x00000009ff078299 */ /* 0x000fe40008011607 */
[----:B------:R-:W-:Y:S02]  /*1780*/  UIADD3 UR9, UPT, UPT, -UR8, URZ, URZ ;  /* 0x000000ff08097290 */ /* 0x000fe4000fffe1ff */
[----:B------:R-:W-:Y:S02]  /*1790*/  @!UP0 USEL UR7, UR5, UR7, !UP2 ;  /* 0x0000000705078287 */ /* 0x000fe4000d000000 */
[----:B------:R-:W-:-:S02]  /*17a0*/  UIMAD UR9, UR21, UR9, UR4 ;  /* 0x00000009150972a4 */ /* 0x000fc4000f8e0204 */
[----:B------:R-:W-:Y:S02]  /*17b0*/  @!UP0 UIADD3 UR8, UPT, UPT, UR8, -UR7, URZ ;  /* 0x8000000708088290 */ /* 0x000fe4000fffe0ff */
[----:B------:R-:W-:Y:S02]  /*17c0*/  @!UP0 UIMAD UR6, UR9, UR6, UR7 ;  /* 0x00000006090682a4 */ /* 0x000fe4000f8e0207 */
[----:B------:R-:W-:Y:S02]  /*17d0*/  @!UP0 UIMAD UR4, UR8, UR21, UR5 ;  /* 0x00000015080482a4 */ /* 0x000fe4000f8e0205 */
[----:B------:R-:W-:Y:S02]  /*17e0*/  UIMAD UR16, UR30, UR11, UR16 ;  /* 0x0000000b1e1072a4 */ /* 0x000fe4000f8e0210 */
[----:B------:R-:W-:Y:S01]  /*17f0*/  UIMAD UR20, UR4, UR14, UR20 ;  /* 0x0000000e041472a4 */ /* 0x000fe2000f8e0214 */
[----:B------:R-:W-:Y:S02]  /*1800*/  @!UP0 UMOV UR5, UR6 ;  /* 0x0000000600058c82 */ /* 0x000fe40008000000 */
[----:B------:R-:W-:-:S12]  /*1810*/  UIMAD UR16, UR5, UR30, UR16 ;  /* 0x0000001e051072a4 */ /* 0x000fd8000f8e0210 */
.L_x_19:
[----:B------:R-:W-:Y:S02]  /*1820*/  UISETP.NE.AND UP1, UPT, UR31, 0x1, UPT ;  /* 0x000000011f00788c */ /* 0x000fe4000bf25270 */
[----:B------:R-:W-:Y:S02]  /*1830*/  ULOP3.LUT UR21, UR26, 0xffff, URZ, 0xc0, !UPT ;  /* 0x0000ffff1a157892 */ /* 0x000fe4000f8ec0ff */
[----:B------:R-:W-:Y:S02]  /*1840*/  UISETP.NE.AND UP0, UPT, UR17, 0x2, UPT ;  /* 0x000000021100788c */ /* 0x000fe4000bf05270 */
[----:B------:R-:W-:Y:S02]  /*1850*/  ULOP3.LUT UR22, UR29, 0x800, URZ, 0xc0, !UPT ;  /* 0x000008001d167892 */ /* 0x000fe4000f8ec0ff */
[----:B------:R-:W-:Y:S02]  /*1860*/  ULOP3.LUT UR46, UR46, 0x80, URZ, 0xc0, !UPT ;  /* 0x000000802e2e7892 */ /* 0x000fe4000f8ec0ff */
[----:B------:R-:W-:Y:S01]  /*1870*/  USHF.L.U32 UR21, UR32, UR21, URZ ;  /* 0x0000001520157299 */ /* 0x000fe200080006ff */
[----:B------:R-:W-:Y:S11]  /*1880*/  BRA.U UP1, `(.L_x_20) ;  /* 0x0000000101447547 */ /* 0x000ff6000b800000 */
[----:B------:R-:W1:Y:S01]  /*1890*/  LDCU.128 UR8, c[0x0][0xb10] ;  /* 0x00016200ff0877ac */ /* 0x000e620008000c00 */
[----:B------:R-:W2:Y:S01]  /*18a0*/  LDCU UR12, c[0x0][0xb0c] ;  /* 0x00016180ff0c77ac */ /* 0x000ea20008000800 */
[----:B------:R-:W3:Y:S01]  /*18b0*/  LDCU UR13, c[0x0][0xb20] ;  /* 0x00016400ff0d77ac */ /* 0x000ee20008000800 */
[----:B-1----:R-:W-:Y:S02]  /*18c0*/  UIMAD.WIDE.U32 UR6, UR16, UR8, URZ ;  /* 0x00000008100672a5 */ /* 0x002fe4000f8e00ff */
[----:B------:R-:W-:Y:S02]  /*18d0*/  UIMAD.WIDE.U32 UR4, UR20, UR11, URZ ;  /* 0x0000000b140472a5 */ /* 0x000fe4000f8e00ff */
[----:B--2---:R-:W-:Y:S02]  /*18e0*/  UISETP.NE.AND UP2, UPT, UR12, 0x1, UPT ;  /* 0x000000010c00788c */ /* 0x004fe4000bf45270 */
[----:B------:R-:W-:Y:S01]  /*18f0*/  UISETP.NE.AND UP1, UPT, UR10, 0x1, UPT ;  /* 0x000000010a00788c */ /* 0x000fe2000bf25270 */
[----:B------:R-:W-:-:S02]  /*1900*/  UMOV UR6, UR7 ;  /* 0x0000000700067c82 */ /* 0x000fc40008000000 */
[----:B------:R-:W-:Y:S01]  /*1910*/  UMOV UR4, UR5 ;  /* 0x0000000500047c82 */ /* 0x000fe20008000000 */
[----:B------:R-:W-:Y:S02]  /*1920*/  USHF.R.U32.HI UR6, URZ, UR9, UR6 ;  /* 0x00000009ff067299 */ /* 0x000fe40008011606 */
[----:B---3--:R-:W-:Y:S02]  /*1930*/  USHF.R.U32.HI UR4, URZ, UR13, UR4 ;  /* 0x0000000dff047299 */ /* 0x008fe40008011604 */
[----:B------:R-:W-:Y:S02]  /*1940*/  USEL UR5, UR16, UR6, !UP2 ;  /* 0x0000000610057287 */ /* 0x000fe4000d000000 */
[----:B------:R-:W-:-:S04]  /*1950*/  USEL UR4, UR20, UR4, !UP1 ;  /* 0x0000000414047287 */ /* 0x000fc8000c800000 */
[----:B------:R-:W-:Y:S02]  /*1960*/  UIADD3 UR6, UPT, UPT, UR5, -UR4, URZ ;  /* 0x8000000405067290 */ /* 0x000fe4000fffe0ff */
[----:B------:R-:W-:Y:S02]  /*1970*/  UIADD3 UR4, UPT, UPT, -UR5, UR4, URZ ;  /* 0x0000000405047290 */ /* 0x000fe4000fffe1ff */
[----:B------:R-:W-:Y:S02]  /*1980*/  UIMAD UR20, UR6, UR10, UR20 ;  /* 0x0000000a061472a4 */ /* 0x000fe4000f8e0214 */
[----:B------:R-:W-:-:S12]  /*1990*/  UIMAD UR16, UR4, UR12, UR16 ;  /* 0x0000000c041072a4 */ /* 0x000fd8000f8e0210 */
.L_x_20:
[----:B------:R-:W-:Y:S05]  /*19a0*/  BRA.U !UP5, `(.L_x_21) ;  /* 0x000000010d0c7547 */ /* 0x000fea000b800000 */
[----:B------:R-:W-:Y:S01]  /*19b0*/  UCGABAR_WAIT ;  /* 0x0000000000007dc7 */ /* 0x000fe20008000000 */
[----:B------:R-:W-:Y:S01]  /*19c0*/  CCTL.IVALL ;  /* 0x00000000ff00798f */ /* 0x000fe20002000000 */
[----:B------:R-:W-:Y:S05]  /*19d0*/  BRA `(.L_x_22) ;  /* 0x0000000000047947 */ /* 0x000fea0003800000 */
.L_x_21:
[----:B------:R-:W-:Y:S06]  /*19e0*/  BAR.SYNC.DEFER_BLOCKING 0x0 ;  /* 0x0000000000007b1d */ /* 0x000fec0000010000 */
.L_x_22:
[----:B------:R-:W-:Y:S05]  /*19f0*/  BRA.U UP0, `(.L_x_23) ;  /* 0x0000001d00687547 */ /* 0x000fea000b800000 */
[----:B------:R-:W1:Y:S01]  /*1a00*/  LDCU UR6, c[0x0][0x38c] ;  /* 0x00007180ff0677ac */ /* 0x000e620008000800 */
[----:B------:R-:W-:Y:S01]  /*1a10*/  PLOP3.LUT P1, PT, PT, PT, UP3, 0x80, 0x8 ;  /* 0x000000000008781c */ /* 0x000fe20003f2f038 */
[----:B------:R-:W-:Y:S01]  /*1a20*/  IMAD.MOV.U32 R12, RZ, RZ, 0x1 ;  /* 0x00000001ff0c7424 */ /* 0x000fe200078e00ff */
[----:B------:R-:W-:Y:S02]  /*1a30*/  ISETP.NE.AND P2, PT, R3, RZ, P3 ;  /* 0x000000ff0300720c */ /* 0x000fe40001f45270 */
[----:B------:R-:W-:Y:S02]  /*1a40*/  CS2R R10, SRZ ;  /* 0x00000000000a7805 */ /* 0x000fe4000001ff00 */
[----:B------:R-:W-:Y:S01]  /*1a50*/  PLOP3.LUT P1, PT, P1, PT, PT, 0x8, 0x80 ;  /* 0x000000000080781c */ /* 0x000fe20000f2e170 */
[----:B------:R-:W-:Y:S01]  /*1a60*/  IMAD.MOV.U32 R9, RZ, RZ, RZ ;  /* 0x000000ffff097224 */ /* 0x000fe200078e00ff */
[----:B------:R-:W2:Y:S01]  /*1a70*/  LDCU UR38, c[0x0][0x370] ;  /* 0x00006e00ff2677ac */ /* 0x000ea20008000800 */
[----:B------:R-:W-:Y:S01]  /*1a80*/  IMAD.MOV.U32 R8, RZ, RZ, 0x1 ;  /* 0x00000001ff087424 */ /* 0x000fe200078e00ff */
[----:B------:R-:W3:Y:S01]  /*1a90*/  LDCU.64 UR26, c[0x0][0x348] ;  /* 0x00006900ff1a77ac */ /* 0x000ee20008000a00 */
[----:B------:R-:W-:Y:S01]  /*1aa0*/  ULEA.HI UR43, UR22, UR46, URZ, 0x1b ;  /* 0x0000002e162b7291 */ /* 0x000fe2000f8fd8ff */
[----:B------:R-:W4:Y:S01]  /*1ab0*/  LDCU UR37, c[0x0][0x374] ;  /* 0x00006e80ff2577ac */ /* 0x000f220008000800 */
[----:B-1----:R-:W-:-:S02]  /*1ac0*/  UIADD3 UR5, UPT, UPT, UR6, 0x1f, URZ ;  /* 0x0000001f06057890 */ /* 0x002fc4000fffe0ff */
[----:B------:R-:W-:Y:S02]  /*1ad0*/  UIADD3 UR47, UPT, UPT, UR6, 0x3e, URZ ;  /* 0x0000003e062f7890 */ /* 0x000fe4000fffe0ff */
[----:B------:R-:W-:Y:S01]  /*1ae0*/  USHF.R.S32.HI UR4, URZ, 0x1f, UR5 ;  /* 0x0000001fff047899 */ /* 0x000fe20008011405 */
[----:B------:R-:W-:-:S03]  /*1af0*/  UMOV UR7, URZ ;  /* 0x000000ff00077c82 */ /* 0x000fc60008000000 */
[----:B------:R-:W-:Y:S02]  /*1b00*/  ULEA.HI UR4, UR4, UR5, URZ, 0x5 ;  /* 0x0000000504047291 */ /* 0x000fe4000f8f28ff */
[----:B------:R-:W-:Y:S02]  /*1b10*/  UIADD3 UR5, UPT, UPT, UR6, -0x1, URZ ;  /* 0xffffffff06057890 */ /* 0x000fe4000fffe0ff */
[----:B------:R-:W-:Y:S02]  /*1b20*/  USHF.R.S32.HI UR40, URZ, 0x5, UR4 ;  /* 0x00000005ff287899 */ /* 0x000fe40008011404 */
[----:B------:R-:W-:Y:S02]  /*1b30*/  UISETP.GE.U32.AND UP1, UPT, UR5, -0x3f, UPT ;  /* 0xffffffc10500788c */ /* 0x000fe4000bf26070 */
[----:B------:R-:W-:-:S04]  /*1b40*/  UISETP.LT.U32.AND UP0, UPT, UR40, 0x16, UPT ;  /* 0x000000162800788c */ /* 0x000fc8000bf01070 */
[----:B------:R-:W-:Y:S02]  /*1b50*/  USEL UR39, UR40, 0x16, UP0 ;  /* 0x0000001628277887 */ /* 0x000fe40008000000 */
[----:B------:R-:W-:Y:S02]  /*1b60*/  UISETP.NE.AND UP0, UPT, UR17, URZ, UPT ;  /* 0x000000ff1100728c */ /* 0x000fe4000bf05270 */
[----:B------:R-:W-:Y:S02]  /*1b70*/  UIADD3 UR4, UPT, UPT, UR39, -0x1, URZ ;  /* 0xffffffff27047890 */ /* 0x000fe4000fffe0ff */
[----:B------:R-:W-:Y:S02]  /*1b80*/  @UP1 UIADD3 UR4, UPT, UPT, UR39, URZ, URZ ;  /* 0x000000ff27041290 */ /* 0x000fe4000fffe0ff */
[----:B------:R-:W-:Y:S02]  /*1b90*/  USEL UR23, UR41, 0x2, UP0 ;  /* 0x0000000229177887 */ /* 0x000fe40008000000 */
[----:B------:R-:W-:-:S02]  /*1ba0*/  UIADD3 UR44, UPT, UPT, UR40, -UR39, URZ ;  /* 0x80000027282c7290 */ /* 0x000fc4000fffe0ff */
[----:B------:R-:W-:Y:S02]  /*1bb0*/  UIADD3 UR25, UPT, UPT, UR4, 0x1, URZ ;  /* 0x0000000104197890 */ /* 0x000fe4000fffe0ff */
[----:B--234-:R-:W-:-:S12]  /*1bc0*/  UIADD3 UR41, UPT, UPT, -UR4, URZ, URZ ;  /* 0x000000ff04297290 */ /* 0x01cfd8000fffe1ff */
.L_x_43:
[----:B------:R-:W-:Y:S01]  /*1bd0*/  UISETP.NE.AND UP0, UPT, UR45, URZ, UPT ;  /* 0x000000ff2d00728c */ /* 0x000fe2000bf05270 */
[----:B-1----:R-:W1:Y:S08]  /*1be0*/  S2UR UR45, SR_CgaCtaId ;  /* 0x00000000002d79c3 */ /* 0x002e700000008800 */
[----:B------:R-:W-:Y:S05]  /*1bf0*/  BRA.U UP0, `(.L_x_24) ;  /* 0x0000000100347547 */ /* 0x000fea000b800000 */
[----:B------:R-:W2:Y:S01]  /*1c00*/  S2R R0, SR_CgaCtaId ;  /* 0x0000000000007919 */ /* 0x000ea20000008800 */
[----:B------:R-:W-:Y:S02]  /*1c10*/  MOV R3, 0x400 ;  /* 0x0000040000037802 */ /* 0x000fe40000000f00 */
[----:B------:R-:W-:Y:S02]  /*1c20*/  SHF.L.U32 R2, R8, 0x1f, RZ ;  /* 0x0000001f08027819 */ /* 0x000fe400000006ff */
[----:B--2---:R-:W-:-:S05]  /*1c30*/  LEA R0, R0, R3, 0x18 ;  /* 0x0000000300007211 */ /* 0x004fca00078ec0ff */
[----:B------:R-:W-:-:S04]  /*1c40*/  IMAD R3, R9, 0x8, R0 ;  /* 0x0000000809037824 */ /* 0x000fc800078e0200 */
[----:B------:R-:W2:Y:S02]  /*1c50*/  SYNCS.PHASECHK.TRANS64.TRYWAIT P0, [R3+URZ+0x200], R2 ;  /* 0x00020002030075a7 */ /* 0x000ea400080011ff */
[----:B--2---:R-:W-:Y:S05]  /*1c60*/  @!P0 BRA `(.L_x_25) ;  /* 0x000000a800f88947 */ /* 0x004fea0003800000 */
.L_x_163:
[----:B------:R-:W-:Y:S01]  /*1c70*/  VIADD R9, R9, 0x1 ;  /* 0x0000000109097836 */ /* 0x000fe20000000000 */
[----:B------:R2:W-:Y:S04]  /*1c80*/  SYNCS.ARRIVE.TRANS64.A1T0 RZ, [R3+URZ+0x1f0], RZ ;  /* 0x0001f0ff03ff79a7 */ /* 0x0005e800081000ff */
[----:B------:R-:W-:-:S04]  /*1c90*/  ISETP.NE.AND P0, PT, R9, 0x2, PT ;  /* 0x000000020900780c */ /* 0x000fc80003f05270 */
[----:B------:R-:W-:Y:S02]  /*1ca0*/  SEL R9, R9, RZ, P0 ;  /* 0x000000ff09097207 */ /* 0x000fe40000000000 */
[----:B--2---:R-:W-:-:S04]  /*1cb0*/  SEL R3, RZ, 0x1, P0 ;  /* 0x00000001ff037807 */ /* 0x004fc80000000000 */
[----:B------:R-:W-:-:S07]  /*1cc0*/  LOP3.LUT R8, R8, R3, RZ, 0x3c, !PT ;  /* 0x0000000308087212 */ /* 0x000fce00078e3cff */
.L_x_24:
[----:B------:R-:W-:Y:S01]  /*1cd0*/  UMOV UR6, 0x400 ;  /* 0x0000040000067882 */ /* 0x000fe20000000000 */
[----:B------:R-:W-:Y:S01]  /*1ce0*/  SHF.L.U32 R0, R12, 0x1f, RZ ;  /* 0x0000001f0c007819 */ /* 0x000fe200000006ff */
[----:B-1----:R-:W-:Y:S02]  /*1cf0*/  ULEA UR6, UR45, UR6, 0x18 ;  /* 0x000000062d067291 */ /* 0x002fe4000f8ec0ff */
[----:B------:R-:W-:Y:S02]  /*1d00*/  UISETP.GE.U32.AND UP0, UPT, UR47, 0x3f, UPT ;  /* 0x0000003f2f00788c */ /* 0x000fe4000bf06070 */
[----:B------:R-:W-:Y:S02]  /*1d10*/  ULEA UR4, UR7, UR6, 0x3 ;  /* 0x0000000607047291 */ /* 0x000fe4000f8e18ff */
[----:B------:R-:W-:Y:S01]  /*1d20*/  ULEA UR11, UR20, UR46, 0x8 ;  /* 0x0000002e140b7291 */ /* 0x000fe2000f8e40ff */
[----:B------:R-:W-:-:S06]  /*1d30*/  UMOV UR13, URZ ;  /* 0x000000ff000d7c82 */ /* 0x000fcc0008000000 */
[----:B------:R1:W2:Y:S01]  /*1d40*/  SYNCS.PHASECHK.TRANS64.TRYWAIT P0, [UR4+0xb0], R0 ;  /* 0x0000b000ff0075a7 */ /* 0x0002a20008001104 */
[----:B------:R-:W-:-:S04]  /*1d50*/  ULEA.HI UR4, UR16, UR16, URZ, 0x1 ;  /* 0x0000001010047291 */ /* 0x000fc8000f8f08ff */
[----:B------:R-:W-:-:S04]  /*1d60*/  USHF.L.U32 UR4, UR4, 0x7, URZ ;  /* 0x0000000704047899 */ /* 0x000fc800080006ff */
[----:B------:R-:W-:-:S04]  /*1d70*/  ULOP3.LUT UR35, UR4, 0xffffff00, URZ, 0xc0, !UPT ;  /* 0xffffff0004237892 */ /* 0x000fc8000f8ec0ff */
[----:B------:R-:W-:Y:S01]  /*1d80*/  UIADD3 UR35, UPT, UPT, UR43, UR35, URZ ;  /* 0x000000232b237290 */ /* 0x000fe2000fffe0ff */
[----:B------:R-:W-:Y:S11]  /*1d90*/  BRA.U !UP0, `(.L_x_26) ;  /* 0x0000000108c47547 */ /* 0x000ff6000b800000 */
[----:B------:R-:W-:Y:S01]  /*1da0*/  UMOV UR16, UR41 ;  /* 0x0000002900107c82 */ /* 0x000fe20008000000 */
[----:B------:R-:W-:Y:S01]  /*1db0*/  UMOV UR4, UR7 ;  /* 0x0000000700047c82 */ /* 0x000fe20008000000 */
[----:B------:R-:W-:-:S05]  /*1dc0*/  UMOV UR34, URZ ;  /* 0x000000ff00227c82 */ /* 0x000fca0008000000 */
.L_x_32:
[----:B------:R-:W-:Y:S01]  /*1dd0*/  ULEA UR33, UR4, UR6, 0x3 ;  /* 0x0000000604217291 */ /* 0x000fe2000f8e18ff */
[----:B------:R-:W-:Y:S01]  /*1de0*/  @P3 MOV R2, 0x4000 ;  /* 0x0000400000023802 */ /* 0x000fe20000000f00 */
[----:B--234-:R-:W-:Y:S10]  /*1df0*/  @P0 BRA `(.L_x_27) ;  /* 0x00000000000c0947 */ /* 0x01cff40003800000 */
[----:B------:R-:W-:-:S04]  /*1e00*/  SHF.L.U32 R3, R12, 0x1f, RZ ;  /* 0x0000001f0c037819 */ /* 0x000fc800000006ff */
[----:B------:R-:W2:Y:S02]  /*1e10*/  SYNCS.PHASECHK.TRANS64.TRYWAIT P0, [UR33+0xb0], R3 ;  /* 0x0000b003ff0075a7 */ /* 0x000ea40008001121 */
[----:B--2---:R-:W-:Y:S05]  /*1e20*/  @!P0 BRA `(.L_x_28) ;  /* 0x000000a8009c8947 */ /* 0x004fea0003800000 */
.L_x_27:
[----:B------:R2:W-:Y:S01]  /*1e30*/  @P3 SYNCS.ARRIVE.TRANS64 RZ, [UR33], R2 ;  /* 0x00000002ffff39a7 */ /* 0x0005e20008000021 */
[----:B------:R-:W-:Y:S02]  /*1e40*/  ULOP3.LUT UR5, UR23, 0x2, URZ, 0xfc, !UPT ;  /* 0x0000000217057892 */ /* 0x000fe4000f8efcff */
[----:B------:R-:W-:Y:S02]  /*1e50*/  UIADD3 UR16, UPT, UPT, UR16, 0x1, URZ ;  /* 0x0000000110107890 */ /* 0x000fe4000fffe0ff */
[----:B------:R-:W-:Y:S02]  /*1e60*/  UISETP.NE.AND UP0, UPT, UR5, 0x2, UPT ;  /* 0x000000020500788c */ /* 0x000fe4000bf05270 */
[----:B------:R-:W-:-:S07]  /*1e70*/  UISETP.NE.AND UP2, UPT, UR16, 0x1, UPT ;  /* 0x000000011000788c */ /* 0x000fce000bf45270 */
[----:B------:R-:W-:Y:S05]  /*1e80*/  BRA.U UP0, `(.L_x_29) ;  /* 0x0000000100047547 */ /* 0x000fea000b800000 */
[----:B------:R-:W-:Y:S05]  /*1e90*/  BPT.TRAP 0x1 ;  /* 0x000000040000795c */ /* 0x000fea0000300000 */
.L_x_29:
[----:B------:R-:W-:Y:S04]  /*1ea0*/  BSSY.RECONVERGENT B0, `(.L_x_30) ;  /* 0x0000003000007945 */ /* 0x000fe80003800200 */
[----:B------:R-:W-:Y:S05]  /*1eb0*/  @!P2 BRA `(.L_x_31) ;  /* 0x000000000004a947 */ /* 0x000fea0003800000 */
[----:B------:R-:W-:Y:S05]  /*1ec0*/  BPT.TRAP 0x1 ;  /* 0x000000040000795c */ /* 0x000fea0000300000 */
.L_x_31:
[----:B------:R-:W-:Y:S05]  /*1ed0*/  BSYNC.RECONVERGENT B0 ;  /* 0x0000000000007941 */ /* 0x000fea0003800200 */
.L_x_30:
[----:B------:R-:W-:Y:S02]  /*1ee0*/  UIADD3 UR5, UPT, UPT, UR4, 0x1, URZ ;  /* 0x0000000104057890 */ /* 0x000fe4000fffe0ff */
[----:B------:R-:W-:Y:S02]  /*1ef0*/  UIADD3 UR14, UP1, UPT, UR26, 0x80, URZ ;  /* 0x000000801a0e7890 */ /* 0x000fe4000ff3e0ff */
[----:B------:R-:W-:Y:S02]  /*1f00*/  UISETP.NE.AND UP0, UPT, UR5, 0x16, UPT ;  /* 0x000000160500788c */ /* 0x000fe4000bf05270 */
[----:B------:R-:W-:Y:S02]  /*1f10*/  ULOP3.LUT UR33, UR33, 0xfefffff8, URZ, 0xc0, !UPT ;  /* 0xfefffff821217892 */ /* 0x000fe4000f8ec0ff */
[----:B------:R-:W-:Y:S02]  /*1f20*/  USEL UR8, URZ, 0x1, UP0 ;  /* 0x00000001ff087887 */ /* 0x000fe40008000000 */
[----:B------:R-:W-:-:S02]  /*1f30*/  USEL UR7, UR5, URZ, UP0 ;  /* 0x000000ff05077287 */ /* 0x000fc40008000000 */
[----:B------:R-:W-:Y:S02]  /*1f40*/  UIADD3.X UR15, UPT, UPT, URZ, UR27, URZ, UP1, !UPT ;  /* 0x0000001bff0f7290 */ /* 0x000fe40008ffe4ff */
[----:B------:R-:W-:Y:S01]  /*1f50*/  ULEA UR5, UR7, UR6, 0x3 ;  /* 0x0000000607057291 */ /* 0x000fe2000f8e18ff */
[----:B------:R-:W-:Y:S01]  /*1f60*/  LOP3.LUT R12, R12, UR8, RZ, 0x3c, !PT ;  /* 0x000000080c0c7c12 */ /* 0x000fe2000f8e3cff */
[----:B------:R-:W-:Y:S02]  /*1f70*/  USHF.L.U32 UR8, UR4, 0xc, URZ ;  /* 0x0000000c04087899 */ /* 0x000fe400080006ff */
[----:B------:R-:W-:Y:S01]  /*1f80*/  UIADD3 UR4, UP0, UPT, UR26, 0x180, URZ ;  /* 0x000001801a047890 */ /* 0x000fe2000ff1e0ff */
[----:B-1----:R-:W-:Y:S01]  /*1f90*/  SHF.L.U32 R0, R12, 0x1f, RZ ;  /* 0x0000001f0c007819 */ /* 0x002fe200000006ff */
[----:B------:R-:W-:Y:S02]  /*1fa0*/  ULOP3.LUT UR32, UR8, UR22, URZ, 0xfc, !UPT ;  /* 0x0000001608207292 */ /* 0x000fe4000f8efcff */
[----:B------:R-:W-:Y:S01]  /*1fb0*/  UPRMT UR13, URZ, 0x5410, UR21 ;  /* 0x00005410ff0d7896 */ /* 0x000fe20008000015 */
[----:B------:R3:W4:Y:S01]  /*1fc0*/  SYNCS.PHASECHK.TRANS64.TRYWAIT P0, [UR5+0xb0], R0 ;  /* 0x0000b000ff0075a7 */ /* 0x0007220008001105 */
[----:B------:R-:W-:-:S02]  /*1fd0*/  UIADD3 UR32, UPT, UPT, UR6, 0xc600, UR32 ;  /* 0x0000c60006207890 */ /* 0x000fc4000fffe020 */
[----:B------:R-:W-:Y:S02]  /*1fe0*/  UIADD3 UR8, UPT, UPT, UR6, 0x22600, UR8 ;  /* 0x0002260006087890 */ /* 0x000fe4000fffe008 */
[----:B------:R-:W-:Y:S01]  /*1ff0*/  UIADD3.X UR5, UPT, UPT, URZ, UR27, URZ, UP0, !UPT ;  /* 0x0000001bff057290 */ /* 0x000fe200087fe4ff */
[----:B------:R-:W-:Y:S01]  /*2000*/  UMOV UR18, 0x0 ;  /* 0x0000000000127882 */ /* 0x000fe20000000000 */
[----:B------:R-:W-:Y:S01]  /*2010*/  UMOV UR19, 0x10000000 ;  /* 0x1000000000137882 */ /* 0x000fe20000000000 */
[----:B------:R-:W-:Y:S01]  /*2020*/  UMOV UR10, UR34 ;  /* 0x00000022000a7c82 */ /* 0x000fe20008000000 */
[----:B------:R-:W-:Y:S01]  /*2030*/  UMOV UR12, UR36 ;  /* 0x00000024000c7c82 */ /* 0x000fe20008000000 */
[----:B------:R-:W-:Y:S01]  /*2040*/  UMOV UR9, UR33 ;  /* 0x0000002100097c82 */ /* 0x000fe20008000000 */
[----:B------:R1:W-:Y:S03]  /*2050*/  UTMALDG.3D.MULTICAST.2CTA [UR32], [UR14], UR13, desc[UR18] ;  /* 0x000012200e0073b4 */ /* 0x0003e6000821180d */
[----:B------:R2:W-:Y:S01]  /*2060*/  UTMALDG.3D.2CTA [UR8], [UR4], desc[UR18] ;  /* 0x00001208040075b4 */ /* 0x0005e20008211000 */
[----:B-1----:R-:W-:Y:S01]  /*2070*/  UIADD3 UR34, UPT, UPT, UR34, 0x20, URZ ;  /* 0x0000002022227890 */ /* 0x002fe2000fffe0ff */
[----:B------:R-:W-:Y:S01]  /*2080*/  UMOV UR13, UR25 ;  /* 0x00000019000d7c82 */ /* 0x000fe20008000000 */
[----:B--2---:R-:W-:Y:S01]  /*2090*/  UMOV UR4, UR7 ;  /* 0x0000000700047c82 */ /* 0x004fe20008000000 */
[----:B------:R-:W-:Y:S09]  /*20a0*/  BRA.U UP2, `(.L_x_32) ;  /* 0xfffffffd02487547 */ /* 0x000ff2000b83ffff */
.L_x_26:
[----:B------:R-:W-:Y:S01]  /*20b0*/  ULEA UR4, UR7, UR6, 0x3 ;  /* 0x0000000607047291 */ /* 0x000fe2000f8e18ff */
[----:B-1-3--:R-:W-:Y:S01]  /*20c0*/  SHF.L.U32 R0, R12, 0x1f, RZ ;  /* 0x0000001f0c007819 */ /* 0x00afe200000006ff */
[----:B------:R-:W-:Y:S01]  /*20d0*/  @!P1 SYNCS.ARRIVE.TRANS64.A1T0 RZ, [UR6+0x1a8], RZ ;  /* 0x0001a8ffffff99a7 */ /* 0x000fe20008100006 */
[----:B------:R-:W-:-:S06]  /*20e0*/  UISETP.GT.AND UP0, UPT, UR40, UR39, UPT ;  /* 0x000000272800728c */ /* 0x000fcc000bf04270 */
[----:B--2-4-:R1:W2:Y:S03]  /*20f0*/  SYNCS.PHASECHK.TRANS64.TRYWAIT P0, [UR4+0xb0], R0 ;  /* 0x0000b000ff0075a7 */ /* 0x0142a60008001104 */
[----:B------:R-:W-:Y:S05]  /*2100*/  BRA.U !UP0, `(.L_x_33) ;  /* 0x0000000108c47547 */ /* 0x000fea000b800000 */
[----:B------:R-:W-:Y:S01]  /*2110*/  UIADD3 UR24, UPT, UPT, UR44, UR13, URZ ;  /* 0x0000000d2c187290 */ /* 0x000fe2000fffe0ff */
[----:B------:R-:W-:-:S11]  /*2120*/  UMOV UR4, UR7 ;  /* 0x0000000700047c82 */ /* 0x000fd60008000000 */
.L_x_39:
[----:B------:R-:W-:Y:S01]  /*2130*/  ULEA UR17, UR4, UR6, 0x3 ;  /* 0x0000000604117291 */ /* 0x000fe2000f8e18ff */
[----:B--2---:R-:W-:Y:S01]  /*2140*/  @P3 MOV R2, 0x4000 ;  /* 0x0000400000023802 */ /* 0x004fe20000000f00 */
[----:B--2-4-:R-:W-:Y:S10]  /*2150*/  @P0 BRA `(.L_x_34) ;  /* 0x00000000000c0947 */ /* 0x014ff40003800000 */
[----:B------:R-:W-:-:S04]  /*2160*/  SHF.L.U32 R3, R12, 0x1f, RZ ;  /* 0x0000001f0c037819 */ /* 0x000fc800000006ff */
[----:B------:R-:W2:Y:S02]  /*2170*/  SYNCS.PHASECHK.TRANS64.TRYWAIT P0, [UR17+0xb0], R3 ;  /* 0x0000b003ff0075a7 */ /* 0x000ea40008001111 */
[----:B--2---:R-:W-:Y:S05]  /*2180*/  @!P0 BRA `(.L_x_35) ;  /* 0x000000a400dc8947 */ /* 0x004fea0003800000 */
.L_x_34:
[----:B------:R2:W-:Y:S01]  /*2190*/  @P3 SYNCS.ARRIVE.TRANS64 RZ, [UR17], R2 ;  /* 0x00000002ffff39a7 */ /* 0x0005e20008000011 */
[----:B------:R-:W-:-:S04]  /*21a0*/  ULOP3.LUT UR5, UR23, 0x2, URZ, 0xfc, !UPT ;  /* 0x0000000217057892 */ /* 0x000fc8000f8efcff */
[----:B------:R-:W-:-:S09]  /*21b0*/  UISETP.NE.AND UP0, UPT, UR5, 0x2, UPT ;  /* 0x000000020500788c */ /* 0x000fd2000bf05270 */
[----:B------:R-:W-:Y:S05]  /*21c0*/  BRA.U UP0, `(.L_x_36) ;  /* 0x0000000100047547 */ /* 0x000fea000b800000 */
[----:B------:R-:W-:Y:S05]  /*21d0*/  BPT.TRAP 0x1 ;  /* 0x000000040000795c */ /* 0x000fea0000300000 */
.L_x_36:
[----:B------:R-:W-:Y:S04]  /*21e0*/  BSSY.RECONVERGENT B0, `(.L_x_37) ;  /* 0x0000003000007945 */ /* 0x000fe80003800200 */
[----:B------:R-:W-:Y:S05]  /*21f0*/  @!P2 BRA `(.L_x_38) ;  /* 0x000000000004a947 */ /* 0x000fea0003800000 */
[----:B------:R-:W-:Y:S05]  /*2200*/  BPT.TRAP 0x1 ;  /* 0x000000040000795c */ /* 0x000fea0000300000 */
.L_x_38:
[----:B------:R-:W-:Y:S05]  /*2210*/  BSYNC.RECONVERGENT B0 ;  /* 0x0000000000007941 */ /* 0x000fea0003800200 */
.L_x_37:
[----:B------:R-:W-:Y:S02]  /*2220*/  UIADD3 UR5, UPT, UPT, UR4, 0x1, URZ ;  /* 0x0000000104057890 */ /* 0x000fe4000fffe0ff */
[----:B------:R-:W-:Y:S02]  /*2230*/  USHF.L.U32 UR18, UR13, 0x5, URZ ;  /* 0x000000050d127899 */ /* 0x000fe400080006ff */
[----:B------:R-:W-:Y:S02]  /*2240*/  UISETP.NE.AND UP0, UPT, UR5, 0x16, UPT ;  /* 0x000000160500788c */ /* 0x000fe4000bf05270 */
[----:B------:R-:W-:Y:S02]  /*2250*/  ULOP3.LUT UR17, UR17, 0xfefffff8, URZ, 0xc0, !UPT ;  /* 0xfefffff811117892 */ /* 0x000fe4000f8ec0ff */
[----:B------:R-:W-:Y:S02]  /*2260*/  USEL UR8, URZ, 0x1, UP0 ;  /* 0x00000001ff087887 */ /* 0x000fe40008000000 */
[----:B------:R-:W-:-:S02]  /*2270*/  USEL UR7, UR5, URZ, UP0 ;  /* 0x000000ff05077287 */ /* 0x000fc40008000000 */
[----:B------:R-:W-:Y:S02]  /*2280*/  UIADD3 UR14, UP0, UPT, UR26, 0x180, URZ ;  /* 0x000001801a0e7890 */ /* 0x000fe4000ff1e0ff */
        /* <DEDUP_REMOVED lines=9> */
[----:B------:R-:W-:Y:S02]  /*2320*/  UIADD3.X UR5, UPT, UPT, URZ, UR27, URZ, UP1, !UPT ;  /* 0x0000001bff057290 */ /* 0x000fe40008ffe4ff */
[----:B------:R-:W-:Y:S02]  /*2330*/  UIADD3 UR8, UPT, UPT, UR6, 0x22600, UR8 ;  /* 0x0002260006087890 */ /* 0x000fe4000fffe008 */
[----:B------:R-:W-:Y:S01]  /*2340*/  UIADD3.X UR15, UPT, UPT, URZ, UR27, URZ, UP0, !UPT ;  /* 0x0000001bff0f7290 */ /* 0x000fe200087fe4ff */
[----:B------:R-:W-:Y:S01]  /*2350*/  UMOV UR28, 0x0 ;  /* 0x00000000001c7882 */ /* 0x000fe20000000000 */
[----:B------:R-:W-:Y:S01]  /*2360*/  UMOV UR29, 0x10000000 ;  /* 0x10000000001d7882 */ /* 0x000fe20000000000 */
[----:B------:R-:W-:Y:S01]  /*2370*/  UMOV UR19, UR35 ;  /* 0x0000002300137c82 */ /* 0x000fe20008000000 */
[----:B------:R-:W-:Y:S01]  /*2380*/  UMOV UR20, UR36 ;  /* 0x0000002400147c82 */ /* 0x000fe20008000000 */
[----:B------:R-:W-:Y:S01]  /*2390*/  UMOV UR12, UR36 ;  /* 0x00000024000c7c82 */ /* 0x000fe20008000000 */
[----:B------:R1:W-:Y:S01]  /*23a0*/  UTMALDG.3D.MULTICAST.2CTA [UR16], [UR4], UR10, desc[UR28] ;  /* 0x00001c10040073b4 */ /* 0x0003e2000821180a */
[----:B------:R-:W-:Y:S01]  /*23b0*/  UMOV UR9, UR17 ;  /* 0x0000001100097c82 */ /* 0x000fe20008000000 */
[----:B------:R-:W-:-:S04]  /*23c0*/  UIADD3 UR13, UPT, UPT, UR13, 0x1, URZ ;  /* 0x000000010d0d7890 */ /* 0x000fc8000fffe0ff */
[----:B------:R-:W-:Y:S01]  /*23d0*/  UISETP.NE.AND UP0, UPT, UR13, UR24, UPT ;  /* 0x000000180d00728c */ /* 0x000fe2000bf05270 */
[----:B-1----:R-:W-:Y:S01]  /*23e0*/  UMOV UR10, UR18 ;  /* 0x00000012000a7c82 */ /* 0x002fe20008000000 */
[----:B------:R-:W-:Y:S01]  /*23f0*/  UMOV UR4, UR7 ;  /* 0x0000000700047c82 */ /* 0x000fe20008000000 */
[----:B------:R3:W-:Y:S06]  /*2400*/  UTMALDG.3D.2CTA [UR8], [UR14], desc[UR28] ;  /* 0x00001c080e0075b4 */ /* 0x0007ec0008211000 */
[----:B---3--:R-:W-:Y:S05]  /*2410*/  BRA.U UP0, `(.L_x_39) ;  /* 0xfffffffd00447547 */ /* 0x008fea000b83ffff */
.L_x_33:
[C---:B------:R-:W-:Y:S01]  /*2420*/  LEA R3, R11.reuse, UR6, 0x3 ;  /* 0x000000060b037c11 */ /* 0x040fe2000f8e18ff */
[----:B------:R-:W-:Y:S01]  /*2430*/  NOP ;  /* 0x0000000000007918 */ /* 0x000fe20000000000 */
[----:B-1----:R-:W-:Y:S02]  /*2440*/  SHF.L.U32 R0, R10, 0x1f, RZ ;  /* 0x0000001f0a007819 */ /* 0x002fe400000006ff */
[----:B------:R-:W-:Y:S02]  /*2450*/  LEA R5, R11, UR6, 0x4 ;  /* 0x000000060b057c11 */ /* 0x000fe4000f8e20ff */
[----:B--2-4-:R-:W1:Y:S02]  /*2460*/  SYNCS.PHASECHK.TRANS64.TRYWAIT P0, [R3+URZ+0x1b0], R0 ;  /* 0x0001b000030075a7 */ /* 0x014e6400080011ff */
[----:B-1----:R-:W-:Y:S05]  /*2470*/  @!P0 BRA `(.L_x_40) ;  /* 0x000000a400388947 */ /* 0x002fea0003800000 */
.L_x_166:
[----:B------:R-:W2:Y:S01]  /*2480*/  LDS.128 R4, [R5+0x220] ;  /* 0x0002200005047984 */ /* 0x000ea20000000c00 */
[----:B------:R-:W-:Y:S01]  /*2490*/  UISETP.GE.AND UP0, UPT, UR42, 0x1, UPT ;  /* 0x000000012a00788c */ /* 0x000fe2000bf06270 */
[----:B------:R-:W-:Y:S01]  /*24a0*/  @!PT LDS RZ, [RZ] ;  /* 0x00000000fffff984 */ /* 0x000fe20000000800 */
[----:B------:R-:W-:Y:S01]  /*24b0*/  @!PT LDS RZ, [RZ] ;  /* 0x00000000fffff984 */ /* 0x000fe20000000800 */
[----:B------:R-:W-:Y:S01]  /*24c0*/  @!PT LDS RZ, [RZ] ;  /* 0x00000000fffff984 */ /* 0x000fe20000000800 */
[----:B------:R-:W-:Y:S01]  /*24d0*/  @!PT LDS RZ, [RZ] ;  /* 0x00000000fffff984 */ /* 0x000fe20000000800 */
[----:B------:R3:W-:Y:S06]  /*24e0*/  MEMBAR.ALL.CTA ;  /* 0x0000000000007992 */ /* 0x0007ec0000008000 */
[----:B---3--:R-:W3:Y:S01]  /*24f0*/  FENCE.VIEW.ASYNC.S ;  /* 0x00000000000073c6 */ /* 0x008ee20000000000 */
[----:B--2---:R-:W-:-:S13]  /*2500*/  LOP3.LUT P0, RZ, R6, 0x1, RZ, 0xc0, !PT ;  /* 0x0000000106ff7812 */ /* 0x004fda000780c0ff */
[----:B---3--:R-:W-:Y:S01]  /*2510*/  VOTEU.ANY UP1, P0 ;  /* 0x0000000000ff7886 */ /* 0x008fe20000020100 */
[----:B------:R-:W-:-:S13]  /*2520*/  PLOP3.LUT P0, PT, PT, PT, UP1, 0x80, 0x8 ;  /* 0x000000000008781c */ /* 0x000fda0003f0f018 */
[----:B-1----:R-:W-:Y:S02]  /*2530*/  @P0 LOP3.LUT R0, R5, 0xffff, RZ, 0xc0, !PT ;  /* 0x0000ffff05000812 */ /* 0x002fe400078ec0ff */
[----:B------:R-:W-:Y:S02]  /*2540*/  @P0 MOV R2, R4 ;  /* 0x0000000400020202 */ /* 0x000fe40000000f00 */
[----:B------:R-:W-:Y:S01]  /*2550*/  @P0 R2UR UR5, R0 ;  /* 0x00000000000502ca */ /* 0x000fe200000e0000 */
[----:B------:R-:W-:Y:S01]  /*2560*/  VIADD R0, R3, 0x1c0 ;  /* 0x000001c003007836 */ /* 0x000fe20000000000 */
[----:B------:R-:W-:Y:S02]  /*2570*/  @P0 SHF.R.U32.HI R4, RZ, 0x10, R5 ;  /* 0x00000010ff040819 */ /* 0x000fe40000011605 */
[----:B------:R-:W-:Y:S02]  /*2580*/  @P0 R2UR UR8, R2 ;  /* 0x00000000020802ca */ /* 0x000fe400000e0000 */
[----:B------:R-:W-:-:S02]  /*2590*/  PRMT R0, RZ, 0x654, R0 ;  /* 0x00000654ff007816 */ /* 0x000fc40000000000 */
[----:B------:R-:W-:Y:S02]  /*25a0*/  @P0 R2UR UR4, R4 ;  /* 0x00000000040402ca */ /* 0x000fe400000e0000 */
[----:B------:R1:W-:Y:S03]  /*25b0*/  SYNCS.ARRIVE.TRANS64.RED.A1T0 RZ, [R0+URZ], RZ ;  /* 0x000000ff00ff79a7 */ /* 0x0003e600081004ff */
[----:B------:R-:W-:-:S04]  /*25c0*/  @UP1 UMOV UR30, UR5 ;  /* 0x00000005001e1c82 */ /* 0x000fc80008000000 */
[----:B------:R-:W-:-:S04]  /*25d0*/  @UP1 UMOV UR31, UR8 ;  /* 0x00000008001f1c82 */ /* 0x000fc80008000000 */
[----:B------:R-:W-:Y:S01]  /*25e0*/  @UP1 UMOV UR36, UR4 ;  /* 0x0000000400241c82 */ /* 0x000fe20008000000 */
[----:B------:R-:W-:Y:S05]  /*25f0*/  BRA.U !UP0, `(.L_x_41) ;  /* 0x0000000108d47547 */ /* 0x000fea000b800000 */
[----:B------:R-:W2:Y:S01]  /*2600*/  LDCU.128 UR12, c[0x0][0xb10] ;  /* 0x00016200ff0c77ac */ /* 0x000ea20008000c00 */
[----:B------:R-:W3:Y:S01]  /*2610*/  LDCU UR24, c[0x0][0xb20] ;  /* 0x00016400ff1877ac */ /* 0x000ee20008000800 */
[----:B------:R-:W4:Y:S01]  /*2620*/  LDCU UR20, c[0x0][0xb0c] ;  /* 0x00016180ff1477ac */ /* 0x000f220008000800 */
[----:B------:R-:W1:Y:S01]  /*2630*/  LDCU.64 UR10, c[0x0][0xb28] ;  /* 0x00016500ff0a77ac */ /* 0x000e620008000a00 */
[----:B------:R-:W-:Y:S02]  /*2640*/  UISETP.NE.AND UP3, UPT, UR42, 0x1, UPT ;  /* 0x000000012a00788c */ /* 0x000fe4000bf65270 */
[----:B--2---:R-:W-:Y:S02]  /*2650*/  UIMAD.WIDE.U32 UR8, UR37, UR15, URZ ;  /* 0x0000000f250872a5 */ /* 0x004fe4000f8e00ff */
[----:B------:R-:W-:Y:S02]  /*2660*/  UIMAD.WIDE.U32 UR4, UR38, UR12, URZ ;  /* 0x0000000c260472a5 */ /* 0x000fe4000f8e00ff */
[----:B------:R-:W-:-:S02]  /*2670*/  UISETP.NE.AND UP0, UPT, UR14, 0x1, UPT ;  /* 0x000000010e00788c */ /* 0x000fc4000bf05270 */
[----:B------:R-:W-:Y:S01]  /*2680*/  UIMAD.WIDE.U32 UR28, UR30, UR15, URZ ;  /* 0x0000000f1e1c72a5 */ /* 0x000fe2000f8e00ff */
[----:B------:R-:W-:Y:S02]  /*2690*/  UMOV UR8, UR9 ;  /* 0x0000000900087c82 */ /* 0x000fe40008000000 */
[----:B------:R-:W-:Y:S01]  /*26a0*/  UMOV UR4, UR5 ;  /* 0x0000000500047c82 */ /* 0x000fe20008000000 */
[----:B---3--:R-:W-:Y:S02]  /*26b0*/  USHF.R.U32.HI UR8, URZ, UR24, UR8 ;  /* 0x00000018ff087299 */ /* 0x008fe40008011608 */
[----:B----4-:R-:W-:Y:S02]  /*26c0*/  UISETP.NE.AND UP2, UPT, UR20, 0x1, UPT ;  /* 0x000000011400788c */ /* 0x010fe4000bf45270 */
[----:B------:R-:W-:Y:S02]  /*26d0*/  USHF.R.U32.HI UR4, URZ, UR13, UR4 ;  /* 0x0000000dff047299 */ /* 0x000fe40008011604 */
[----:B------:R-:W-:-:S02]  /*26e0*/  USEL UR5, UR37, UR8, !UP0 ;  /* 0x0000000825057287 */ /* 0x000fc4000c000000 */
[----:B------:R-:W-:Y:S02]  /*26f0*/  USEL UR8, UR38, UR4, !UP2 ;  /* 0x0000000426087287 */ /* 0x000fe4000d000000 */
[----:B-1----:R-:W-:Y:S01]  /*2700*/  UIMAD.WIDE.U32 UR16, UR5, UR10, URZ ;  /* 0x0000000a051072a5 */ /* 0x002fe2000f8e00ff */
[----:B------:R-:W-:Y:S01]  /*2710*/  UMOV UR4, UR29 ;  /* 0x0000001d00047c82 */ /* 0x000fe20008000000 */
[----:B------:R-:W-:Y:S02]  /*2720*/  UIMAD.WIDE.U32 UR18, UR31, UR12, URZ ;  /* 0x0000000c1f1272a5 */ /* 0x000fe4000f8e00ff */
[----:B------:R-:W-:-:S03]  /*2730*/  UIMAD.WIDE.U32 UR28, UR8, UR10, URZ ;  /* 0x0000000a081c72a5 */ /* 0x000fc6000f8e00ff */
[----:B------:R-:W-:Y:S01]  /*2740*/  UMOV UR16, UR17 ;  /* 0x0000001100107c82 */ /* 0x000fe20008000000 */
[----:B------:R-:W-:Y:S02]  /*2750*/  USHF.R.U32.HI UR4, URZ, UR24, UR4 ;  /* 0x00000018ff047299 */ /* 0x000fe40008011604 */
[----:B------:R-:W-:Y:S01]  /*2760*/  @UP3 USHF.R.U32.HI UR5, URZ, UR11, UR16 ;  /* 0x0000000bff053299 */ /* 0x000fe20008011610 */
[----:B------:R-:W-:Y:S01]  /*2770*/  UMOV UR18, UR19 ;  /* 0x0000001300127c82 */ /* 0x000fe20008000000 */
[----:B------:R-:W-:Y:S01]  /*2780*/  UMOV UR28, UR29 ;  /* 0x0000001d001c7c82 */ /* 0x000fe20008000000 */
[----:B------:R-:W-:Y:S02]  /*2790*/  USHF.R.U32.HI UR13, URZ, UR13, UR18 ;  /* 0x0000000dff0d7299 */ /* 0x000fe40008011612 */
[----:B------:R-:W-:Y:S02]  /*27a0*/  USEL UR4, UR30, UR4, !UP0 ;  /* 0x000000041e047287 */ /* 0x000fe4000c000000 */
[----:B------:R-:W-:-:S02]  /*27b0*/  @UP3 USHF.R.U32.HI UR8, URZ, UR11, UR28 ;  /* 0x0000000bff083299 */ /* 0x000fc4000801161c */
[----:B------:R-:W-:Y:S02]  /*27c0*/  UIMAD UR9, UR42, UR5, URZ ;  /* 0x000000052a0972a4 */ /* 0x000fe4000f8e02ff */
[----:B------:R-:W-:Y:S02]  /*27d0*/  USEL UR5, UR31, UR13, !UP2 ;  /* 0x0000000d1f057287 */ /* 0x000fe4000d000000 */
[----:B------:R-:W-:Y:S02]  /*27e0*/  UIMAD UR12, UR42, UR8, URZ ;  /* 0x000000082a0c72a4 */ /* 0x000fe4000f8e02ff */
[----:B------:R-:W-:Y:S02]  /*27f0*/  UISETP.GE.AND UP0, UPT, UR4, UR9, UPT ;  /* 0x000000090400728c */ /* 0x000fe4000bf06270 */
[----:B------:R-:W-:Y:S02]  /*2800*/  UIMAD.WIDE.U32 UR16, UR4, UR10, URZ ;  /* 0x0000000a041072a5 */ /* 0x000fe4000f8e00ff */
[----:B------:R-:W-:-:S02]  /*2810*/  UISETP.GE.OR UP0, UPT, UR5, UR12, UP0 ;  /* 0x0000000c0500728c */ /* 0x000fc40008706670 */
        /* <DEDUP_REMOVED lines=19> */
.L_x_41:
[----:B------:R-:W2:Y:S02]  /*2950*/  LDCU UR4, c[0x0][0xb30] ;  /* 0x00016600ff0477ac */ /* 0x000ea40008000800 */
[----:B--2---:R-:W-:-:S09]  /*2960*/  UISETP.NE.AND UP0, UPT, UR4, 0x1, UPT ;  /* 0x000000010400788c */ /* 0x004fd2000bf05270 */
[----:B------:R-:W-:Y:S05]  /*2970*/  BRA.U UP0, `(.L_x_42) ;  /* 0x0000000100447547 */ /* 0x000fea000b800000 */
[----:B------:R-:W2:Y:S01]  /*2980*/  LDCU.128 UR12, c[0x0][0xb10] ;  /* 0x00016200ff0c77ac */ /* 0x000ea20008000c00 */
[----:B------:R-:W3:Y:S01]  /*2990*/  LDCU UR10, c[0x0][0xb0c] ;  /* 0x00016180ff0a77ac */ /* 0x000ee20008000800 */
[----:B------:R-:W4:Y:S01]  /*29a0*/  LDCU UR11, c[0x0][0xb20] ;  /* 0x00016400ff0b77ac */ /* 0x000f220008000800 */
[----:B--2---:R-:W-:Y:S02]  /*29b0*/  UIMAD.WIDE.U32 UR8, UR31, UR12, URZ ;  /* 0x0000000c1f0872a5 */ /* 0x004fe4000f8e00ff */
[----:B------:R-:W-:Y:S02]  /*29c0*/  UIMAD.WIDE.U32 UR4, UR30, UR15, URZ ;  /* 0x0000000f1e0472a5 */ /* 0x000fe4000f8e00ff */
[----:B---3--:R-:W-:Y:S02]  /*29d0*/  UISETP.NE.AND UP2, UPT, UR10, 0x1, UPT ;  /* 0x000000010a00788c */ /* 0x008fe4000bf45270 */
[----:B------:R-:W-:Y:S01]  /*29e0*/  UISETP.NE.AND UP0, UPT, UR14, 0x1, UPT ;  /* 0x000000010e00788c */ /* 0x000fe2000bf05270 */
[----:B------:R-:W-:-:S02]  /*29f0*/  UMOV UR8, UR9 ;  /* 0x0000000900087c82 */ /* 0x000fc40008000000 */
[----:B------:R-:W-:Y:S01]  /*2a00*/  UMOV UR4, UR5 ;  /* 0x0000000500047c82 */ /* 0x000fe20008000000 */
[----:B------:R-:W-:Y:S02]  /*2a10*/  USHF.R.U32.HI UR13, URZ, UR13, UR8 ;  /* 0x0000000dff0d7299 */ /* 0x000fe40008011608 */
[----:B----4-:R-:W-:Y:S02]  /*2a20*/  USHF.R.U32.HI UR4, URZ, UR11, UR4 ;  /* 0x0000000bff047299 */ /* 0x010fe40008011604 */
[----:B------:R-:W-:Y:S02]  /*2a30*/  USEL UR5, UR31, UR13, !UP2 ;  /* 0x0000000d1f057287 */ /* 0x000fe4000d000000 */
[----:B------:R-:W-:-:S04]  /*2a40*/  USEL UR4, UR30, UR4, !UP0 ;  /* 0x000000041e047287 */ /* 0x000fc8000c000000 */
[----:B------:R-:W-:Y:S02]  /*2a50*/  UIADD3 UR8, UPT, UPT, UR5, -UR4, URZ ;  /* 0x8000000405087290 */ /* 0x000fe4000fffe0ff */
[----:B------:R-:W-:Y:S02]  /*2a60*/  UIADD3 UR4, UPT, UPT, -UR5, UR4, URZ ;  /* 0x0000000405047290 */ /* 0x000fe4000fffe1ff */
[----:B------:R-:W-:Y:S02]  /*2a70*/  UIMAD UR30, UR8, UR14, UR30 ;  /* 0x0000000e081e72a4 */ /* 0x000fe4000f8e021e */
[----:B------:R-:W-:-:S12]  /*2a80*/  UIMAD UR31, UR4, UR10, UR31 ;  /* 0x0000000a041f72a4 */ /* 0x000fd8000f8e021f */
.L_x_42:
[----:B------:R-:W-:Y:S01]  /*2a90*/  VIADD R11, R11, 0x1 ;  /* 0x000000010b0b7836 */ /* 0x000fe20000000000 */
[----:B------:R-:W-:Y:S02]  /*2aa0*/  R2UR UR5, R161 ;  /* 0x00000000a10572ca */ /* 0x000fe400000e0000 */
[----:B------:R-:W-:Y:S02]  /*2ab0*/  R2UR UR4, R160 ;  /* 0x00000000a00472ca */ /* 0x000fe400000e0000 */
[C---:B------:R-:W-:Y:S02]  /*2ac0*/  ISETP.NE.AND P0, PT, R11.reuse, 0x2, PT ;  /* 0x000000020b00780c */ /* 0x040fe40003f05270 */
[----:B------:R-:W-:Y:S02]  /*2ad0*/  PLOP3.LUT P1, PT, PT, PT, PT, 0x80, 0x8 ;  /* 0x000000000008781c */ /* 0x000fe40003f2f070 */
[----:B------:R-:W-:Y:S02]  /*2ae0*/  SEL R3, RZ, 0x1, P0 ;  /* 0x00000001ff037807 */ /* 0x000fe40000000000 */
[----:B------:R-:W-:-:S02]  /*2af0*/  SEL R11, R11, RZ, P0 ;  /* 0x000000ff0b0b7207 */ /* 0x000fc40000000000 */
[----:B------:R-:W-:Y:S01]  /*2b00*/  LOP3.LUT R10, R10, R3, RZ, 0x3c, !PT ;  /* 0x000000030a0a7212 */ /* 0x000fe200078e3cff */
[----:B------:R-:W-:Y:S02]  /*2b10*/  UIADD3 UR16, UPT, UPT, UR31, UR5, URZ ;  /* 0x000000051f107290 */ /* 0x000fe4000fffe0ff */
[----:B------:R-:W-:Y:S01]  /*2b20*/  UIADD3 UR20, UPT, UPT, UR30, UR4, URZ ;  /* 0x000000041e147290 */ /* 0x000fe2000fffe0ff */
[----:B------:R-:W-:Y:S11]  /*2b30*/  BRA.U UP1, `(.L_x_43) ;  /* 0xfffffff101247547 */ /* 0x000ff6000b83ffff */
[----:B------:R-:W-:Y:S01]  /*2b40*/  UIADD3 UR8, UPT, UPT, UR6, 0xb0, URZ ;  /* 0x000000b006087890 */ /* 0x000fe2000fffe0ff */
[----:B------:R-:W-:-:S03]  /*2b50*/  SHF.L.U32 R3, R12, 0x1f, RZ ;  /* 0x0000001f0c037819 */ /* 0x000fc600000006ff */
[----:B------:R-:W-:-:S09]  /*2b60*/  ULEA UR4, UR7, UR8, 0x3 ;  /* 0x0000000807047291 */ /* 0x000fd2000f8e18ff */
[----:B------:R-:W2:Y:S02]  /*2b70*/  SYNCS.PHASECHK.TRANS64.TRYWAIT P0, [UR4], R3 ;  /* 0x00000003ff0075a7 */ /* 0x000ea40008001104 */
[----:B--2---:R-:W-:Y:S05]  /*2b80*/  @!P0 BRA `(.L_x_44) ;  /* 0x0000009c00888947 */ /* 0x004fea0003800000 */
.L_x_168:
[----:B------:R-:W-:-:S04]  /*2b90*/  UIADD3 UR4, UPT, UPT, UR7, 0x1, URZ ;  /* 0x0000000107047890 */ /* 0x000fc8000fffe0ff */
[----:B------:R-:W-:-:S04]  /*2ba0*/  UISETP.NE.AND UP0, UPT, UR4, 0x16, UPT ;  /* 0x000000160400788c */ /* 0x000fc8000bf05270 */
[----:B------:R-:W-:Y:S02]  /*2bb0*/  USEL UR6, URZ, 0x1, UP0 ;  /* 0x00000001ff067887 */ /* 0x000fe40008000000 */
[----:B------:R-:W-:-:S04]  /*2bc0*/  USEL UR4, UR4, URZ, UP0 ;  /* 0x000000ff04047287 */ /* 0x000fc80008000000 */
[----:B------:R-:W-:Y:S01]  /*2bd0*/  ULEA UR5, UR4, UR8, 0x3 ;  /* 0x0000000804057291 */ /* 0x000fe2000f8e18ff */
[----:B------:R-:W-:-:S04]  /*2be0*/  LOP3.LUT R2, R12, UR6, RZ, 0x3c, !PT ;  /* 0x000000060c027c12 */ /* 0x000fc8000f8e3cff */
[----:B-1----:R-:W-:-:S04]  /*2bf0*/  SHF.L.U32 R3, R2, 0x1f, RZ ;  /* 0x0000001f02037819 */ /* 0x002fc800000006ff */
[----:B------:R-:W1:Y:S02]  /*2c00*/  SYNCS.PHASECHK.TRANS64.TRYWAIT P0, [UR5], R3 ;  /* 0x00000003ff0075a7 */ /* 0x000e640008001105 */
[----:B-1----:R-:W-:Y:S05]  /*2c10*/  @!P0 BRA `(.L_x_45) ;  /* 0x0000009c007c8947 */ /* 0x002fea0003800000 */
.L_x_170:
        /* <DEDUP_REMOVED lines=9> */
.L_x_172:
        /* <DEDUP_REMOVED lines=9> */
.L_x_174:
        /* <DEDUP_REMOVED lines=9> */
.L_x_176:
        /* <DEDUP_REMOVED lines=9> */
.L_x_178:
        /* <DEDUP_REMOVED lines=9> */
.L_x_180:
        /* <DEDUP_REMOVED lines=9> */
.L_x_182:
        /* <DEDUP_REMOVED lines=9> */
.L_x_184:
        /* <DEDUP_REMOVED lines=9> */
.L_x_186:
        /* <DEDUP_REMOVED lines=9> */
.L_x_188:
        /* <DEDUP_REMOVED lines=9> */
.L_x_190:
        /* <DEDUP_REMOVED lines=9> */
.L_x_192:
        /* <DEDUP_REMOVED lines=9> */
.L_x_194:
        /* <DEDUP_REMOVED lines=9> */
.L_x_196:
        /* <DEDUP_REMOVED lines=9> */
.L_x_198:
        /* <DEDUP_REMOVED lines=9> */
.L_x_200:
        /* <DEDUP_REMOVED lines=9> */
.L_x_202:
        /* <DEDUP_REMOVED lines=9> */
.L_x_204:
        /* <DEDUP_REMOVED lines=9> */
.L_x_206:
        /* <DEDUP_REMOVED lines=9> */
.L_x_208:
[----:B------:R-:W-:-:S04]  /*36d0*/  UIADD3 UR4, UPT, UPT, UR4, 0x1, URZ ;  /* 0x0000000104047890 */ /* 0x000fc8000fffe0ff */
[----:B------:R-:W-:-:S04]  /*36e0*/  UISETP.NE.AND UP0, UPT, UR4, 0x16, UPT ;  /* 0x000000160400788c */ /* 0x000fc8000bf05270 */
[----:B------:R-:W-:Y:S02]  /*36f0*/  USEL UR5, URZ, 0x1, UP0 ;  /* 0x00000001ff057887 */ /* 0x000fe40008000000 */
[----:B------:R-:W-:-:S04]  /*3700*/  USEL UR4, UR4, URZ, UP0 ;  /* 0x000000ff04047287 */ /* 0x000fc80008000000 */
[----:B------:R-:W-:Y:S01]  /*3710*/  ULEA UR4, UR4, UR8, 0x3 ;  /* 0x0000000804047291 */ /* 0x000fe2000f8e18ff */
[----:B-1----:R-:W-:-:S04]  /*3720*/  LOP3.LUT R3, R2, UR5, RZ, 0x3c, !PT ;  /* 0x0000000502037c12 */ /* 0x002fc8000f8e3cff */
[----:B------:R-:W-:Y:S01]  /*3730*/  SHF.L.U32 R3, R3, 0x1f, RZ ;  /* 0x0000001f03037819 */ /* 0x000fe200000006ff */
[----:B------:R-:W-:-:S07]  /*3740*/  IMAD.U32 R0, RZ, RZ, UR4 ;  /* 0x00000004ff007e24 */ /* 0x000fce000f8e00ff */
.L_x_65:
[----:B-1----:R1:W2:Y:S02]  /*3750*/  SYNCS.PHASECHK.TRANS64.TRYWAIT P0, [R0+URZ], R3 ;  /* 0x00000003000075a7 */ /* 0x0022a400080011ff */
[----:B--2---:R-:W-:Y:S05]  /*3760*/  @!P0 NANOSLEEP.SYNCS 0x989680 ;  /* 0x009896800000895d */ /* 0x004fea0003900000 */
[----:B------:R-:W2:Y:S02]  /*3770*/  @!P0 SYNCS.PHASECHK.TRANS64 P0, [R0+URZ], R3 ;  /* 0x00000003000085a7 */ /* 0x000ea400080010ff */
[----:B--2---:R-:W-:Y:S05]  /*3780*/  @P0 EXIT ;  /* 0x000000000000094d */ /* 0x004fea0003800000 */
[----:B------:R-:W-:Y:S05]  /*3790*/  BRA `(.L_x_65) ;  /* 0xfffffffc00ec7947 */ /* 0x000fea000383ffff */
.L_x_23:
[----:B------:R-:W-:-:S04]  /*37a0*/  UISETP.NE.AND UP0, UPT, UR45, URZ, UPT ;  /* 0x000000ff2d00728c */ /* 0x000fc8000bf05270 */
[----:B------:R-:W-:-:S09]  /*37b0*/  UISETP.NE.OR UP0, UPT, UR17, 0x1, UP0 ;  /* 0x000000011100788c */ /* 0x000fd20008705670 */
[----:B------:R-:W-:Y:S05]  /*37c0*/  BRA.U UP0, `(.L_x_66) ;  /* 0x0000000500487547 */ /* 0x000fea000b800000 */
[----:B------:R-:W-:Y:S01]  /*37d0*/  ISETP.GE.U32.AND P2, PT, R3, 0x4, PT ;  /* 0x000000040300780c */ /* 0x000fe20003f46070 */
[----:B------:R-:W-:Y:S01]  /*37e0*/  IMAD.MOV.U32 R12, RZ, RZ, 0x1 ;  /* 0x00000001ff0c7424 */ /* 0x000fe200078e00ff */
[----:B------:R-:W-:Y:S02]  /*37f0*/  CS2R R10, SRZ ;  /* 0x00000000000a7805 */ /* 0x000fe4000001ff00 */
[----:B------:R-:W-:Y:S01]  /*3800*/  CS2R R8, SRZ ;  /* 0x0000000000087805 */ /* 0x000fe2000001ff00 */
[----:B------:R-:W-:Y:S01]  /*3810*/  UMOV UR6, 0x400 ;  /* 0x0000040000067882 */ /* 0x000fe20000000000 */
[----:B------:R-:W-:Y:S01]  /*3820*/  UMOV UR5, URZ ;  /* 0x000000ff00057c82 */ /* 0x000fe20008000000 */
[----:B------:R-:W-:-:S12]  /*3830*/  ULEA UR6, UR45, UR6, 0x18 ;  /* 0x000000062d067291 */ /* 0x000fd8000f8ec0ff */
.L_x_70:
[----:B------:R-:W-:Y:S02]  /*3840*/  LEA R0, R8, UR6, 0x3 ;  /* 0x0000000608007c11 */ /* 0x000fe4000f8e18ff */
[----:B------:R-:W-:-:S03]  /*3850*/  SHF.L.U32 R5, R9, 0x1f, RZ ;  /* 0x0000001f09057819 */ /* 0x000fc600000006ff */
[----:B------:R-:W-:Y:S01]  /*3860*/  VIADD R4, R0, 0x200 ;  /* 0x0000020000047836 */ /* 0x000fe20000000000 */
[----:B------:R-:W1:Y:S02]  /*3870*/  SYNCS.PHASECHK.TRANS64.TRYWAIT P0, [R0+URZ+0x1f0], R5 ;  /* 0x0001f005000075a7 */ /* 0x000e6400080011ff */
[----:B-1----:R-:W-:Y:S05]  /*3880*/  @!P0 BRA `(.L_x_67) ;  /* 0x0000009800408947 */ /* 0x002fea0003800000 */
.L_x_209:
[----:B------:R-:W-:Y:S01]  /*3890*/  ULEA UR4, UR5, UR6, 0x3 ;  /* 0x0000000605047291 */ /* 0x000fe2000f8e18ff */
[----:B------:R-:W-:Y:S01]  /*38a0*/  PRMT R4, RZ, 0x654, R4 ;  /* 0x00000654ff047816 */ /* 0x000fe20000000004 */
[----:B-1----:R-:W-:Y:S01]  /*38b0*/  @!P2 IMAD.MOV.U32 R5, RZ, RZ, 0x10 ;  /* 0x00000010ff05a424 */ /* 0x002fe200078e00ff */
[----:B------:R-:W-:Y:S01]  /*38c0*/  SHF.L.U32 R7, R12, 0x1f, RZ ;  /* 0x0000001f0c077819 */ /* 0x000fe200000006ff */
[----:B------:R-:W-:Y:S01]  /*38d0*/  UIADD3 UR7, UPT, UPT, UR4, 0x1b0, URZ ;  /* 0x000001b004077890 */ /* 0x000fe2000fffe0ff */
[----:B------:R1:W-:Y:S05]  /*38e0*/  SYNCS.ARRIVE.TRANS64.RED.A1T0 RZ, [R4+URZ], RZ ;  /* 0x000000ff04ff79a7 */ /* 0x0003ea00081004ff */
[----:B------:R-:W-:Y:S01]  /*38f0*/  IMAD.U32 R0, RZ, RZ, UR7 ;  /* 0x00000007ff007e24 */ /* 0x000fe2000f8e00ff */
[----:B------:R-:W2:Y:S04]  /*3900*/  SYNCS.PHASECHK.TRANS64.TRYWAIT P0, [UR4+0x1c0], R7 ;  /* 0x0001c007ff0075a7 */ /* 0x000ea80008001104 */
[----:B------:R-:W-:Y:S01]  /*3910*/  PRMT R13, R3, 0x654, R0 ;  /* 0x00000654030d7816 */ /* 0x000fe20000000000 */
[----:B-12---:R-:W-:Y:S06]  /*3920*/  @!P0 BRA `(.L_x_68) ;  /* 0x00000098002c8947 */ /* 0x006fec0003800000 */
.L_x_211:
[----:B------:R-:W-:Y:S01]  /*3930*/  ULEA UR8, UR5, UR6, 0x4 ;  /* 0x0000000605087291 */ /* 0x000fe2000f8e20ff */
[----:B------:R-:W-:Y:S01]  /*3940*/  SEL R2, R13, R2, !P2 ;  /* 0x000000020d027207 */ /* 0x000fe20005000000 */
[----:B------:R-:W-:Y:S01]  /*3950*/  UIADD3 UR9, UPT, UPT, UR4, 0x1b0, URZ ;  /* 0x000001b004097890 */ /* 0x000fe2000fffe0ff */
[----:B-1----:R-:W-:Y:S01]  /*3960*/  LEA R0, R11, UR6, 0x3 ;  /* 0x000000060b007c11 */ /* 0x002fe2000f8e18ff */
[----:B------:R-:W-:Y:S01]  /*3970*/  UIADD3 UR8, UPT, UPT, UR8, 0x220, URZ ;  /* 0x0000022008087890 */ /* 0x000fe2000fffe0ff */
[----:B------:R1:W-:Y:S01]  /*3980*/  @!P2 SYNCS.ARRIVE.TRANS64.RED RZ, [R2+URZ], R5 ;  /* 0x0000000502ffa9a7 */ /* 0x0003e200080004ff */
[----:B------:R-:W-:Y:S01]  /*3990*/  UIADD3 UR4, UPT, UPT, UR5, 0x1, URZ ;  /* 0x0000000105047890 */ /* 0x000fe2000fffe0ff */
[----:B------:R-:W-:-:S03]  /*39a0*/  VIADD R8, R8, 0x1 ;  /* 0x0000000108087836 */ /* 0x000fc60000000000 */
[----:B------:R-:W-:Y:S02]  /*39b0*/  UISETP.NE.AND UP0, UPT, UR4, 0x2, UPT ;  /* 0x000000020400788c */ /* 0x000fe4000bf05270 */
[----:B------:R-:W-:Y:S01]  /*39c0*/  ISETP.NE.AND P0, PT, R8, 0x2, PT ;  /* 0x000000020800780c */ /* 0x000fe20003f05270 */
[----:B------:R-:W-:Y:S06]  /*39d0*/  UGETNEXTWORKID.BROADCAST [UR8], [UR9] ;  /* 0x00000000080073ca */ /* 0x000fec0008000100 */
[----:B------:R-:W-:Y:S02]  /*39e0*/  USEL UR7, URZ, 0x1, UP0 ;  /* 0x00000001ff077887 */ /* 0x000fe40008000000 */
[----:B------:R-:W-:-:S04]  /*39f0*/  USEL UR5, UR4, URZ, UP0 ;  /* 0x000000ff04057287 */ /* 0x000fc80008000000 */
[----:B------:R-:W-:Y:S02]  /*3a00*/  LOP3.LUT R12, R12, UR7, RZ, 0x3c, !PT ;  /* 0x000000070c0c7c12 */ /* 0x000fe4000f8e3cff */
[----:B-1----:R-:W-:-:S04]  /*3a10*/  SHF.L.U32 R5, R10, 0x1f, RZ ;  /* 0x0000001f0a057819 */ /* 0x002fc800000006ff */
[----:B------:R-:W1:Y:S02]  /*3a20*/  SYNCS.PHASECHK.TRANS64.TRYWAIT P1, [R0+URZ+0x1b0], R5 ;  /* 0x0001b005000075a7 */ /* 0x000e6400080211ff */
[----:B-1----:R-:W-:Y:S05]  /*3a30*/  @!P1 BRA `(.L_x_69) ;  /* 0x0000009800009947 */ /* 0x002fea0003800000 */
.L_x_212:
[C---:B------:R-:W-:Y:S01]  /*3a40*/  LEA R4, R11.reuse, UR6, 0x4 ;  /* 0x000000060b047c11 */ /* 0x040fe2000f8e20ff */
[----:B-1----:R-:W-:Y:S01]  /*3a50*/  VIADD R0, R0, 0x1c0 ;  /* 0x000001c000007836 */ /* 0x002fe20000000000 */
[----:B------:R-:W-:Y:S01]  /*3a60*/  SEL R8, R8, RZ, P0 ;  /* 0x000000ff08087207 */ /* 0x000fe20000000000 */
[----:B------:R-:W-:-:S03]  /*3a70*/  VIADD R11, R11, 0x1 ;  /* 0x000000010b0b7836 */ /* 0x000fc60000000000 */
[----:B------:R-:W1:Y:S01]  /*3a80*/  LDS.128 R4, [R4+0x220] ;  /* 0x0002200004047984 */ /* 0x000e620000000c00 */
[----:B------:R-:W-:Y:S02]  /*3a90*/  PRMT R0, RZ, 0x654, R0 ;  /* 0x00000654ff007816 */ /* 0x000fe40000000000 */
[C---:B------:R-:W-:Y:S01]  /*3aa0*/  ISETP.NE.AND P1, PT, R11.reuse, 0x2, PT ;  /* 0x000000020b00780c */ /* 0x040fe20003f25270 */
[----:B------:R-:W-:Y:S01]  /*3ab0*/  @!PT LDS RZ, [RZ] ;  /* 0x00000000fffff984 */ /* 0x000fe20000000800 */
[----:B------:R-:W-:Y:S01]  /*3ac0*/  @!PT LDS RZ, [RZ] ;  /* 0x00000000fffff984 */ /* 0x000fe20000000800 */
[----:B------:R-:W-:Y:S01]  /*3ad0*/  @!PT LDS RZ, [RZ] ;  /* 0x00000000fffff984 */ /* 0x000fe20000000800 */
[----:B------:R-:W-:Y:S01]  /*3ae0*/  @!PT LDS RZ, [RZ] ;  /* 0x00000000fffff984 */ /* 0x000fe20000000800 */
[----:B------:R2:W-:Y:S06]  /*3af0*/  MEMBAR.ALL.CTA ;  /* 0x0000000000007992 */ /* 0x0005ec0000008000 */
[----:B--2---:R-:W2:Y:S01]  /*3b00*/  FENCE.VIEW.ASYNC.S ;  /* 0x00000000000073c6 */ /* 0x004ea20000000000 */
[----:B------:R-:W-:Y:S01]  /*3b10*/  SEL R11, R11, RZ, P1 ;  /* 0x000000ff0b0b7207 */ /* 0x000fe20000800000 */
[----:B--2---:R2:W-:Y:S01]  /*3b20*/  SYNCS.ARRIVE.TRANS64.RED.A1T0 RZ, [R0+URZ], RZ ;  /* 0x000000ff00ff79a7 */ /* 0x0045e200081004ff */
[----:B-1----:R-:W-:-:S02]  /*3b30*/  LOP3.LUT P3, RZ, R6, 0x1, RZ, 0xc0, !PT ;  /* 0x0000000106ff7812 */ /* 0x002fc4000786c0ff */
[----:B------:R-:W-:-:S04]  /*3b40*/  SEL R5, RZ, 0x1, P1 ;  /* 0x00000001ff057807 */ /* 0x000fc80000800000 */
[----:B------:R-:W-:Y:S02]  /*3b50*/  LOP3.LUT R10, R10, R5, RZ, 0x3c, !PT ;  /* 0x000000050a0a7212 */ /* 0x000fe400078e3cff */
[----:B--2---:R-:W-:-:S04]  /*3b60*/  SEL R0, RZ, 0x1, P0 ;  /* 0x00000001ff007807 */ /* 0x004fc80000000000 */
[----:B------:R-:W-:Y:S01]  /*3b70*/  LOP3.LUT R9, R9, R0, RZ, 0x3c, !PT ;  /* 0x0000000009097212 */ /* 0x000fe200078e3cff */
[----:B------:R-:W-:Y:S06]  /*3b80*/  @P3 BRA `(.L_x_70) ;  /* 0xfffffffc002c3947 */ /* 0x000fec000383ffff */
[----:B------:R-:W-:Y:S01]  /*3b90*/  ULEA UR4, UR5, UR6, 0x3 ;  /* 0x0000000605047291 */ /* 0x000fe2000f8e18ff */
[----:B------:R-:W-:-:S08]  /*3ba0*/  SHF.L.U32 R3, R12, 0x1f, RZ ;  /* 0x0000001f0c037819 */ /* 0x000fd000000006ff */
[----:B------:R-:W1:Y:S02]  /*3bb0*/  SYNCS.PHASECHK.TRANS64 P0, [UR4+0x1c0], R3 ;  /* 0x0001c003ff0075a7 */ /* 0x000e640008001004 */
[----:B-1----:R-:W-:Y:S05]  /*3bc0*/  @P0 BRA `(.L_x_71) ;  /* 0x0000000000080947 */ /* 0x002fea0003800000 */
[----:B------:R-:W1:Y:S02]  /*3bd0*/  SYNCS.PHASECHK.TRANS64.TRYWAIT P0, [UR4+0x1c0], R3 ;  /* 0x0001c003ff0075a7 */ /* 0x000e640008001104 */
[----:B-1----:R-:W-:Y:S05]  /*3be0*/  @!P0 BRA `(.L_x_72) ;  /* 0x0000009400a88947 */ /* 0x002fea0003800000 */
.L_x_71:
[----:B------:R-:W-:-:S04]  /*3bf0*/  UIADD3 UR7, UPT, UPT, UR5, 0x1, URZ ;  /* 0x0000000105077890 */ /* 0x000fc8000fffe0ff */
[----:B------:R-:W-:-:S04]  /*3c00*/  UISETP.NE.AND UP0, UPT, UR7, 0x2, UPT ;  /* 0x000000020700788c */ /* 0x000fc8000bf05270 */
[----:B------:R-:W-:Y:S02]  /*3c10*/  USEL UR8, URZ, 0x1, UP0 ;  /* 0x00000001ff087887 */ /* 0x000fe40008000000 */
[----:B------:R-:W-:-:S04]  /*3c20*/  USEL UR7, UR7, URZ, UP0 ;  /* 0x000000ff07077287 */ /* 0x000fc80008000000 */
[----:B------:R-:W-:Y:S01]  /*3c30*/  ULEA UR7, UR7, UR6, 0x3 ;  /* 0x0000000607077291 */ /* 0x000fe2000f8e18ff */
[----:B-1----:R-:W-:-:S04]  /*3c40*/  LOP3.LUT R3, R12, UR8, RZ, 0x3c, !PT ;  /* 0x000000080c037c12 */ /* 0x002fc8000f8e3cff */
[----:B------:R-:W-:-:S04]  /*3c50*/  SHF.L.U32 R0, R3, 0x1f, RZ ;  /* 0x0000001f03007819 */ /* 0x000fc800000006ff */
[----:B------:R-:W1:Y:S02]  /*3c60*/  SYNCS.PHASECHK.TRANS64 P0, [UR7+0x1c0], R0 ;  /* 0x0001c000ff0075a7 */ /* 0x000e640008001007 */
[----:B-1----:R-:W-:Y:S05]  /*3c70*/  @P0 EXIT ;  /* 0x000000000000094d */ /* 0x002fea0003800000 */
[----:B------:R-:W-:Y:S02]  /*3c80*/  SHF.L.U32 R3, R3, 0x1f, RZ ;  /* 0x0000001f03037819 */ /* 0x000fe400000006ff */
[----:B------:R-:W-:-:S07]  /*3c90*/  MOV R0, UR7 ;  /* 0x0000000700007c02 */ /* 0x000fce0008000f00 */
.L_x_73:
[----:B-1----:R1:W2:Y:S02]  /*3ca0*/  SYNCS.PHASECHK.TRANS64.TRYWAIT P0, [R0+URZ+0x1c0], R3 ;  /* 0x0001c003000075a7 */ /* 0x0022a400080011ff */
[----:B--2---:R-:W-:Y:S05]  /*3cb0*/  @!P0 NANOSLEEP.SYNCS 0x989680 ;  /* 0x009896800000895d */ /* 0x004fea0003900000 */
[----:B------:R-:W2:Y:S02]  /*3cc0*/  @!P0 SYNCS.PHASECHK.TRANS64 P0, [R0+URZ+0x1c0], R3 ;  /* 0x0001c003000085a7 */ /* 0x000ea400080010ff */
[----:B--2---:R-:W-:Y:S05]  /*3cd0*/  @P0 EXIT ;  /* 0x000000000000094d */ /* 0x004fea0003800000 */
[----:B------:R-:W-:Y:S05]  /*3ce0*/  BRA `(.L_x_73) ;  /* 0xfffffffc00ec7947 */ /* 0x000fea000383ffff */
.L_x_66:
[----:B------:R-:W-:Y:S05]  /*3cf0*/  BRA.U UP4, `(.L_x_74) ;  /* 0x00000011043c7547 */ /* 0x000fea000b800000 */
[----:B------:R-:W-:Y:S01]  /*3d00*/  UMOV UR4, 0x40 ;  /* 0x0000004000047882 */ /* 0x000fe20000000000 */
[----:B------:R-:W-:Y:S01]  /*3d10*/  NOP ;  /* 0x0000000000007918 */ /* 0x000fe20000000000 */
[----:B------:R-:W-:Y:S01]  /*3d20*/  ULEA UR5, UR45, UR4, 0x18 ;  /* 0x000000042d057291 */ /* 0x000fe2000f8ec0ff */
[----:B------:R-:W-:Y:S02]  /*3d30*/  UMOV UR6, 0x400 ;  /* 0x0000040000067882 */ /* 0x000fe40000000000 */
[----:B------:R-:W-:-:S06]  /*3d40*/  ULEA UR6, UR45, UR6, 0x18 ;  /* 0x000000062d067291 */ /* 0x000fcc000f8ec0ff */
[----:B------:R-:W1:Y:S02]  /*3d50*/  LDS.U8 R3, [UR5+0x1c] ;  /* 0x00001c05ff037984 */ /* 0x000e640008000000 */
[----:B-1----:R-:W-:-:S13]  /*3d60*/  ISETP.NE.AND P0, PT, R3, RZ, PT ;  /* 0x000000ff0300720c */ /* 0x002fda0003f05270 */
[----:B------:R-:W-:Y:S05]  /*3d70*/  @P0 BRA `(.L_x_75) ;  /* 0x0000000400080947 */ /* 0x000fea0003800000 */
[----:B------:R-:W-:Y:S02]  /*3d80*/  UISETP.NE.U32.AND UP1, UPT, UR27, 0x1, UPT ;  /* 0x000000011b00788c */ /* 0x000fe4000bf25070 */
[----:B------:R-:W-:-:S07]  /*3d90*/  UIADD3 UR7, UPT, UPT, UR5, 0x8, URZ ;  /* 0x0000000805077890 */ /* 0x000fce000fffe0ff */
[----:B------:R-:W-:Y:S05]  /*3da0*/  BRA.U !UP1, `(.L_x_76) ;  /* 0x00000001099c7547 */ /* 0x000fea000b800000 */
[----:B------:R-:W-:Y:S01]  /*3db0*/  ELECT P0, URZ, PT ;  /* 0x0000000000ff782f */ /* 0x000fe20003800000 */
[----:B------:R-:W-:-:S12]  /*3dc0*/  BSSY B0, `(.L_x_76) ;  /* 0x0000025000007945 */ /* 0x000fd80003800000 */
[----:B------:R-:W-:Y:S05]  /*3dd0*/  @!P0 BRA `(.L_x_77) ;  /* 0x00000000008c8947 */ /* 0x000fea0003800000 */
[----:B------:R-:W-:-:S05]  /*3de0*/  UMOV UR4, 0x10 ;  /* 0x0000001000047882 */ /* 0x000fca0000000000 */
[----:B------:R-:W-:Y:S04]  /*3df0*/  DEPBAR.LE SB1, 0x36 ;  /* 0x00009d800000791a */ /* 0x000fe80000000000 */
[----:B------:R-:W1:Y:S02]  /*3e00*/  UTCATOMSWS.2CTA.FIND_AND_SET.ALIGN UP0, UR4, UR4 ;  /* 0x00000004000475e3 */ /* 0x000e640008200800 */
[----:B-1----:R-:W-:Y:S01]  /*3e10*/  MOV R10, UR4 ;  /* 0x00000004000a7c02 */ /* 0x002fe20008000f00 */
[----:B------:R-:W-:Y:S06]  /*3e20*/  BRA.U UP0, `(.L_x_78) ;  /* 0x0000000100187547 */ /* 0x000fec000b800000 */
.L_x_79:
[----:B------:R-:W-:Y:S05]  /*3e30*/  NANOSLEEP 0x64 ;  /* 0x000000640000795d */ /* 0x000fea0003800000 */
[----:B------:R-:W-:-:S05]  /*3e40*/  UMOV UR4, 0x10 ;  /* 0x0000001000047882 */ /* 0x000fca0000000000 */
[----:B------:R-:W-:Y:S04]  /*3e50*/  DEPBAR.LE SB1, 0x36 ;  /* 0x00009d800000791a */ /* 0x000fe80000000000 */
[----:B------:R-:W1:Y:S02]  /*3e60*/  UTCATOMSWS.2CTA.FIND_AND_SET.ALIGN UP0, UR4, UR4 ;  /* 0x00000004000475e3 */ /* 0x000e640008200800 */
[----:B-1----:R-:W-:Y:S01]  /*3e70*/  MOV R10, UR4 ;  /* 0x00000004000a7c02 */ /* 0x002fe20008000f00 */
[----:B------:R-:W-:Y:S05]  /*3e80*/  BRA.U !UP0, `(.L_x_79) ;  /* 0xfffffffd08e87547 */ /* 0x000fea000b83ffff */
.L_x_78:
[----:B------:R-:W1:Y:S01]  /*3e90*/  LDS R6, [UR5+0x10] ;  /* 0x00001005ff067984 */ /* 0x000e620008000800 */
[----:B------:R-:W-:Y:S01]  /*3ea0*/  IMAD.U32 R3, RZ, RZ, UR6 ;  /* 0x00000006ff037e24 */ /* 0x000fe2000f8e00ff */
[----:B------:R-:W-:-:S03]  /*3eb0*/  MOV R4, UR28 ;  /* 0x0000001c00047c02 */ /* 0x000fc60008000f00 */
[----:B------:R-:W-:Y:S01]  /*3ec0*/  VIADD R3, R3, 0x240 ;  /* 0x0000024003037836 */ /* 0x000fe20000000000 */
[----:B-1----:R-:W-:-:S04]  /*3ed0*/  SHF.L.U32 R6, R6, 0x1f, RZ ;  /* 0x0000001f06067819 */ /* 0x002fc800000006ff */
[----:B------:R-:W1:Y:S02]  /*3ee0*/  SYNCS.PHASECHK.TRANS64.TRYWAIT P0, [UR5+0x8], R6 ;  /* 0x00000806ff0075a7 */ /* 0x000e640008001105 */
[----:B-1----:R-:W-:Y:S05]  /*3ef0*/  @P0 BRA `(.L_x_80) ;  /* 0x0000000000080947 */ /* 0x002fea0003800000 */
[----:B------:R-:W1:Y:S02]  /*3f00*/  SYNCS.PHASECHK.TRANS64.TRYWAIT P0, [UR5+0x8], R6 ;  /* 0x00000806ff0075a7 */ /* 0x000e640008001105 */
[----:B-1----:R-:W-:Y:S05]  /*3f10*/  @!P0 BRA `(.L_x_81) ;  /* 0x0000009000f48947 */ /* 0x002fea0003800000 */
.L_x_80:
[----:B------:R-:W-:Y:S01]  /*3f20*/  PRMT R4, R4, 0x654, R3 ;  /* 0x0000065404047816 */ /* 0x000fe20000000003 */
[----:B------:R-:W-:Y:S01]  /*3f30*/  HFMA2 R3, -RZ, RZ, 0, 5.9604644775390625e-08 ;  /* 0x00000001ff037431 */ /* 0x000fe200000001ff */
[----:B------:R-:W-:Y:S01]  /*3f40*/  UPRMT UR4, UR28, 0x654, UR7 ;  /* 0x000006541c047896 */ /* 0x000fe20008000007 */
[----:B------:R-:W-:Y:S02]  /*3f50*/  IMAD.MOV.U32 R7, RZ, RZ, 0xffff ;  /* 0x0000ffffff077424 */ /* 0x000fe400078e00ff */
[----:B-1----:R-:W-:Y:S02]  /*3f60*/  IMAD.MOV.U32 R6, RZ, RZ, 0x4 ;  /* 0x00000004ff067424 */ /* 0x002fe400078e00ff */
[----:B------:R-:W-:Y:S01]  /*3f70*/  IMAD.SHL.U32 R9, R10, 0x20, RZ ;  /* 0x000000200a097824 */ /* 0x000fe200078e00ff */
[----:B------:R-:W-:Y:S02]  /*3f80*/  MOV R5, UR4 ;  /* 0x0000000400057c02 */ /* 0x000fe40008000f00 */
[-C--:B------:R-:W-:Y:S01]  /*3f90*/  SHF.L.U32 R8, R7, R10.reuse, RZ ;  /* 0x0000000a07087219 */ /* 0x080fe200000006ff */
[----:B------:R1:W-:Y:S01]  /*3fa0*/  SYNCS.ARRIVE.TRANS64.RED RZ, [UR4], R6 ;  /* 0x00000006ffff79a7 */ /* 0x0003e20008000404 */
[----:B------:R-:W-:Y:S01]  /*3fb0*/  SHF.L.U32 R7, R3, R10, RZ ;  /* 0x0000000a03077219 */ /* 0x000fe200000006ff */
[----:B------:R1:W-:Y:S04]  /*3fc0*/  STS [UR6+0x240], R9 ;  /* 0x00024009ff007988 */ /* 0x0003e80008000806 */
[----:B------:R1:W-:Y:S04]  /*3fd0*/  STAS [R4.64], R10 ;  /* 0x0000000a04007dbd */ /* 0x0003e8000c0008ff */
[----:B------:R1:W-:Y:S04]  /*3fe0*/  ATOMS.OR RZ, [UR5+0x14], R8 ;  /* 0x00001408ffff798c */ /* 0x0003e8000b000005 */
[----:B------:R1:W-:Y:S04]  /*3ff0*/  ATOMS.OR RZ, [UR5+0x18], R7 ;  /* 0x00001807ffff798c */ /* 0x0003e8000b000005 */
[----:B------:R1:W-:Y:S02]  /*4000*/  ATOMS.XOR RZ, [UR5+0x10], R3 ;  /* 0x00001003ffff798c */ /* 0x0003e4000b800005 */
.L_x_77:
[----:B------:R-:W-:Y:S05]  /*4010*/  BSYNC B0 ;  /* 0x0000000000007941 */ /* 0x000fea0003800000 */
.L_x_76:
[----:B------:R-:W-:Y:S05]  /*4020*/  BRA.U UP1, `(.L_x_82) ;  /* 0x00000001016c7547 */ /* 0x000fea000b800000 */
[----:B------:R-:W-:-:S03]  /*4030*/  UMOV UR4, 0xffffffff ;  /* 0xffffffff00047882 */ /* 0x000fc60000000000 */
[----:B------:R-:W-:Y:S05]  /*4040*/  BRA.DIV UR4, `(.L_x_83) ;  /* 0x0000009204c07947 */ /* 0x000fea000b800000 */
[----:B------:R-:W-:-:S13]  /*4050*/  ELECT P0, URZ, PT ;  /* 0x0000000000ff782f */ /* 0x000fda0003800000 */
.L_x_216:
[----:B------:R-:W-:Y:S05]  /*4060*/  @!P0 BRA `(.L_x_82) ;  /* 0x00000000005c8947 */ /* 0x000fea0003800000 */
[----:B-1----:R-:W1:Y:S02]  /*4070*/  LDS R4, [UR5+0x10] ;  /* 0x00001005ff047984 */ /* 0x002e640008000800 */
[----:B-1----:R-:W-:-:S04]  /*4080*/  SHF.L.U32 R4, R4, 0x1f, RZ ;  /* 0x0000001f04047819 */ /* 0x002fc800000006ff */
[----:B------:R-:W1:Y:S02]  /*4090*/  SYNCS.PHASECHK.TRANS64.TRYWAIT P0, [UR5+0x8], R4 ;  /* 0x00000804ff0075a7 */ /* 0x000e640008001105 */
[----:B-1----:R-:W-:Y:S05]  /*40a0*/  @P0 BRA `(.L_x_84) ;  /* 0x0000000000080947 */ /* 0x002fea0003800000 */
[----:B------:R-:W1:Y:S02]  /*40b0*/  SYNCS.PHASECHK.TRANS64.TRYWAIT P0, [UR5+0x8], R4 ;  /* 0x00000804ff0075a7 */ /* 0x000e640008001105 */
[----:B-1----:R-:W-:Y:S05]  /*40c0*/  @!P0 BRA `(.L_x_85) ;  /* 0x0000009000c48947 */ /* 0x002fea0003800000 */
.L_x_84:
[----:B------:R-:W2:Y:S01]  /*40d0*/  LDS R6, [UR6+0x240] ;  /* 0x00024006ff067984 */ /* 0x000ea20008000800 */
[----:B-1----:R-:W-:Y:S02]  /*40e0*/  HFMA2 R3, -RZ, RZ, 0, 5.9604644775390625e-08 ;  /* 0x00000001ff037431 */ /* 0x002fe400000001ff */
[----:B------:R-:W-:Y:S01]  /*40f0*/  IMAD.MOV.U32 R4, RZ, RZ, 0xffff ;  /* 0x0000ffffff047424 */ /* 0x000fe200078e00ff */
[----:B------:R-:W-:Y:S01]  /*4100*/  UPRMT UR4, UR28, 0x654, UR7 ;  /* 0x000006541c047896 */ /* 0x000fe20008000007 */
[----:B--2---:R-:W-:-:S03]  /*4110*/  IMAD.SHL.U32 R5, R6, 0x20, RZ ;  /* 0x0000002006057824 */ /* 0x004fc600078e00ff */
[-C--:B------:R-:W-:Y:S02]  /*4120*/  SHF.L.U32 R4, R4, R6.reuse, RZ ;  /* 0x0000000604047219 */ /* 0x080fe400000006ff */
[----:B------:R-:W-:Y:S01]  /*4130*/  SHF.L.U32 R6, R3, R6, RZ ;  /* 0x0000000603067219 */ /* 0x000fe200000006ff */
[----:B------:R2:W-:Y:S04]  /*4140*/  STS [UR6+0x240], R5 ;  /* 0x00024005ff007988 */ /* 0x0005e80008000806 */
[----:B------:R2:W-:Y:S04]  /*4150*/  ATOMS.OR RZ, [UR5+0x14], R4 ;  /* 0x00001404ffff798c */ /* 0x0005e8000b000005 */
[----:B------:R2:W-:Y:S01]  /*4160*/  ATOMS.OR RZ, [UR5+0x18], R6 ;  /* 0x00001806ffff798c */ /* 0x0005e2000b000005 */
[----:B------:R-:W-:Y:S03]  /*4170*/  SYNCS.ARRIVE.TRANS64.RED.A1T0 RZ, [UR4], RZ ;  /* 0x000000ffffff79a7 */ /* 0x000fe60008100404 */
[----:B------:R2:W-:Y:S01]  /*4180*/  ATOMS.XOR RZ, [UR5+0x10], R3 ;  /* 0x00001003ffff798c */ /* 0x0005e2000b800005 */
[----:B------:R-:W-:Y:S05]  /*4190*/  BRA `(.L_x_82) ;  /* 0x0000000000107947 */ /* 0x000fea0003800000 */
.L_x_75:
[----:B------:R-:W-:Y:S02]  /*41a0*/  MOV R3, 0xffffffff ;  /* 0xffffffff00037802 */ /* 0x000fe40000000f00 */
[----:B------:R-:W-:-:S03]  /*41b0*/  MOV R4, 0x41e0 ;  /* 0x000041e000047802 */ /* 0x000fc60000000f00 */
[----:B------:R1:W-:Y:S04]  /*41c0*/  STS [UR6+0x240], R3 ;  /* 0x00024003ff007988 */ /* 0x0003e80008000806 */
[----:B-1---5:R-:W-:Y:S05]  /*41d0*/  CALL.REL.NOINC `($__internal_1_$__cuda_sm10x_tcgen05_guardrail_trap_phase_invalid_during_alloc) ;  /* 0x0000009800647944 */ /* 0x022fea0003c00000 */
.L_x_82:
[----:B------:R-:W-:Y:S05]  /*41e0*/  WARPSYNC.ALL ;  /* 0x0000000000007948 */ /* 0x000fea0003800000 */
[----:B------:R-:W3:Y:S01]  /*41f0*/  S2UR UR4, SR_CgaCtaId ;  /* 0x00000000000479c3 */ /* 0x000ee20000008800 */
[----:B------:R-:W-:Y:S01]  /*4200*/  UMOV UR13, 0x400 ;  /* 0x00000400000d7882 */ /* 0x000fe20000000000 */
[----:B------:R-:W-:-:S06]  /*4210*/  NOP ;  /* 0x0000000000007918 */ /* 0x000fcc0000000000 */
[----:B------:R-:W-:Y:S06]  /*4220*/  BAR.ARV 0x6, 0xa0 ;  /* 0x0182800000007b1d */ /* 0x000fec0000002000 */
[----:B------:R-:W4:Y:S01]  /*4230*/  LDCU UR6, c[0x0][0x38c] ;  /* 0x00007180ff0677ac */ /* 0x000f220008000800 */
[----:B------:R-:W-:Y:S01]  /*4240*/  LOP3.LUT R0, R0, 0xffff, RZ, 0xc0, !PT ;  /* 0x0000ffff00007812 */ /* 0x000fe200078ec0ff */
[----:B-1----:R-:W-:Y:S01]  /*4250*/  IMAD.MOV.U32 R9, RZ, RZ, 0x1 ;  /* 0x00000001ff097424 */ /* 0x002fe200078e00ff */
[----:B------:R-:W-:Y:S01]  /*4260*/  LOP3.LUT R2, R2, 0xffff, RZ, 0xc0, !PT ;  /* 0x0000ffff02027812 */ /* 0x000fe200078ec0ff */
[----:B------:R-:W-:Y:S01]  /*4270*/  IMAD.MOV.U32 R8, RZ, RZ, RZ ;  /* 0x000000ffff087224 */ /* 0x000fe200078e00ff */
[----:B------:R-:W-:Y:S01]  /*4280*/  R2UR UR24, R0 ;  /* 0x00000000001872ca */ /* 0x000fe200000e0000 */
[----:B------:R-:W-:Y:S01]  /*4290*/  UMOV UR20, URZ ;  /* 0x000000ff00147c82 */ /* 0x000fe20008000000 */
[----:B------:R-:W-:Y:S01]  /*42a0*/  R2UR UR16, R2 ;  /* 0x00000000021072ca */ /* 0x000fe200000e0000 */
[----:B------:R-:W-:Y:S01]  /*42b0*/  UMOV UR10, URZ ;  /* 0x000000ff000a7c82 */ /* 0x000fe20008000000 */
[----:B------:R-:W-:-:S02]  /*42c0*/  UISETP.NE.AND UP3, UPT, UR27, URZ, UPT ;  /* 0x000000ff1b00728c */ /* 0x000fc4000bf65270 */
[----:B---3--:R-:W-:Y:S01]  /*42d0*/  ULEA UR13, UR4, UR13, 0x18 ;  /* 0x0000000d040d7291 */ /* 0x008fe2000f8ec0ff */
[----:B------:R-:W-:Y:S01]  /*42e0*/  UMOV UR11, URZ ;  /* 0x000000ff000b7c82 */ /* 0x000fe20008000000 */
[----:B------:R-:W-:Y:S02]  /*42f0*/  UMOV UR22, 0x0 ;  /* 0x0000000000167882 */ /* 0x000fe40000000000 */
[----:B------:R-:W-:Y:S02]  /*4300*/  UIADD3 UR5, UPT, UPT, UR13, 0xc600, URZ ;  /* 0x0000c6000d057890 */ /* 0x000fe4000fffe0ff */
[----:B------:R-:W-:Y:S02]  /*4310*/  UIADD3 UR4, UPT, UPT, UR13, 0x22600, URZ ;  /* 0x000226000d047890 */ /* 0x000fe4000fffe0ff */
[----:B----4-:R-:W-:Y:S01]  /*4320*/  UIADD3 UR6, UPT, UPT, UR6, 0x1f, URZ ;  /* 0x0000001f06067890 */ /* 0x010fe2000fffe0ff */
[----:B--2---:R-:W1:Y:S01]  /*4330*/  LDS R3, [UR13+0x240] ;  /* 0x0002400dff037984 */ /* 0x004e620008000800 */
[----:B------:R-:W-:-:S02]  /*4340*/  USHF.R.U32.HI UR5, URZ, 0x4, UR5 ;  /* 0x00000004ff057899 */ /* 0x000fc40008011605 */
[----:B------:R-:W-:Y:S02]  /*4350*/  USHF.R.S32.HI UR21, URZ, 0x1f, UR6 ;  /* 0x0000001fff157899 */ /* 0x000fe40008011406 */
[----:B------:R-:W-:Y:S02]  /*4360*/  USHF.R.U32.HI UR4, URZ, 0x4, UR4 ;  /* 0x00000004ff047899 */ /* 0x000fe40008011604 */
[----:B------:R-:W-:Y:S02]  /*4370*/  ULEA.HI UR21, UR21, UR6, URZ, 0x5 ;  /* 0x0000000615157291 */ /* 0x000fe4000f8f28ff */
[----:B------:R-:W-:Y:S02]  /*4380*/  ULOP3.LUT UR5, UR5, 0x3fff, URZ, 0xc0, !UPT ;  /* 0x00003fff05057892 */ /* 0x000fe4000f8ec0ff */
[----:B------:R-:W-:Y:S02]  /*4390*/  USHF.R.S32.HI UR21, URZ, 0x5, UR21 ;  /* 0x00000005ff157899 */ /* 0x000fe40008011415 */
[----:B------:R-:W-:-:S02]  /*43a0*/  ULOP3.LUT UR18, UR4, 0x3fff, URZ, 0xc0, !UPT ;  /* 0x00003fff04127892 */ /* 0x000fc4000f8ec0ff */
[----:B------:R-:W-:Y:S02]  /*43b0*/  UISETP.LT.AND UP0, UPT, UR21, 0x1, UPT ;  /* 0x000000011500788c */ /* 0x000fe4000bf01270 */
[----:B------:R-:W-:Y:S02]  /*43c0*/  ULOP3.LUT UR17, UR5, 0x10000, URZ, 0xfc, !UPT ;  /* 0x0001000005117892 */ /* 0x000fe4000f8efcff */
[----:B------:R-:W-:Y:S02]  /*43d0*/  ULOP3.LUT UR18, UR18, 0x10000, URZ, 0xfc, !UPT ;  /* 0x0001000012127892 */ /* 0x000fe4000f8efcff */
[----:B------:R-:W-:Y:S01]  /*43e0*/  USEL UR25, UR21, 0x1, !UP0 ;  /* 0x0000000115197887 */ /* 0x000fe2000c000000 */
[----:B------:R-:W-:Y:S01]  /*43f0*/  UMOV UR23, 0x10400010 ;  /* 0x1040001000177882 */ /* 0x000fe20000000000 */
[----:B-1----:R-:W-:Y:S02]  /*4400*/  R2UR UR26, R3 ;  /* 0x00000000031a72ca */ /* 0x002fe400000e0000 */
[----:B------:R-:W-:-:S13]  /*4410*/  CS2R R2, SRZ ;  /* 0x0000000000027805 */ /* 0x000fda000001ff00 */
.L_x_93:
[C---:B------:R-:W-:Y:S02]  /*4420*/  LEA R0, R8.reuse, UR13, 0x3 ;  /* 0x0000000d08007c11 */ /* 0x040fe4000f8e18ff */
[----:B------:R-:W-:Y:S02]  /*4430*/  SHF.L.U32 R5, R3, 0x1f, RZ ;  /* 0x0000001f03057819 */ /* 0x000fe400000006ff */
[----:B------:R-:W-:Y:S02]  /*4440*/  LEA R4, R8, UR13, 0x4 ;  /* 0x0000000d08047c11 */ /* 0x000fe4000f8e20ff */
[----:B------:R-:W1:Y:S02]  /*4450*/  SYNCS.PHASECHK.TRANS64.TRYWAIT P0, [R0+URZ+0x1b0], R5 ;  /* 0x0001b005000075a7 */ /* 0x000e6400080011ff */
[----:B-1-3--:R-:W-:Y:S05]  /*4460*/  @!P0 BRA `(.L_x_86) ;  /* 0x0000008c00f48947 */ /* 0x00afea0003800000 */
.L_x_217:
[----:B-1----:R-:W1:Y:S01]  /*4470*/  LDS.128 R4, [R4+0x220] ;  /* 0x0002200004047984 */ /* 0x002e620000000c00 */
[----:B------:R-:W-:Y:S02]  /*4480*/  VIADD R0, R0, 0x1c0 ;  /* 0x000001c000007836 */ /* 0x000fe40000000000 */
[----:B------:R-:W-:Y:S01]  /*4490*/  VIADD R8, R8, 0x1 ;  /* 0x0000000108087836 */ /* 0x000fe20000000000 */
[----:B------:R-:W-:Y:S01]  /*44a0*/  @!PT LDS RZ, [RZ] ;  /* 0x00000000fffff984 */ /* 0x000fe20000000800 */
[----:B------:R-:W-:Y:S01]  /*44b0*/  @!PT LDS RZ, [RZ] ;  /* 0x00000000fffff984 */ /* 0x000fe20000000800 */
[----:B------:R-:W-:Y:S01]  /*44c0*/  @!PT LDS RZ, [RZ] ;  /* 0x00000000fffff984 */ /* 0x000fe20000000800 */
[----:B------:R-:W-:Y:S01]  /*44d0*/  @!PT LDS RZ, [RZ] ;  /* 0x00000000fffff984 */ /* 0x000fe20000000800 */
[----:B------:R2:W-:Y:S06]  /*44e0*/  MEMBAR.ALL.CTA ;  /* 0x0000000000007992 */ /* 0x0005ec0000008000 */
[----:B--2---:R-:W2:Y:S01]  /*44f0*/  FENCE.VIEW.ASYNC.S ;  /* 0x00000000000073c6 */ /* 0x004ea20000000000 */
[----:B------:R-:W-:-:S04]  /*4500*/  PRMT R0, RZ, 0x654, R0 ;  /* 0x00000654ff007816 */ /* 0x000fc80000000000 */
[----:B--2---:R2:W-:Y:S01]  /*4510*/  SYNCS.ARRIVE.TRANS64.RED.A1T0 RZ, [R0+URZ], RZ ;  /* 0x000000ff00ff79a7 */ /* 0x0045e200081004ff */
[----:B-1----:R-:W-:Y:S01]  /*4520*/  LOP3.LUT P1, RZ, R6, 0x1, RZ, 0xc0, !PT ;  /* 0x0000000106ff7812 */ /* 0x002fe2000782c0ff */
[----:B--2---:R-:W-:-:S12]  /*4530*/  BRA.U UP3, `(.L_x_87) ;  /* 0x0000000103cc7547 */ /* 0x004fd8000b800000 */
[----:B------:R-:W1:Y:S01]  /*4540*/  LDCU UR4, c[0x0][0x38c] ;  /* 0x00007180ff0477ac */ /* 0x000e620008000800 */
[----:B------:R-:W-:Y:S02]  /*4550*/  PLOP3.LUT P2, PT, PT, PT, PT, 0x80, 0x8 ;  /* 0x000000000008781c */ /* 0x000fe40003f4f070 */
[----:B------:R-:W-:Y:S01]  /*4560*/  SHF.L.U32 R5, R9, 0x1f, RZ ;  /* 0x0000001f09057819 */ /* 0x000fe200000006ff */
[----:B------:R-:W-:Y:S02]  /*4570*/  ULEA UR19, UR20, UR13, 0x3 ;  /* 0x0000000d14137291 */ /* 0x000fe4000f8e18ff */
[----:B-1----:R-:W-:-:S06]  /*4580*/  UISETP.GE.AND UP0, UPT, UR4, 0x1, UPT ;  /* 0x000000010400788c */ /* 0x002fcc000bf06270 */
[----:B------:R-:W-:-:S05]  /*4590*/  PLOP3.LUT P0, PT, PT, PT, UP0, 0x80, 0x8 ;  /* 0x000000000008781c */ /* 0x000fca0003f0f008 */
[----:B------:R-:W-:-:S08]  /*45a0*/  @UP0 ULEA UR4, UR10, UR13, 0x3 ;  /* 0x0000000d0a040291 */ /* 0x000fd0000f8e18ff */
[----:B------:R-:W-:-:S04]  /*45b0*/  @P0 SHF.L.U32 R0, R2, 0x1f, RZ ;  /* 0x0000001f02000819 */ /* 0x000fc800000006ff */
[----:B------:R1:W2:Y:S01]  /*45c0*/  @P0 SYNCS.PHASECHK.TRANS64.TRYWAIT P2, [UR4], R0 ;  /* 0x00000000ff0005a7 */ /* 0x0002a20008041104 */
[----:B------:R-:W3:Y:S02]  /*45d0*/  SYNCS.PHASECHK.TRANS64.TRYWAIT P0, [UR19+0x1e0], R5 ;  /* 0x0001e005ff0075a7 */ /* 0x000ee40008001113 */
[----:B-123--:R-:W-:Y:S05]  /*45e0*/  @!P0 BRA `(.L_x_88) ;  /* 0x0000008c00a88947 */ /* 0x00efea0003800000 */
.L_x_219:
[----:B------:R-:W-:Y:S01]  /*45f0*/  UMOV UR14, UR11 ;  /* 0x0000000b000e7c82 */ /* 0x000fe20008000000 */
[----:B------:R-:W-:Y:S05]  /*4600*/  BRA.U !UP0, `(.L_x_89) ;  /* 0x0000000108887547 */ /* 0x000fea000b800000 */
[----:B------:R-:W-:Y:S02]  /*4610*/  UIADD3 UR14, UPT, UPT, UR25, UR11, URZ ;  /* 0x0000000b190e7290 */ /* 0x000fe4000fffe0ff */
[----:B------:R-:W-:Y:S02]  /*4620*/  ULEA UR15, UR20, UR26, 0x8 ;  /* 0x0000001a140f7291 */ /* 0x000fe4000f8e40ff */
[----:B------:R-:W-:Y:S01]  /*4630*/  UPLOP3.LUT UP2, UPT, UPT, UPT, UPT, 0x40, 0x4 ;  /* 0x000000000004789c */ /* 0x000fe20003f4e870 */
[----:B------:R-:W-:Y:S01]  /*4640*/  UMOV UR12, UR21 ;  /* 0x00000015000c7c82 */ /* 0x000fe20008000000 */
[----:B------:R-:W-:-:S09]  /*4650*/  UMOV UR5, UR10 ;  /* 0x0000000a00057c82 */ /* 0x000fd20008000000 */
.L_x_92:
[----:B--2---:R-:W-:Y:S01]  /*4660*/  ULEA UR6, UR5, UR13, 0x3 ;  /* 0x0000000d05067291 */ /* 0x004fe2000f8e18ff */
[----:B---3--:R-:W-:Y:S11]  /*4670*/  @P2 BRA `(.L_x_90) ;  /* 0x00000000000c2947 */ /* 0x008ff60003800000 */
[----:B-1----:R-:W-:Y:S04]  /*4680*/  SHF.L.U32 R5, R2, 0x1f, RZ ;  /* 0x0000001f02057819 */ /* 0x002fe800000006ff */
[----:B------:R-:W1:Y:S02]  /*4690*/  SYNCS.PHASECHK.TRANS64.TRYWAIT P0, [UR6], R5 ;  /* 0x00000005ff0075a7 */ /* 0x000e640008001106 */
[----:B-1----:R-:W-:Y:S05]  /*46a0*/  @!P0 BRA `(.L_x_91) ;  /* 0x0000008c00908947 */ /* 0x002fea0003800000 */
.L_x_90:
[----:B------:R-:W-:Y:S01]  /*46b0*/  UISETP.NE.AND UP0, UPT, UR12, 0x1, UPT ;  /* 0x000000010c00788c */ /* 0x000fe2000bf05270 */
[----:B------:R-:W-:Y:S01]  /*46c0*/  PLOP3.LUT P2, PT, PT, PT, PT, 0x80, 0x8 ;  /* 0x000000000008781c */ /* 0x000fe20003f4f070 */
[----:B------:R-:W-:Y:S02]  /*46d0*/  UIADD3 UR4, UPT, UPT, UR5, 0x1, URZ ;  /* 0x0000000105047890 */ /* 0x000fe4000fffe0ff */
[----:B------:R-:W-:Y:S02]  /*46e0*/  ULEA UR8, UR5, UR18, 0x8 ;  /* 0x0000001205087291 */ /* 0x000fe4000f8e40ff */
[----:B------:R-:W-:Y:S01]  /*46f0*/  UISETP.NE.AND UP1, UPT, UR4, 0x16, UPT ;  /* 0x000000160400788c */ /* 0x000fe2000bf25270 */
[----:B------:R-:W-:Y:S01]  /*4700*/  PLOP3.LUT P0, PT, PT, PT, UP0, 0x80, 0x8 ;  /* 0x000000000008781c */ /* 0x000fe20003f0f008 */
[----:B------:R-:W-:Y:S02]  /*4710*/  UIADD3 UR11, UPT, UPT, UR11, 0x1, URZ ;  /* 0x000000010b0b7890 */ /* 0x000fe4000fffe0ff */
[----:B------:R-:W-:Y:S02]  /*4720*/  USEL UR7, URZ, 0x1, UP1 ;  /* 0x00000001ff077887 */ /* 0x000fe40008800000 */
[----:B------:R-:W-:Y:S01]  /*4730*/  USEL UR10, UR4, URZ, UP1 ;  /* 0x000000ff040a7287 */ /* 0x000fe20008800000 */
[----:B------:R-:W-:Y:S01]  /*4740*/  UMOV UR9, 0xc0004010 ;  /* 0xc000401000097882 */ /* 0x000fe20000000000 */
[----:B------:R-:W-:Y:S02]  /*4750*/  UIADD3 UR12, UPT, UPT, UR12, -0x1, URZ ;  /* 0xffffffff0c0c7890 */ /* 0x000fe4000fffe0ff */
[----:B------:R-:W-:Y:S01]  /*4760*/  LOP3.LUT R2, R2, UR7, RZ, 0x3c, !PT ;  /* 0x0000000702027c12 */ /* 0x000fe2000f8e3cff */
[----:B------:R-:W-:Y:S01]  /*4770*/  @UP0 ULEA UR4, UR10, UR13, 0x3 ;  /* 0x0000000d0a040291 */ /* 0x000fe2000f8e18ff */
[----:B------:R-:W-:Y:S02]  /*4780*/  UMOV UR7, 0xc0004010 ;  /* 0xc000401000077882 */ /* 0x000fe40000000000 */
[----:B-1----:R-:W-:Y:S01]  /*4790*/  @P0 SHF.L.U32 R0, R2, 0x1f, RZ ;  /* 0x0000001f02000819 */ /* 0x002fe200000006ff */
[----:B------:R-:W-:Y:S05]  /*47a0*/  UISETP.NE.AND UP0, UPT, UR11, UR14, UPT ;  /* 0x0000000e0b00728c */ /* 0x000fea000bf05270 */
[----:B------:R2:W3:Y:S01]  /*47b0*/  @P0 SYNCS.PHASECHK.TRANS64.TRYWAIT P2, [UR4], R0 ;  /* 0x00000000ff0005a7 */ /* 0x0004e20008041104 */
[----:B------:R-:W-:Y:S02]  /*47c0*/  UIADD3 UR4, UPT, UPT, UR6, 0xb0, URZ ;  /* 0x000000b006047890 */ /* 0x000fe4000fffe0ff */
[----:B------:R-:W-:Y:S03]  /*47d0*/  ULEA UR6, UR5, UR17, 0x8 ;  /* 0x0000001105067291 */ /* 0x000fe6000f8e40ff */
[----:B------:R-:W-:Y:S06]  /*47e0*/  UMOV UR5, UR10 ;  /* 0x0000000a00057c82 */ /* 0x000fec0008000000 */
[----:B------:R2:W-:Y:S01]  /*47f0*/  UTCQMMA.2CTA gdesc[UR6], gdesc[UR8], tmem[UR15], tmem[UR22], idesc[UR23], UP2 ;  /* 0x00ff1608060075ea */ /* 0x0005e2000920030f */
[----:B------:R-:W-:Y:S01]  /*4800*/  UPLOP3.LUT UP2, UPT, UPT, UPT, UPT, 0x80, 0x8 ;  /* 0x000000000008789c */ /* 0x000fe20003f4f070 */
[----:B------:R2:W-:Y:S01]  /*4810*/  UTCBAR.2CTA.MULTICAST [UR4], URZ, UR16 ;  /* 0x000000ff040073e9 */ /* 0x0005e20008200810 */
[----:B------:R-:W-:Y:S09]  /*4820*/  BRA.U UP0, `(.L_x_92) ;  /* 0xfffffffd008c7547 */ /* 0x000ff2000b83ffff */
.L_x_89:
[----:B--2---:R-:W-:Y:S01]  /*4830*/  UIADD3 UR4, UPT, UPT, UR19, 0x1d0, URZ ;  /* 0x000001d013047890 */ /* 0x004fe2000fffe0ff */
[----:B------:R-:W-:-:S08]  /*4840*/  UMOV UR11, UR14 ;  /* 0x0000000e000b7c82 */ /* 0x000fd00008000000 */
[----:B------:R2:W-:Y:S01]  /*4850*/  UTCBAR.2CTA.MULTICAST [UR4], URZ, UR24 ;  /* 0x000000ff040073e9 */ /* 0x0005e20008200818 */
[----:B------:R-:W-:Y:S02]  /*4860*/  NOP ;  /* 0x0000000000007918 */ /* 0x000fe40000000000 */
.L_x_87:
[----:B--2---:R-:W-:Y:S01]  /*4870*/  UIADD3 UR4, UPT, UPT, UR20, 0x1, URZ ;  /* 0x0000000114047890 */ /* 0x004fe2000fffe0ff */
[----:B------:R-:W-:-:S03]  /*4880*/  ISETP.NE.AND P0, PT, R8, 0x2, PT ;  /* 0x000000020800780c */ /* 0x000fc60003f05270 */
[----:B------:R-:W-:Y:S01]  /*4890*/  UISETP.NE.AND UP0, UPT, UR4, 0x2, UPT ;  /* 0x000000020400788c */ /* 0x000fe2000bf05270 */
[----:B-1----:R-:W-:Y:S02]  /*48a0*/  SEL R0, RZ, 0x1, P0 ;  /* 0x00000001ff007807 */ /* 0x002fe40000000000 */
[----:B------:R-:W-:Y:S01]  /*48b0*/  SEL R8, R8, RZ, P0 ;  /* 0x000000ff08087207 */ /* 0x000fe20000000000 */
[----:B------:R-:W-:Y:S01]  /*48c0*/  USEL UR5, URZ, 0x1, UP0 ;  /* 0x00000001ff057887 */ /* 0x000fe20008000000 */
[----:B------:R-:W-:Y:S01]  /*48d0*/  LOP3.LUT R3, R3, R0, RZ, 0x3c, !PT ;  /* 0x0000000003037212 */ /* 0x000fe200078e3cff */
[----:B------:R-:W-:-:S04]  /*48e0*/  USEL UR20, UR4, URZ, UP0 ;  /* 0x000000ff04147287 */ /* 0x000fc80008000000 */
[----:B------:R-:W-:Y:S01]  /*48f0*/  LOP3.LUT R9, R9, UR5, RZ, 0x3c, !PT ;  /* 0x0000000509097c12 */ /* 0x000fe2000f8e3cff */
[----:B------:R-:W-:Y:S07]  /*4900*/  @P1 BRA `(.L_x_93) ;  /* 0xfffffff800c41947 */ /* 0x000fee000383ffff */
[----:B------:R-:W1:Y:S01]  /*4910*/  S2UR UR8, SR_CgaCtaId ;  /* 0x00000000000879c3 */ /* 0x000e620000008800 */
[----:B------:R-:W-:Y:S01]  /*4920*/  ELECT P0, URZ, PT ;  /* 0x0000000000ff782f */ /* 0x000fe20003800000 */
[----:B------:R-:W-:Y:S01]  /*4930*/  HFMA2 R0, -RZ, RZ, 0, 5.9604644775390625e-08 ;  /* 0x00000001ff007431 */ /* 0x000fe200000001ff */
[----:B------:R-:W-:-:S05]  /*4940*/  UMOV UR4, 0x40 ;  /* 0x0000004000047882 */ /* 0x000fca0000000000 */
[----:B------:R-:W-:Y:S01]  /*4950*/  UVIRTCOUNT.DEALLOC.SMPOOL 0x80 ;  /* 0x000000800000784c */ /* 0x000fe20000000000 */
[----:B------:R-:W-:Y:S02]  /*4960*/  UISETP.NE.AND UP0, UPT, UR27, URZ, UPT ;  /* 0x000000ff1b00728c */ /* 0x000fe4000bf05270 */
[----:B-1----:R-:W-:-:S09]  /*4970*/  ULEA UR8, UR8, UR4, 0x18 ;  /* 0x0000000408087291 */ /* 0x002fd2000f8ec0ff */
[----:B------:R1:W-:Y:S01]  /*4980*/  @P0 STS.U8 [UR8+0x1c], R0 ;  /* 0x00001c00ff000988 */ /* 0x0003e20008000008 */
[----:B------:R-:W-:Y:S05]  /*4990*/  BRA.U UP0, `(.L_x_94) ;  /* 0x0000000100587547 */ /* 0x000fea000b800000 */
[----:B------:R-:W-:Y:S01]  /*49a0*/  UIADD3 UR5, UPT, UPT, UR13, 0x1e0, URZ ;  /* 0x000001e00d057890 */ /* 0x000fe2000fffe0ff */
[----:B------:R-:W-:-:S03]  /*49b0*/  SHF.L.U32 R3, R9, 0x1f, RZ ;  /* 0x0000001f09037819 */ /* 0x000fc600000006ff */
[----:B------:R-:W-:-:S09]  /*49c0*/  ULEA UR4, UR20, UR5, 0x3 ;  /* 0x0000000514047291 */ /* 0x000fd2000f8e18ff */
[----:B------:R-:W2:Y:S02]  /*49d0*/  SYNCS.PHASECHK.TRANS64.TRYWAIT P0, [UR4], R3 ;  /* 0x00000003ff0075a7 */ /* 0x000ea40008001104 */
[----:B--2---:R-:W-:Y:S05]  /*49e0*/  @!P0 BRA `(.L_x_95) ;  /* 0x0000008800d88947 */ /* 0x004fea0003800000 */
.L_x_222:
[----:B------:R-:W-:-:S04]  /*49f0*/  UIADD3 UR4, UPT, UPT, UR20, 0x1, URZ ;  /* 0x0000000114047890 */ /* 0x000fc8000fffe0ff */
[----:B------:R-:W-:-:S04]  /*4a00*/  UISETP.NE.AND UP1, UPT, UR4, 0x2, UPT ;  /* 0x000000020400788c */ /* 0x000fc8000bf25270 */
[----:B------:R-:W-:Y:S02]  /*4a10*/  USEL UR6, URZ, 0x1, UP1 ;  /* 0x00000001ff067887 */ /* 0x000fe40008800000 */
[----:B------:R-:W-:-:S04]  /*4a20*/  USEL UR4, UR4, URZ, UP1 ;  /* 0x000000ff04047287 */ /* 0x000fc80008800000 */
[----:B------:R-:W-:Y:S01]  /*4a30*/  ULEA UR4, UR4, UR5, 0x3 ;  /* 0x0000000504047291 */ /* 0x000fe2000f8e18ff */
[----:B-1----:R-:W-:-:S04]  /*4a40*/  LOP3.LUT R3, R9, UR6, RZ, 0x3c, !PT ;  /* 0x0000000609037c12 */ /* 0x002fc8000f8e3cff */
[----:B------:R-:W-:Y:S01]  /*4a50*/  SHF.L.U32 R3, R3, 0x1f, RZ ;  /* 0x0000001f03037819 */ /* 0x000fe200000006ff */
[----:B------:R-:W-:-:S04]  /*4a60*/  IMAD.U32 R0, RZ, RZ, UR4 ;  /* 0x00000004ff007e24 */ /* 0x000fc8000f8e00ff */
[----:B------:R1:W2:Y:S03]  /*4a70*/  SYNCS.PHASECHK.TRANS64.TRYWAIT P0, [R0+URZ], R3 ;  /* 0x00000003000075a7 */ /* 0x0002a600080011ff */
[----:B--2---:R-:W-:Y:S05]  /*4a80*/  @!P0 NANOSLEEP.SYNCS 0x989680 ;  /* 0x009896800000895d */ /* 0x004fea0003900000 */
[----:B------:R-:W2:Y:S02]  /*4a90*/  @!P0 SYNCS.PHASECHK.TRANS64 P0, [R0+URZ], R3 ;  /* 0x00000003000085a7 */ /* 0x000ea400080010ff */
[----:B--2---:R-:W-:Y:S05]  /*4aa0*/  @P0 BRA `(.L_x_96) ;  /* 0x0000000000200947 */ /* 0x004fea0003800000 */
.L_x_97:
[----:B--2---:R2:W4:Y:S02]  /*4ab0*/  SYNCS.PHASECHK.TRANS64.TRYWAIT P0, [R0+URZ], R3 ;  /* 0x00000003000075a7 */ /* 0x00452400080011ff */
[----:B----4-:R-:W-:Y:S05]  /*4ac0*/  @!P0 NANOSLEEP.SYNCS 0x989680 ;  /* 0x009896800000895d */ /* 0x010fea0003900000 */
[----:B------:R-:W4:Y:S02]  /*4ad0*/  @!P0 SYNCS.PHASECHK.TRANS64 P0, [R0+URZ], R3 ;  /* 0x00000003000085a7 */ /* 0x000f2400080010ff */
[----:B----4-:R-:W-:Y:S05]  /*4ae0*/  @!P0 BRA `(.L_x_97) ;  /* 0xfffffffc00f08947 */ /* 0x010fea000383ffff */
[----:B------:R-:W-:Y:S05]  /*4af0*/  BRA `(.L_x_96) ;  /* 0x00000000000c7947 */ /* 0x000fea0003800000 */
.L_x_94:
[----:B------:R-:W-:-:S04]  /*4b00*/  UIADD3 UR4, UPT, UPT, UR13, 0x210, URZ ;  /* 0x000002100d047890 */ /* 0x000fc8000fffe0ff */
[----:B------:R-:W-:-:S09]  /*4b10*/  UPRMT UR4, UR28, 0x654, UR4 ;  /* 0x000006541c047896 */ /* 0x000fd20008000004 */
[----:B------:R-:W-:Y:S03]  /*4b20*/  SYNCS.ARRIVE.TRANS64.RED.A1T0 RZ, [UR4], RZ ;  /* 0x000000ffffff79a7 */ /* 0x000fe60008100404 */
.L_x_96:
[----:B-12---:R-:W-:Y:S01]  /*4b30*/  SHF.L.U32 R3, RZ, 0x1f, RZ ;  /* 0x0000001fff037819 */ /* 0x006fe200000006ff */
[----:B------:R-:W-:Y:S01]  /*4b40*/  UIADD3 UR4, UPT, UPT, UR13, 0x210, URZ ;  /* 0x000002100d047890 */ /* 0x000fe2000fffe0ff */
[----:B------:R-:W-:Y:S02]  /*4b50*/  PLOP3.LUT P0, PT, PT, PT, UP0, 0x80, 0x8 ;  /* 0x000000000008781c */ /* 0x000fe40003f0f008 */
[----:B------:R-:W1:Y:S02]  /*4b60*/  SYNCS.PHASECHK.TRANS64.TRYWAIT P1, [UR13+0x210], R3 ;  /* 0x00021003ff0075a7 */ /* 0x000e64000802110d */
[----:B-1----:R-:W-:Y:S09]  /*4b70*/  @!P1 BRA `(.L_x_98) ;  /* 0x00000088008c9947 */ /* 0x002ff20003800000 */
.L_x_224:
[----:B------:R-:W-:Y:S01]  /*4b80*/  @!UP0 UPRMT UR4, UR28, 0x654, UR4 ;  /* 0x000006541c048896 */ /* 0x000fe20008000004 */
[----:B------:R-:W-:Y:S01]  /*4b90*/  UMOV UR5, 0xffff ;  /* 0x0000ffff00057882 */ /* 0x000fe20000000000 */
[----:B------:R-:W-:-:S07]  /*4ba0*/  UMOV UR6, 0x1 ;  /* 0x0000000100067882 */ /* 0x000fce0000000000 */
[----:B------:R-:W-:Y:S01]  /*4bb0*/  @!P0 SYNCS.ARRIVE.TRANS64.RED.A1T0 RZ, [UR4], RZ ;  /* 0x000000ffffff89a7 */ /* 0x000fe20008100404 */
[----:B------:R-:W-:Y:S01]  /*4bc0*/  NOP ;  /* 0x0000000000007918 */ /* 0x000fe20000000000 */
[----:B-1----:R-:W1:Y:S01]  /*4bd0*/  LDS R0, [UR8+0x14] ;  /* 0x00001408ff007984 */ /* 0x002e620008000800 */
[----:B------:R-:W-:-:S04]  /*4be0*/  ULOP3.LUT UR4, UR26, 0xffff, URZ, 0xc0, !UPT ;  /* 0x0000ffff1a047892 */ /* 0x000fc8000f8ec0ff */
[----:B------:R-:W-:-:S04]  /*4bf0*/  USHF.R.U32.HI UR4, URZ, 0x5, UR4 ;  /* 0x00000005ff047899 */ /* 0x000fc80008011604 */
[----:B------:R-:W-:Y:S02]  /*4c00*/  USHF.L.U32 UR5, UR5, UR4, URZ ;  /* 0x0000000405057299 */ /* 0x000fe400080006ff */
[----:B------:R-:W-:-:S04]  /*4c10*/  USHF.L.U32 UR4, UR6, UR4, URZ ;  /* 0x0000000406047299 */ /* 0x000fc800080006ff */
[----:B-1----:R-:W-:-:S04]  /*4c20*/  LOP3.LUT R0, R0, UR5, RZ, 0xc0, !PT ;  /* 0x0000000500007c12 */ /* 0x002fc8000f8ec0ff */
[----:B------:R-:W-:-:S13]  /*4c30*/  ISETP.NE.AND P0, PT, R0, UR5, PT ;  /* 0x0000000500007c0c */ /* 0x000fda000bf05270 */
[----:B------:R-:W-:Y:S05]  /*4c40*/  @P0 BRA `(.L_x_99) ;  /* 0x0000000000580947 */ /* 0x000fea0003800000 */
[----:B------:R-:W1:Y:S02]  /*4c50*/  LDS R0, [UR8+0x18] ;  /* 0x00001808ff007984 */ /* 0x000e640008000800 */
[----:B-1----:R-:W-:-:S04]  /*4c60*/  LOP3.LUT R0, R0, UR4, RZ, 0xc0, !PT ;  /* 0x0000000400007c12 */ /* 0x002fc8000f8ec0ff */
[----:B------:R-:W-:-:S13]  /*4c70*/  ISETP.NE.AND P0, PT, R0, UR4, PT ;  /* 0x0000000400007c0c */ /* 0x000fda000bf05270 */
[----:B------:R-:W-:Y:S05]  /*4c80*/  @P0 BRA `(.L_x_100) ;  /* 0x00000000003c0947 */ /* 0x000fea0003800000 */
[----:B------:R-:W1:Y:S01]  /*4c90*/  S2R R2, SR_LANEID ;  /* 0x0000000000027919 */ /* 0x000e620000000000 */
[----:B------:R-:W-:Y:S01]  /*4ca0*/  ULOP3.LUT UR5, URZ, UR5, URZ, 0x33, !UPT ;  /* 0x00000005ff057292 */ /* 0x000fe2000f8e33ff */
[----:B------:R-:W-:Y:S01]  /*4cb0*/  LOP3.LUT R4, RZ, UR4, RZ, 0x33, !PT ;  /* 0x00000004ff047c12 */ /* 0x000fe2000f8e33ff */
[----:B------:R-:W-:Y:S02]  /*4cc0*/  VOTEU.ANY UR4, UPT, PT ;  /* 0x0000000000047886 */ /* 0x000fe400038e0100 */
[----:B------:R-:W-:Y:S01]  /*4cd0*/  UFLO.U32 UR4, UR4 ;  /* 0x00000004000472bd */ /* 0x000fe200080e0000 */
[----:B------:R-:W2:Y:S01]  /*4ce0*/  REDUX UR6, R4 ;  /* 0x00000000040673c4 */ /* 0x000ea20000000000 */
[----:B------:R-:W-:-:S06]  /*4cf0*/  IMAD.U32 R0, RZ, RZ, UR5 ;  /* 0x00000005ff007e24 */ /* 0x000fcc000f8e00ff */
[----:B------:R4:W-:Y:S01]  /*4d00*/  UTCATOMSWS.AND URZ, UR5 ;  /* 0x0000000500ff79e3 */ /* 0x0009e20008000000 */
[----:B------:R-:W3:Y:S01]  /*4d10*/  REDUX UR7, R0 ;  /* 0x00000000000773c4 */ /* 0x000ee20000000000 */
[----:B-1----:R-:W-:Y:S01]  /*4d20*/  ISETP.EQ.U32.AND P0, PT, R2, UR4, PT ;  /* 0x0000000402007c0c */ /* 0x002fe2000bf02070 */
[----:B--2---:R-:W-:Y:S01]  /*4d30*/  IMAD.U32 R2, RZ, RZ, UR6 ;  /* 0x00000006ff027e24 */ /* 0x004fe2000f8e00ff */
[----:B---3--:R-:W-:-:S11]  /*4d40*/  MOV R3, UR7 ;  /* 0x0000000700037c02 */ /* 0x008fd60008000f00 */
[----:B------:R4:W-:Y:S04]  /*4d50*/  @P0 ATOMS.AND RZ, [UR8+0x14], R3 ;  /* 0x00001403ffff098c */ /* 0x0009e8000a800008 */
[----:B------:R4:W-:Y:S01]  /*4d60*/  @P0 ATOMS.AND RZ, [UR8+0x18], R2 ;  /* 0x00001802ffff098c */ /* 0x0009e2000a800008 */
[----:B------:R-:W-:Y:S05]  /*4d70*/  BRA `(.L_x_101) ;  /* 0x0000000000147947 */ /* 0x000fea0003800000 */
.L_x_100:
[----:B------:R-:W-:Y:S02]  /*4d80*/  MOV R2, 0x4da0 ;  /* 0x00004da000027802 */ /* 0x000fe40000000f00 */
[----:B---3-5:R-:W-:Y:S05]  /*4d90*/  CALL.REL.NOINC `($__internal_0_$__cuda_sm10x_tcgen05_guardrail_trap_col_being_dealloced_not_returned_by_alloc) ;  /* 0x0000008c00687944 */ /* 0x028fea0003c00000 */
[----:B------:R-:W-:Y:S05]  /*4da0*/  BRA `(.L_x_101) ;  /* 0x0000000000087947 */ /* 0x000fea0003800000 */
.L_x_99:
[----:B------:R-:W-:Y:S02]  /*4db0*/  MOV R2, 0x4dd0 ;  /* 0x00004dd000027802 */ /* 0x000fe40000000f00 */
[----:B---3-5:R-:W-:Y:S05]  /*4dc0*/  CALL.REL.NOINC `($__internal_2_$__cuda_sm10x_tcgen05_guardrail_trap_unallocated_columns_being_dealloced) ;  /* 0x0000008c00747944 */ /* 0x028fea0003c00000 */
.L_x_101:
[----:B------:R-:W-:Y:S01]  /*4dd0*/  NOP ;  /* 0x0000000000007918 */ /* 0x000fe20000000000 */
[----:B----4-:R-:W-:Y:S05]  /*4de0*/  EXIT ;  /* 0x000000000000794d */ /* 0x010fea0003800000 */
.L_x_74:
[----:B------:R-:W-:-:S09]  /*4df0*/  UISETP.NE.OR UP0, UPT, UR17, 0x3, !UP3 ;  /* 0x000000031100788c */ /* 0x000fd2000df05670 */
[----:B------:R-:W-:Y:S05]  /*4e00*/  BRA.U UP0, `(.L_x_102) ;  /* 0x0000001100587547 */ /* 0x000fea000b800000 */
[----:B------:R-:W1:Y:S01]  /*4e10*/  LDCU UR31, c[0x0][0x370] ;  /* 0x00006e00ff1f77ac */ /* 0x000e620008000800 */
[----:B------:R-:W2:Y:S01]  /*4e20*/  LDC.64 R16, c[0x0][0x348] ;  /* 0x0000d200ff107b82 */ /* 0x000ea20000000a00 */
[----:B------:R-:W-:Y:S02]  /*4e30*/  HFMA2 R13, -RZ, RZ, 0, 0 ;  /* 0x00000000ff0d7431 */ /* 0x000fe400000001ff */
[----:B------:R-:W-:Y:S01]  /*4e40*/  IMAD.MOV.U32 R15, RZ, RZ, 0x1 ;  /* 0x00000001ff0f7424 */ /* 0x000fe200078e00ff */
[----:B------:R-:W1:Y:S01]  /*4e50*/  LDCU.128 UR48, c[0x0][0xb10] ;  /* 0x00016200ff3077ac */ /* 0x000e620008000c00 */
[----:B------:R-:W-:Y:S01]  /*4e60*/  IMAD.MOV.U32 R14, RZ, RZ, RZ ;  /* 0x000000ffff0e7224 */ /* 0x000fe200078e00ff */
[----:B------:R-:W-:Y:S01]  /*4e70*/  MOV R7, 0x2000 ;  /* 0x0000200000077802 */ /* 0x000fe20000000f00 */
[----:B------:R-:W3:Y:S01]  /*4e80*/  LDCU UR30, c[0x0][0x374] ;  /* 0x00006e80ff1e77ac */ /* 0x000ee20008000800 */
[----:B------:R-:W4:Y:S01]  /*4e90*/  LDC.64 R2, c[0x0][0x888] ;  /* 0x00022200ff027b82 */ /* 0x000f220000000a00 */
[----:B------:R-:W3:Y:S01]  /*4ea0*/  LDCU UR15, c[0x0][0xb0c] ;  /* 0x00016180ff0f77ac */ /* 0x000ee20008000800 */
[----:B------:R-:W2:Y:S06]  /*4eb0*/  LDCU UR40, c[0x0][0xb20] ;  /* 0x00016400ff2877ac */ /* 0x000eac0008000800 */
[----:B------:R-:W4:Y:S01]  /*4ec0*/  LDC.64 R4, c[0x0][0x890] ;  /* 0x00022400ff047b82 */ /* 0x000f220000000a00 */
[----:B------:R-:W2:Y:S01]  /*4ed0*/  LDCU UR4, c[0x0][0xb30] ;  /* 0x00016600ff0477ac */ /* 0x000ea20008000800 */
[----:B------:R-:W-:Y:S01]  /*4ee0*/  UMOV UR21, 0x400 ;  /* 0x0000040000157882 */ /* 0x000fe20000000000 */
[----:B-1----:R-:W-:-:S02]  /*4ef0*/  UIMAD.WIDE.U32 UR6, UR31, UR48, URZ ;  /* 0x000000301f0672a5 */ /* 0x002fc4000f8e00ff */
[----:B---3--:R-:W-:Y:S02]  /*4f00*/  UIMAD.WIDE.U32 UR8, UR30, UR51, URZ ;  /* 0x000000331e0872a5 */ /* 0x008fe4000f8e00ff */
[----:B------:R-:W-:Y:S02]  /*4f10*/  ULEA UR21, UR45, UR21, 0x18 ;  /* 0x000000152d157291 */ /* 0x000fe4000f8ec0ff */
[----:B------:R-:W-:Y:S02]  /*4f20*/  UPLOP3.LUT UP3, UPT, UPT, UPT, UPT, 0x40, 0x4 ;  /* 0x000000000004789c */ /* 0x000fe40003f6e870 */
[----:B------:R-:W-:Y:S01]  /*4f30*/  UIADD3 UR37, UPT, UPT, UR21, 0x178, URZ ;  /* 0x0000017815257890 */ /* 0x000fe2000fffe0ff */
[----:B------:R-:W-:Y:S01]  /*4f40*/  UMOV UR6, UR7 ;  /* 0x0000000700067c82 */ /* 0x000fe20008000000 */
[----:B------:R-:W-:Y:S01]  /*4f50*/  UMOV UR38, UR9 ;  /* 0x0000000900267c82 */ /* 0x000fe20008000000 */
[----:B------:R-:W-:Y:S02]  /*4f60*/  UISETP.GE.AND UP0, UPT, UR42, 0x1, UPT ;  /* 0x000000012a00788c */ /* 0x000fe4000bf06270 */
[----:B------:R-:W-:Y:S01]  /*4f70*/  UISETP.NE.AND UP4, UPT, UR42, 0x1, UPT ;  /* 0x000000012a00788c */ /* 0x000fe2000bf85270 */
[----:B------:R-:W1:Y:S01]  /*4f80*/  LDCU.64 UR22, c[0x0][0xb28] ;  /* 0x00016500ff1677ac */ /* 0x000e620008000a00 */
[----:B------:R-:W-:-:S02]  /*4f90*/  UISETP.NE.AND UP6, UPT, UR15, 0x1, UPT ;  /* 0x000000010f00788c */ /* 0x000fc4000bfc5270 */
[----:B------:R-:W-:Y:S02]  /*4fa0*/  UISETP.NE.AND UP5, UPT, UR50, 0x1, UPT ;  /* 0x000000013200788c */ /* 0x000fe4000bfa5270 */
[----:B------:R-:W-:Y:S02]  /*4fb0*/  UIADD3 UR33, UPT, UPT, UR21, 0x160, URZ ;  /* 0x0000016015217890 */ /* 0x000fe4000fffe0ff */
[----:B------:R-:W-:Y:S02]  /*4fc0*/  UIADD3 UR25, UPT, UPT, UR21, 0x168, URZ ;  /* 0x0000016815197890 */ /* 0x000fe4000fffe0ff */
[----:B------:R-:W-:Y:S02]  /*4fd0*/  UIADD3 UR17, UPT, UPT, UR21, 0x170, URZ ;  /* 0x0000017015117890 */ /* 0x000fe4000fffe0ff */
[----:B------:R-:W-:Y:S02]  /*4fe0*/  UPRMT UR37, UR45, 0x654, UR37 ;  /* 0x000006542d257896 */ /* 0x000fe40008000025 */
[----:B------:R-:W-:-:S02]  /*4ff0*/  USHF.R.U32.HI UR39, URZ, UR49, UR6 ;  /* 0x00000031ff277299 */ /* 0x000fc40008011606 */
[----:B--2---:R-:W-:Y:S02]  /*5000*/  USHF.R.U32.HI UR38, URZ, UR40, UR38 ;  /* 0x00000028ff267299 */ /* 0x004fe40008011626 */
[----:B------:R-:W-:-:S11]  /*5010*/  UISETP.NE.AND UP2, UPT, UR4, 0x1, UPT ;  /* 0x000000010400788c */ /* 0x000fd6000bf45270 */
.L_x_113:
[C---:B------:R-:W-:Y:S02]  /*5020*/  LEA R12, R14.reuse, UR21, 0x3 ;  /* 0x000000150e0c7c11 */ /* 0x040fe4000f8e18ff */
[----:B------:R-:W-:Y:S02]  /*5030*/  SHF.L.U32 R9, R13, 0x1f, RZ ;  /* 0x0000001f0d097819 */ /* 0x000fe400000006ff */
[----:B------:R-:W-:Y:S02]  /*5040*/  LEA R10, R14, UR21, 0x4 ;  /* 0x000000150e0a7c11 */ /* 0x000fe4000f8e20ff */
[----:B--2---:R-:W2:Y:S02]  /*5050*/  SYNCS.PHASECHK.TRANS64.TRYWAIT P0, [R12+URZ+0x1b0], R9 ;  /* 0x0001b0090c0075a7 */ /* 0x004ea400080011ff */
[----:B--2---:R-:W-:Y:S05]  /*5060*/  @!P0 BRA `(.L_x_103) ;  /* 0x0000008400688947 */ /* 0x004fea0003800000 */
.L_x_225:
[----:B--2---:R-:W2:Y:S01]  /*5070*/  LDS.128 R8, [R10+0x220] ;  /* 0x000220000a087984 */ /* 0x004ea20000000c00 */
[----:B------:R-:W-:Y:S01]  /*5080*/  UISETP.GE.AND UP0, UPT, UR42, 0x1, UPT ;  /* 0x000000012a00788c */ /* 0x000fe2000bf06270 */
[----:B------:R-:W-:Y:S01]  /*5090*/  @!PT LDS RZ, [RZ] ;  /* 0x00000000fffff984 */ /* 0x000fe20000000800 */
[----:B------:R-:W-:Y:S01]  /*50a0*/  @!PT LDS RZ, [RZ] ;  /* 0x00000000fffff984 */ /* 0x000fe20000000800 */
[----:B------:R-:W-:Y:S01]  /*50b0*/  @!PT LDS RZ, [RZ] ;  /* 0x00000000fffff984 */ /* 0x000fe20000000800 */
[----:B------:R-:W-:Y:S01]  /*50c0*/  @!PT LDS RZ, [RZ] ;  /* 0x00000000fffff984 */ /* 0x000fe20000000800 */
[----:B------:R3:W-:Y:S06]  /*50d0*/  MEMBAR.ALL.CTA ;  /* 0x0000000000007992 */ /* 0x0007ec0000008000 */
[----:B---3--:R-:W3:Y:S01]  /*50e0*/  FENCE.VIEW.ASYNC.S ;  /* 0x00000000000073c6 */ /* 0x008ee20000000000 */
[----:B--2---:R-:W-:Y:S11]  /*50f0*/  LOP3.LUT P0, RZ, R10, 0x1, RZ, 0xc0, !PT ;  /* 0x000000010aff7812 */ /* 0x004ff6000780c0ff */
[----:B------:R-:W-:Y:S02]  /*5100*/  @!UPT UIADD3 URZ, UPT, UPT, URZ, URZ, URZ ;  /* 0x000000fffffff290 */ /* 0x000fe4000fffe0ff */
[----:B---3--:R-:W-:Y:S01]  /*5110*/  VOTEU.ANY UP1, P0 ;  /* 0x0000000000ff7886 */ /* 0x008fe20000020100 */
[----:B------:R-:W-:Y:S11]  /*5120*/  PLOP3.LUT P0, PT, PT, PT, UP1, 0x80, 0x8 ;  /* 0x000000000008781c */ /* 0x000ff60003f0f018 */
[----:B------:R-:W-:Y:S02]  /*5130*/  @!UPT UIADD3 URZ, UPT, UPT, URZ, URZ, URZ ;  /* 0x000000fffffff290 */ /* 0x000fe4000fffe0ff */
[----:B------:R-:W-:Y:S02]  /*5140*/  @P0 SHF.R.U32.HI R0, RZ, 0x10, R9 ;  /* 0x00000010ff000819 */ /* 0x000fe40000011609 */
[----:B------:R-:W-:Y:S02]  /*5150*/  @P0 MOV R6, R8 ;  /* 0x0000000800060202 */ /* 0x000fe40000000f00 */
[----:B------:R-:W-:Y:S01]  /*5160*/  @P0 R2UR UR4, R0 ;  /* 0x00000000000402ca */ /* 0x000fe200000e0000 */
[----:B------:R-:W-:Y:S01]  /*5170*/  VIADD R0, R12, 0x1c0 ;  /* 0x000001c00c007836 */ /* 0x000fe20000000000 */
[----:B------:R-:W-:Y:S02]  /*5180*/  @P0 LOP3.LUT R8, R9, 0xffff, RZ, 0xc0, !PT ;  /* 0x0000ffff09080812 */ /* 0x000fe400078ec0ff */
[----:B------:R-:W-:Y:S02]  /*5190*/  @P0 R2UR UR6, R6 ;  /* 0x00000000060602ca */ /* 0x000fe400000e0000 */
[----:B------:R-:W-:Y:S02]  /*51a0*/  PRMT R0, RZ, 0x654, R0 ;  /* 0x00000654ff007816 */ /* 0x000fe40000000000 */
[----:B------:R-:W-:Y:S02]  /*51b0*/  @P0 R2UR UR5, R8 ;  /* 0x00000000080502ca */ /* 0x000fe400000e0000 */
[----:B------:R2:W-:Y:S03]  /*51c0*/  SYNCS.ARRIVE.TRANS64.RED.A1T0 RZ, [R0+URZ], RZ ;  /* 0x000000ff00ff79a7 */ /* 0x0005e600081004ff */
[----:B------:R-:W-:Y:S04]  /*51d0*/  @UP1 UMOV UR29, UR4 ;  /* 0x00000004001d1c82 */ /* 0x000fe80008000000 */
[----:B------:R-:W-:Y:S04]  /*51e0*/  @UP1 UMOV UR14, UR6 ;  /* 0x00000006000e1c82 */ /* 0x000fe80008000000 */
[----:B------:R-:W-:Y:S01]  /*51f0*/  @UP1 UMOV UR13, UR5 ;  /* 0x00000005000d1c82 */ /* 0x000fe20008000000 */
[----:B------:R-:W-:Y:S05]  /*5200*/  BRA.U !UP0, `(.L_x_104) ;  /* 0x0000000108a47547 */ /* 0x000fea000b800000 */
[----:B------:R-:W-:Y:S02]  /*5210*/  UIMAD.WIDE.U32 UR18, UR13, UR51, URZ ;  /* 0x000000330d1272a5 */ /* 0x000fe4000f8e00ff */
[----:B------:R-:W-:Y:S02]  /*5220*/  UIMAD.WIDE.U32 UR26, UR14, UR48, URZ ;  /* 0x000000300e1a72a5 */ /* 0x000fe4000f8e00ff */
[----:B------:R-:W-:Y:S02]  /*5230*/  USEL UR4, UR30, UR38, !UP5 ;  /* 0x000000261e047287 */ /* 0x000fe4000e800000 */
[----:B------:R-:W-:Y:S02]  /*5240*/  USEL UR7, UR31, UR39, !UP6 ;  /* 0x000000271f077287 */ /* 0x000fe4000f000000 */
[----:B-1----:R-:W-:Y:S02]  /*5250*/  UIMAD.WIDE.U32 UR8, UR4, UR22, URZ ;  /* 0x00000016040872a5 */ /* 0x002fe4000f8e00ff */
[----:B------:R-:W-:Y:S01]  /*5260*/  UIMAD.WIDE.U32 UR10, UR7, UR22, URZ ;  /* 0x00000016070a72a5 */ /* 0x000fe2000f8e00ff */
[----:B------:R-:W-:Y:S02]  /*5270*/  UMOV UR5, UR19 ;  /* 0x0000001300057c82 */ /* 0x000fe40008000000 */
[----:B------:R-:W-:Y:S03]  /*5280*/  USHF.R.U32.HI UR6, URZ, UR40, UR5 ;  /* 0x00000028ff067299 */ /* 0x000fe60008011605 */
[----:B------:R-:W-:Y:S01]  /*5290*/  UMOV UR5, UR27 ;  /* 0x0000001b00057c82 */ /* 0x000fe20008000000 */
[----:B------:R-:W-:Y:S02]  /*52a0*/  USEL UR6, UR13, UR6, !UP5 ;  /* 0x000000060d067287 */ /* 0x000fe4000e800000 */
[----:B------:R-:W-:Y:S03]  /*52b0*/  USHF.R.U32.HI UR12, URZ, UR49, UR5 ;  /* 0x00000031ff0c7299 */ /* 0x000fe60008011605 */
[----:B------:R-:W-:Y:S02]  /*52c0*/  UMOV UR5, UR9 ;  /* 0x0000000900057c82 */ /* 0x000fe40008000000 */
[----:B------:R-:W-:Y:S03]  /*52d0*/  @UP4 USHF.R.U32.HI UR4, URZ, UR23, UR5 ;  /* 0x00000017ff044299 */ /* 0x000fe60008011605 */
[----:B------:R-:W-:Y:S01]  /*52e0*/  UMOV UR5, UR11 ;  /* 0x0000000b00057c82 */ /* 0x000fe20008000000 */
[----:B------:R-:W-:Y:S02]  /*52f0*/  UIMAD UR4, UR42, UR4, URZ ;  /* 0x000000042a0472a4 */ /* 0x000fe4000f8e02ff */
[----:B------:R-:W-:Y:S02]  /*5300*/  @UP4 USHF.R.U32.HI UR7, URZ, UR23, UR5 ;  /* 0x00000017ff074299 */ /* 0x000fe40008011605 */
[----:B------:R-:W-:Y:S02]  /*5310*/  UIMAD.WIDE.U32 UR10, UR6, UR22, URZ ;  /* 0x00000016060a72a5 */ /* 0x000fe4000f8e00ff */
[----:B------:R-:W-:Y:S02]  /*5320*/  USEL UR5, UR14, UR12, !UP6 ;  /* 0x0000000c0e057287 */ /* 0x000fe4000f000000 */
[----:B------:R-:W-:Y:S02]  /*5330*/  UIMAD UR8, UR42, UR7, URZ ;  /* 0x000000072a0872a4 */ /* 0x000fe4000f8e02ff */
[----:B------:R-:W-:Y:S03]  /*5340*/  UISETP.GE.AND UP0, UPT, UR6, UR4, UPT ;  /* 0x000000040600728c */ /* 0x000fe6000bf06270 */
[----:B------:R-:W-:Y:S01]  /*5350*/  UMOV UR4, UR11 ;  /* 0x0000000b00047c82 */ /* 0x000fe20008000000 */
[----:B------:R-:W-:Y:S02]  /*5360*/  UISETP.GE.OR UP0, UPT, UR5, UR8, UP0 ;  /* 0x000000080500728c */ /* 0x000fe40008706670 */
[----:B------:R-:W-:Y:S02]  /*5370*/  USHF.R.U32.HI UR4, URZ, UR23, UR4 ;  /* 0x00000017ff047299 */ /* 0x000fe40008011604 */
[----:B------:R-:W-:Y:S02]  /*5380*/  UIMAD.WIDE.U32 UR8, UR5, UR22, URZ ;  /* 0x00000016050872a5 */ /* 0x000fe4000f8e00ff */
[----:B------:R-:W-:Y:S04]  /*5390*/  USEL UR10, UR6, UR4, !UP4 ;  /* 0x00000004060a7287 */ /* 0x000fe8000e000000 */
[----:B------:R-:W-:Y:S01]  /*53a0*/  UIADD3 UR11, UPT, UPT, -UR10, URZ, URZ ;  /* 0x000000ff0a0b7290 */ /* 0x000fe2000fffe1ff */
[----:B------:R-:W-:Y:S02]  /*53b0*/  @!UP0 UMOV UR4, UR9 ;  /* 0x0000000900048c82 */ /* 0x000fe40008000000 */
[----:B------:R-:W-:Y:S02]  /*53c0*/  @!UP0 USHF.R.U32.HI UR4, URZ, UR23, UR4 ;  /* 0x00000017ff048299 */ /* 0x000fe40008011604 */
[----:B------:R-:W-:Y:S02]  /*53d0*/  UIMAD UR8, UR42, UR11, UR6 ;  /* 0x0000000b2a0872a4 */ /* 0x000fe4000f8e0206 */
[----:B------:R-:W-:Y:S04]  /*53e0*/  @!UP0 USEL UR4, UR5, UR4, !UP4 ;  /* 0x0000000405048287 */ /* 0x000fe8000e000000 */
[----:B------:R-:W-:Y:S02]  /*53f0*/  @!UP0 UIMAD UR8, UR7, UR8, UR4 ;  /* 0x00000008070882a4 */ /* 0x000fe4000f8e0204 */
[----:B------:R-:W-:Y:S02]  /*5400*/  @!UP0 UIADD3 UR9, UPT, UPT, UR10, -UR4, URZ ;  /* 0x800000040a098290 */ /* 0x000fe4000fffe0ff */
[----:B------:R-:W-:Y:S02]  /*5410*/  UIADD3 UR4, UPT, UPT, -UR5, URZ, URZ ;  /* 0x000000ff05047290 */ /* 0x000fe4000fffe1ff */
[----:B------:R-:W-:Y:S02]  /*5420*/  UIADD3 UR7, UPT, UPT, -UR6, URZ, URZ ;  /* 0x000000ff06077290 */ /* 0x000fe4000fffe1ff */
[----:B------:R-:W-:Y:S02]  /*5430*/  @!UP0 UIMAD UR6, UR9, UR42, UR5 ;  /* 0x0000002a090682a4 */ /* 0x000fe4000f8e0205 */
[----:B------:R-:W-:Y:S02]  /*5440*/  UIMAD UR14, UR15, UR4, UR14 ;  /* 0x000000040f0e72a4 */ /* 0x000fe4000f8e020e */
[----:B------:R-:W-:Y:S01]  /*5450*/  UIMAD UR13, UR50, UR7, UR13 ;  /* 0x00000007320d72a4 */ /* 0x000fe2000f8e020d */
[----:B------:R-:W-:Y:S02]  /*5460*/  @!UP0 UMOV UR5, UR8 ;  /* 0x0000000800058c82 */ /* 0x000fe40008000000 */
[----:B------:R-:W-:Y:S02]  /*5470*/  UIMAD UR14, UR5, UR15, UR14 ;  /* 0x0000000f050e72a4 */ /* 0x000fe4000f8e020e */
[----:B------:R-:W-:Y:S11]  /*5480*/  UIMAD UR13, UR6, UR50, UR13 ;  /* 0x00000032060d72a4 */ /* 0x000ff6000f8e020d */
[----:B------:R-:W-:Y:S01]  /*5490*/  @!UPT UIADD3 URZ, UPT, UPT, URZ, URZ, URZ ;  /* 0x000000fffffff290 */ /* 0x000fe2000fffe0ff */
.L_x_104:
[----:B------:R-:W3:Y:S01]  /*54a0*/  @!UP2 LDCU.128 UR8, c[0x0][0xb10] ;  /* 0x00016200ff08a7ac */ /* 0x000ee20008000c00 */
[C---:B----4-:R-:W-:Y:S02]  /*54b0*/  ISETP.NE.U32.AND P1, PT, R4.reuse, RZ, PT ;  /* 0x000000ff0400720c */ /* 0x050fe40003f25070 */
[----:B------:R-:W-:Y:S02]  /*54c0*/  ISETP.NE.U32.AND P0, PT, R4, RZ, PT ;  /* 0x000000ff0400720c */ /* 0x000fe40003f05070 */
[C---:B------:R-:W-:Y:S02]  /*54d0*/  ISETP.NE.AND.EX P1, PT, R5.reuse, RZ, PT, P1 ;  /* 0x000000ff0500720c */ /* 0x040fe40003f25310 */
[----:B------:R-:W-:Y:S01]  /*54e0*/  ISETP.NE.AND.EX P0, PT, R5, RZ, PT, P0 ;  /* 0x000000ff0500720c */ /* 0x000fe20003f05300 */
[----:B------:R-:W4:Y:S01]  /*54f0*/  @!UP2 LDCU UR5, c[0x0][0xb0c] ;  /* 0x00016180ff05a7ac */ /* 0x000f220008000800 */
[----:B------:R-:W-:Y:S01]  /*5500*/  SHF.L.U32 R9, R15, 0x1f, RZ ;  /* 0x0000001f0f097819 */ /* 0x000fe200000006ff */
[----:B------:R-:W-:Y:S02]  /*5510*/  USHF.L.U32 UR35, UR16, 0x7, URZ ;  /* 0x0000000710237899 */ /* 0x000fe400080006ff */
[----:B------:R-:W-:Y:S02]  /*5520*/  USHF.L.U32 UR34, UR20, 0x8, URZ ;  /* 0x0000000814227899 */ /* 0x000fe400080006ff */
[----:B---3--:R-:W-:Y:S07]  /*5530*/  UIMAD.WIDE.U32 UR6, UR14, UR8, URZ ;  /* 0x000000080e0672a5 */ /* 0x008fee000f8e00ff */
[----:B------:R-:W-:Y:S01]  /*5540*/  @!UP2 UMOV UR4, UR7 ;  /* 0x000000070004ac82 */ /* 0x000fe20008000000 */
[----:B----4-:R-:W-:Y:S02]  /*5550*/  @!UP2 UISETP.NE.AND UP0, UPT, UR5, 0x1, UPT ;  /* 0x000000010500a88c */ /* 0x010fe4000bf05270 */
[----:B------:R-:W-:Y:S02]  /*5560*/  @!UP2 USHF.R.U32.HI UR4, URZ, UR9, UR4 ;  /* 0x00000009ff04a299 */ /* 0x000fe40008011604 */
[----:B------:R-:W-:Y:S02]  /*5570*/  UIMAD.WIDE.U32 UR6, UR13, UR11, URZ ;  /* 0x0000000b0d0672a5 */ /* 0x000fe4000f8e00ff */
[----:B------:R-:W-:Y:S02]  /*5580*/  @!UP2 USEL UR8, UR14, UR4, !UP0 ;  /* 0x000000040e08a287 */ /* 0x000fe4000c000000 */
[----:B------:R-:W-:Y:S03]  /*5590*/  @!UP2 UISETP.NE.AND UP0, UPT, UR10, 0x1, UPT ;  /* 0x000000010a00a88c */ /* 0x000fe6000bf05270 */
[----:B------:R-:W-:Y:S02]  /*55a0*/  @!UP2 UMOV UR6, UR7 ;  /* 0x000000070006ac82 */ /* 0x000fe40008000000 */
[----:B------:R-:W3:Y:S02]  /*55b0*/  @!UP2 LDCU UR4, c[0x0][0xb20] ;  /* 0x00016400ff04a7ac */ /* 0x000ee40008000800 */
[----:B---3--:R-:W-:Y:S04]  /*55c0*/  @!UP2 USHF.R.U32.HI UR6, URZ, UR4, UR6 ;  /* 0x00000004ff06a299 */ /* 0x008fe80008011606 */
[----:B------:R-:W-:Y:S04]  /*55d0*/  @!UP2 USEL UR6, UR13, UR6, !UP0 ;  /* 0x000000060d06a287 */ /* 0x000fe8000c000000 */
[----:B------:R-:W-:Y:S02]  /*55e0*/  @!UP2 UIADD3 UR4, UPT, UPT, -UR8, UR6, URZ ;  /* 0x000000060804a290 */ /* 0x000fe4000fffe1ff */
[----:B------:R-:W-:Y:S02]  /*55f0*/  @!UP2 UIADD3 UR6, UPT, UPT, UR8, -UR6, URZ ;  /* 0x800000060806a290 */ /* 0x000fe4000fffe0ff */
[----:B------:R-:W-:Y:S02]  /*5600*/  @!UP2 UIMAD UR14, UR4, UR5, UR14 ;  /* 0x00000005040ea2a4 */ /* 0x000fe4000f8e020e */
[----:B------:R-:W-:Y:S01]  /*5610*/  @!UP2 UIMAD UR13, UR6, UR10, UR13 ;  /* 0x0000000a060da2a4 */ /* 0x000fe2000f8e020d */
[----:B------:R-:W-:Y:S11]  /*5620*/  BRA.U UP3, `(.L_x_105) ;  /* 0x0000000103107547 */ /* 0x000ff6000b800000 */
[----:B--2---:R-:W-:Y:S04]  /*5630*/  MOV R0, UR41 ;  /* 0x0000002900007c02 */ /* 0x004fe80008000f00 */
[----:B------:R-:W-:Y:S04]  /*5640*/  SHF.L.U32 R11, R0, 0x1f, RZ ;  /* 0x0000001f000b7819 */ /* 0x000fe800000006ff */
[----:B------:R-:W2:Y:S02]  /*5650*/  SYNCS.PHASECHK.TRANS64.TRYWAIT P2, [UR21+0x1a8], R11 ;  /* 0x0001a80bff0075a7 */ /* 0x000ea40008041115 */
[----:B--2---:R-:W-:Y:S05]  /*5660*/  @!P2 BRA `(.L_x_106) ;  /* 0x0000007c00fca947 */ /* 0x004fea0003800000 */
.L_x_105:
[----:B------:R-:W-:Y:S05]  /*5670*/  @!P1 BRA `(.L_x_107) ;  /* 0x0000000000309947 */ /* 0x000fea0003800000 */
[----:B------:R-:W-:Y:S01]  /*5680*/  ISETP.NE.U32.AND P1, PT, R2, RZ, PT ;  /* 0x000000ff0200720c */ /* 0x000fe20003f25070 */
[----:B------:R-:W3:Y:S01]  /*5690*/  LDCU.64 UR4, c[0x0][0x358] ;  /* 0x00006b00ff0477ac */ /* 0x000ee20008000a00 */
[----:B------:R-:W-:Y:S02]  /*56a0*/  IMAD.MOV.U32 R158, RZ, RZ, 0x1 ;  /* 0x00000001ff9e7424 */ /* 0x000fe400078e00ff */
[----:B------:R-:W-:Y:S11]  /*56b0*/  ISETP.NE.AND.EX P1, PT, R3, RZ, PT, P1 ;  /* 0x000000ff0300720c */ /* 0x000ff60003f25310 */
[----:B------:R-:W-:Y:S02]  /*56c0*/  @!UPT UIADD3 URZ, UPT, UPT, URZ, URZ, URZ ;  /* 0x000000fffffff290 */ /* 0x000fe4000fffe0ff */
[----:B--2---:R-:W2:Y:S01]  /*56d0*/  @P1 LDC.64 R10, c[0x0][0x888] ;  /* 0x00022200ff0a1b82 */ /* 0x004ea20000000a00 */
[----:B------:R-:W-:Y:S04]  /*56e0*/  @P1 IMAD R0, R4, UR36, RZ ;  /* 0x0000002404001c24 */ /* 0x000fe8000f8e02ff */
[----:B--2---:R-:W-:Y:S04]  /*56f0*/  @P1 IMAD.WIDE R10, R0, 0x4, R10 ;  /* 0x00000004000a1825 */ /* 0x004fe800078e020a */
[----:B------:R-:W-:Y:S01]  /*5700*/  HFMA2 R0, -RZ, RZ, 0, 5.9604644775390625e-08 ;  /* 0x00000001ff007431 */ /* 0x000fe200000001ff */
[----:B---3-5:R3:W5:Y:S04]  /*5710*/  @P1 LDG.E R73, desc[UR4][R10.64] ;  /* 0x000000040a491981 */ /* 0x028768000c1e1900 */
[----:B------:R-:W-:Y:S01]  /*5720*/  @!P1 PRMT R158, R0, 0x7610, R158 ;  /* 0x00007610009e9816 */ /* 0x000fe2000000009e */
[----:B---3--:R-:W4:Y:S06]  /*5730*/  @!P1 LDC R73, c[0x0][0x880] ;  /* 0x00022000ff499b82 */ /* 0x008f2c0000000800 */
.L_x_107:
[----:B----45:R-:W-:Y:S01]  /*5740*/  @!P0 FSETP.EQ.AND P1, PT, R73, RZ, PT ;  /* 0x000000ff4900820b */ /* 0x030fe20003f22000 */
[----:B------:R-:W-:Y:S01]  /*5750*/  @!UPT UIADD3 URZ, UPT, UPT, URZ, URZ, URZ ;  /* 0x000000fffffff290 */ /* 0x000fe2000fffe0ff */
[----:B------:R-:W-:Y:S11]  /*5760*/  @!P0 BRA `(.L_x_108) ;  /* 0x0000000000188947 */ /* 0x000ff60003800000 */
[----:B------:R-:W-:Y:S02]  /*5770*/  LOP3.LUT P0, RZ, R158, 0xff, RZ, 0xc0, !PT ;  /* 0x000000ff9eff7812 */ /* 0x000fe4000780c0ff */
[----:B------:R-:W-:Y:S04]  /*5780*/  ISETP.NE.U32.AND P1, PT, R2, RZ, PT ;  /* 0x000000ff0200720c */ /* 0x000fe80003f25070 */
[----:B------:R-:W-:Y:S04]  /*5790*/  ISETP.NE.AND.EX P1, PT, R3, RZ, PT, P1 ;  /* 0x000000ff0300720c */ /* 0x000fe80003f25310 */
[----:B------:R-:W-:Y:S03]  /*57a0*/  PLOP3.LUT P1, PT, P1, PT, PT, 0x8, 0x80 ;  /* 0x000000000080781c */ /* 0x000fe60000f2e170 */
[----:B------:R-:W-:Y:S11]  /*57b0*/  @P0 FSETP.EQ.AND P1, PT, R73, RZ, PT ;  /* 0x000000ff4900020b */ /* 0x000ff60003f22000 */
[----:B------:R-:W-:Y:S02]  /*57c0*/  @!UPT UIADD3 URZ, UPT, UPT, URZ, URZ, URZ ;  /* 0x000000fffffff290 */ /* 0x000fe4000fffe0ff */
.L_x_108:
[----:B------:R-:W3:Y:S01]  /*57d0*/  SYNCS.PHASECHK.TRANS64.TRYWAIT P2, [UR21+0x180], R9 ;  /* 0x00018009ff0075a7 */ /* 0x000ee20008041115 */
[----:B------:R-:W-:Y:S04]  /*57e0*/  ELECT P0, URZ, PT ;  /* 0x0000000000ff782f */ /* 0x000fe80003800000 */
[----:B------:R-:W-:Y:S11]  /*57f0*/  PLOP3.LUT P1, PT, P1, P0, PT, 0xf2, 0x2f ;  /* 0x00000000002f781c */ /* 0x000ff60000f21e72 */
[----:B------:R-:W-:Y:S02]  /*5800*/  @!UPT UIADD3 URZ, UPT, UPT, URZ, URZ, URZ ;  /* 0x000000fffffff290 */ /* 0x000fe4000fffe0ff */
[----:B------:R-:W-:Y:S05]  /*5810*/  @!P1 IADD3 R8, P0, PT, R16, 0x580, RZ ;  /* 0x0000058010089810 */ /* 0x000fea0007f1e0ff */
[----:B------:R-:W-:Y:S01]  /*5820*/  @!P1 IMAD.X R6, RZ, RZ, R17, P0 ;  /* 0x000000ffff069224 */ /* 0x000fe200000e0611 */
[----:B---3--:R-:W-:Y:S07]  /*5830*/  @!P2 BRA `(.L_x_109) ;  /* 0x0000007c00a0a947 */ /* 0x008fee0003800000 */
.L_x_228:
[----:B------:R-:W-:Y:S01]  /*5840*/  @!P1 R2UR UR5, R8 ;  /* 0x00000000080592ca */ /* 0x000fe200000e0000 */
[----:B------:R-:W-:Y:S01]  /*5850*/  VOTEU.ALL UP0, P1 ;  /* 0x0000000000ff7886 */ /* 0x000fe20000800000 */
[----:B------:R-:W-:Y:S01]  /*5860*/  @!P1 R2UR UR4, R6 ;  /* 0x00000000060492ca */ /* 0x000fe200000e0000 */
[----:B--2---:R-:W-:Y:S01]  /*5870*/  @!P1 IMAD.MOV.U32 R0, RZ, RZ, 0x2000 ;  /* 0x00002000ff009424 */ /* 0x004fe200078e00ff */
[----:B------:R-:W-:Y:S01]  /*5880*/  UMOV UR8, 0x0 ;  /* 0x0000000000087882 */ /* 0x000fe20000000000 */
[----:B------:R-:W-:Y:S01]  /*5890*/  UMOV UR9, 0x10000000 ;  /* 0x1000000000097882 */ /* 0x000fe20000000000 */
[----:B------:R-:W-:Y:S01]  /*58a0*/  @!UP0 UIADD3 UR32, UPT, UPT, UR21, 0x400, URZ ;  /* 0x0000040015208890 */ /* 0x000fe2000fffe0ff */
[----:B------:R-:W-:Y:S01]  /*58b0*/  @!P1 IADD3 R8, P0, PT, R16, 0x580, RZ ;  /* 0x0000058010089810 */ /* 0x000fe20007f1e0ff */
[----:B------:R-:W-:Y:S01]  /*58c0*/  VOTEU.ALL UP0, P1 ;  /* 0x0000000000ff7886 */ /* 0x000fe20000800000 */
[----:B------:R-:W-:Y:S03]  /*58d0*/  UPRMT UR6, UR45, 0x654, UR33 ;  /* 0x000006542d067896 */ /* 0x000fe60008000021 */
[----:B------:R-:W-:Y:S02]  /*58e0*/  @!P1 IMAD.X R6, RZ, RZ, R17, P0 ;  /* 0x000000ffff069224 */ /* 0x000fe400000e0611 */
[----:B------:R-:W-:Y:S02]  /*58f0*/  IMAD.U32 R10, RZ, RZ, UR5 ;  /* 0x00000005ff0a7e24 */ /* 0x000fe4000f8e00ff */
[----:B------:R-:W-:Y:S03]  /*5900*/  IMAD.U32 R11, RZ, RZ, UR4 ;  /* 0x00000004ff0b7e24 */ /* 0x000fe6000f8e00ff */
[----:B------:R-:W-:Y:S02]  /*5910*/  @!P1 R2UR UR4, R10 ;  /* 0x000000000a0492ca */ /* 0x000fe400000e0000 */
[----:B------:R-:W-:Y:S11]  /*5920*/  @!P1 R2UR UR5, R11 ;  /* 0x000000000b0592ca */ /* 0x000ff600000e0000 */
[----:B------:R-:W-:Y:S02]  /*5930*/  @!UPT UIADD3 URZ, UPT, UPT, URZ, URZ, URZ ;  /* 0x000000fffffff290 */ /* 0x000fe4000fffe0ff */
[----:B------:R2:W-:Y:S01]  /*5940*/  @!UP0 UTMALDG.3D [UR32], [UR4], desc[UR8] ;  /* 0x00000820040085b4 */ /* 0x0005e20008011000 */
[----:B------:R2:W-:Y:S01]  /*5950*/  @!P1 SYNCS.ARRIVE.TRANS64.RED.A0TR RZ, [UR21+0x160], R0 ;  /* 0x00016000ffff99a7 */ /* 0x0005e20008300415 */
[----:B------:R-:W-:Y:S01]  /*5960*/  SYNCS.ARRIVE.TRANS64.RED.A1T0 RZ, [UR6], RZ ;  /* 0x000000ffffff79a7 */ /* 0x000fe20008100406 */
[----:B------:R-:W3:Y:S02]  /*5970*/  SYNCS.PHASECHK.TRANS64.TRYWAIT P2, [UR21+0x188], R9 ;  /* 0x00018809ff0075a7 */ /* 0x000ee40008041115 */
[----:B--23--:R-:W-:Y:S05]  /*5980*/  @!P2 BRA `(.L_x_110) ;  /* 0x0000007c0064a947 */ /* 0x00cfea0003800000 */
.L_x_230:
        /* <DEDUP_REMOVED lines=8> */
[----:B------:R-:W-:Y:S01]  /*5a10*/  @!UP0 UIADD3 UR24, UPT, UPT, UR21, 0x2400, URZ ;  /* 0x0000240015188890 */ /* 0x000fe2000fffe0ff */
[----:B------:R-:W-:Y:S01]  /*5a20*/  VOTEU.ALL UP0, P1 ;  /* 0x0000000000ff7886 */ /* 0x000fe20000800000 */
[----:B------:R-:W-:Y:S01]  /*5a30*/  UMOV UR27, UR35 ;  /* 0x00000023001b7c82 */ /* 0x000fe20008000000 */
[----:B------:R-:W-:Y:S02]  /*5a40*/  UMOV UR28, UR36 ;  /* 0x00000024001c7c82 */ /* 0x000fe40008000000 */
[----:B------:R-:W-:Y:S01]  /*5a50*/  IMAD.U32 R10, RZ, RZ, UR5 ;  /* 0x00000005ff0a7e24 */ /* 0x000fe2000f8e00ff */
[----:B------:R-:W-:Y:S01]  /*5a60*/  UPRMT UR6, UR45, 0x654, UR25 ;  /* 0x000006542d067896 */ /* 0x000fe20008000019 */
[----:B------:R-:W-:Y:S02]  /*5a70*/  IMAD.U32 R11, RZ, RZ, UR4 ;  /* 0x00000004ff0b7e24 */ /* 0x000fe4000f8e00ff */
[----:B------:R-:W-:Y:S01]  /*5a80*/  @!P1 IMAD.X R6, RZ, RZ, R17, P0 ;  /* 0x000000ffff069224 */ /* 0x000fe200000e0611 */
        /* <DEDUP_REMOVED lines=8> */
.L_x_232:
[----:B------:R-:W-:Y:S01]  /*5b10*/  @!P1 R2UR UR5, R8 ;  /* 0x00000000080592ca */ /* 0x000fe200000e0000 */
[----:B------:R-:W-:Y:S01]  /*5b20*/  VOTEU.ALL UP0, P1 ;  /* 0x0000000000ff7886 */ /* 0x000fe20000800000 */
[----:B------:R-:W-:Y:S01]  /*5b30*/  @!P1 R2UR UR4, R6 ;  /* 0x00000000060492ca */ /* 0x000fe200000e0000 */
[----:B--2---:R-:W-:Y:S01]  /*5b40*/  @!P1 IMAD.MOV.U32 R0, RZ, RZ, 0x2000 ;  /* 0x00002000ff009424 */ /* 0x004fe200078e00ff */
[----:B------:R-:W-:Y:S01]  /*5b50*/  UMOV UR8, 0x0 ;  /* 0x0000000000087882 */ /* 0x000fe20000000000 */
[----:B------:R-:W-:Y:S01]  /*5b60*/  UMOV UR9, 0x10000000 ;  /* 0x1000000000097882 */ /* 0x000fe20000000000 */
[----:B------:R-:W-:Y:S01]  /*5b70*/  @!UP0 UIADD3 UR18, UPT, UPT, UR34, 0x80, URZ ;  /* 0x0000008022128890 */ /* 0x000fe2000fffe0ff */
[----:B------:R-:W-:Y:S01]  /*5b80*/  VIADD R14, R14, 0x1 ;  /* 0x000000010e0e7836 */ /* 0x000fe20000000000 */
[----:B------:R-:W-:Y:S01]  /*5b90*/  @!UP0 UIADD3 UR16, UPT, UPT, UR21, 0x4400, URZ ;  /* 0x0000440015108890 */ /* 0x000fe2000fffe0ff */
[----:B------:R-:W-:Y:S01]  /*5ba0*/  VOTEU.ALL UP0, P1 ;  /* 0x0000000000ff7886 */ /* 0x000fe20000800000 */
[----:B------:R-:W-:Y:S01]  /*5bb0*/  UMOV UR19, UR35 ;  /* 0x0000002300137c82 */ /* 0x000fe20008000000 */
[----:B------:R-:W-:Y:S02]  /*5bc0*/  UMOV UR20, UR36 ;  /* 0x0000002400147c82 */ /* 0x000fe40008000000 */
[----:B------:R-:W-:Y:S01]  /*5bd0*/  IMAD.U32 R10, RZ, RZ, UR5 ;  /* 0x00000005ff0a7e24 */ /* 0x000fe2000f8e00ff */
[----:B------:R-:W-:Y:S01]  /*5be0*/  UPRMT UR6, UR45, 0x654, UR17 ;  /* 0x000006542d067896 */ /* 0x000fe20008000011 */
        /* <DEDUP_REMOVED lines=9> */
.L_x_234:
[----:B------:R-:W-:Y:S01]  /*5c80*/  @!P1 IADD3 R6, P0, PT, R16, 0x580, RZ ;  /* 0x0000058010069810 */ /* 0x000fe20007f1e0ff */
[----:B------:R-:W-:Y:S01]  /*5c90*/  VOTEU.ALL UP0, P1 ;  /* 0x0000000000ff7886 */ /* 0x000fe20000800000 */
[----:B------:R-:W-:Y:S01]  /*5ca0*/  UMOV UR6, 0x0 ;  /* 0x0000000000067882 */ /* 0x000fe20000000000 */
[----:B------:R-:W-:Y:S01]  /*5cb0*/  UMOV UR7, 0x10000000 ;  /* 0x1000000000077882 */ /* 0x000fe20000000000 */
[----:B------:R-:W-:Y:S01]  /*5cc0*/  @!P1 R2UR UR5, R6 ;  /* 0x00000000060592ca */ /* 0x000fe200000e0000 */
[----:B--2---:R-:W-:Y:S01]  /*5cd0*/  @!P1 IMAD.X R0, RZ, RZ, R17, P0 ;  /* 0x000000ffff009224 */ /* 0x004fe200000e0611 */
[----:B------:R-:W-:Y:S01]  /*5ce0*/  @!UP0 UIADD3 UR10, UPT, UPT, UR34, 0xc0, URZ ;  /* 0x000000c0220a8890 */ /* 0x000fe2000fffe0ff */
[----:B------:R-:W-:Y:S01]  /*5cf0*/  R2UR UR18, R160 ;  /* 0x00000000a01272ca */ /* 0x000fe200000e0000 */
[----:B------:R-:W-:Y:S01]  /*5d00*/  @!UP0 UIADD3 UR8, UPT, UPT, UR21, 0x6400, URZ ;  /* 0x0000640015088890 */ /* 0x000fe2000fffe0ff */
[----:B------:R-:W-:Y:S01]  /*5d10*/  R2UR UR16, R161 ;  /* 0x00000000a11072ca */ /* 0x000fe200000e0000 */
[----:B------:R-:W-:Y:S01]  /*5d20*/  @!UP0 UIADD3 UR9, UPT, UPT, UR21, 0x178, URZ ;  /* 0x0000017815098890 */ /* 0x000fe2000fffe0ff */
[----:B------:R-:W-:Y:S01]  /*5d30*/  @!P1 R2UR UR4, R0 ;  /* 0x00000000000492ca */ /* 0x000fe200000e0000 */
[----:B------:R-:W-:Y:S01]  /*5d40*/  VOTEU.ALL UP0, P1 ;  /* 0x0000000000ff7886 */ /* 0x000fe20000800000 */
[----:B------:R-:W-:Y:S01]  /*5d50*/  UMOV UR11, UR35 ;  /* 0x00000023000b7c82 */ /* 0x000fe20008000000 */
[----:B------:R-:W-:Y:S01]  /*5d60*/  UMOV UR12, UR36 ;  /* 0x00000024000c7c82 */ /* 0x000fe20008000000 */
[C---:B------:R-:W-:Y:S01]  /*5d70*/  ISETP.NE.AND P0, PT, R14.reuse, 0x2, PT ;  /* 0x000000020e00780c */ /* 0x040fe20003f05270 */
[----:B------:R-:W-:Y:S01]  /*5d80*/  UPLOP3.LUT UP3, UPT, UPT, UPT, UPT, 0x80, 0x8 ;  /* 0x000000000008789c */ /* 0x000fe20003f6f070 */
[----:B------:R-:W-:Y:S01]  /*5d90*/  IMAD.U32 R8, RZ, RZ, UR5 ;  /* 0x00000005ff087e24 */ /* 0x000fe2000f8e00ff */
[----:B------:R-:W-:Y:S01]  /*5da0*/  LOP3.LUT R15, R15, 0x1, RZ, 0x3c, !PT ;  /* 0x000000010f0f7812 */ /* 0x000fe200078e3cff */
[----:B------:R-:W-:Y:S01]  /*5db0*/  UMOV UR36, UR29 ;  /* 0x0000001d00247c82 */ /* 0x000fe20008000000 */
[----:B------:R-:W-:Y:S01]  /*5dc0*/  SEL R0, RZ, 0x1, P0 ;  /* 0x00000001ff007807 */ /* 0x000fe20000000000 */
[----:B------:R-:W-:Y:S01]  /*5dd0*/  UIADD3 UR20, UPT, UPT, UR13, UR18, URZ ;  /* 0x000000120d147290 */ /* 0x000fe2000fffe0ff */
[----:B------:R-:W-:Y:S01]  /*5de0*/  SEL R14, R14, RZ, P0 ;  /* 0x000000ff0e0e7207 */ /* 0x000fe20000000000 */
[----:B------:R-:W-:Y:S01]  /*5df0*/  UIADD3 UR16, UPT, UPT, UR14, UR16, URZ ;  /* 0x000000100e107290 */ /* 0x000fe2000fffe0ff */
[----:B------:R-:W-:Y:S01]  /*5e00*/  IMAD.U32 R9, RZ, RZ, UR4 ;  /* 0x00000004ff097e24 */ /* 0x000fe2000f8e00ff */
[----:B------:R-:W-:Y:S02]  /*5e10*/  @!P1 R2UR UR4, R8 ;  /* 0x00000000080492ca */ /* 0x000fe400000e0000 */
[----:B------:R-:W-:Y:S02]  /*5e20*/  LOP3.LUT R13, R13, R0, RZ, 0x3c, !PT ;  /* 0x000000000d0d7212 */ /* 0x000fe400078e3cff */
[----:B------:R-:W-:Y:S11]  /*5e30*/  @!P1 R2UR UR5, R9 ;  /* 0x00000000090592ca */ /* 0x000ff600000e0000 */
[----:B------:R-:W-:Y:S02]  /*5e40*/  @!UPT UIADD3 URZ, UPT, UPT, URZ, URZ, URZ ;  /* 0x000000fffffff290 */ /* 0x000fe4000fffe0ff */
[----:B------:R2:W-:Y:S01]  /*5e50*/  @!UP0 UTMALDG.3D [UR8], [UR4], desc[UR6] ;  /* 0x00000608040085b4 */ /* 0x0005e20008011000 */
[----:B------:R2:W-:Y:S01]  /*5e60*/  @!P1 SYNCS.ARRIVE.TRANS64.RED.A0TR RZ, [UR21+0x178], R7 ;  /* 0x00017807ffff99a7 */ /* 0x0005e20008300415 */
[----:B------:R-:W-:Y:S01]  /*5e70*/  SYNCS.ARRIVE.TRANS64.RED.A1T0 RZ, [UR37], RZ ;  /* 0x000000ffffff79a7 */ /* 0x000fe20008100425 */
[----:B------:R-:W-:Y:S05]  /*5e80*/  BRA.U UP1, `(.L_x_113) ;  /* 0xfffffff101647547 */ /* 0x000fea000b83ffff */
[----:B------:R-:W-:-:S04]  /*5e90*/  SHF.L.U32 R3, R15, 0x1f, RZ ;  /* 0x0000001f0f037819 */ /* 0x000fc800000006ff */
[----:B------:R-:W3:Y:S02]  /*5ea0*/  SYNCS.PHASECHK.TRANS64.TRYWAIT P0, [UR21+0x180], R3 ;  /* 0x00018003ff0075a7 */ /* 0x000ee40008001115 */
[----:B---3--:R-:W-:Y:S05]  /*5eb0*/  @!P0 BRA `(.L_x_114) ;  /* 0x0000007800608947 */ /* 0x008fea0003800000 */
.L_x_236:
[----:B------:R-:W4:Y:S02]  /*5ec0*/  SYNCS.PHASECHK.TRANS64.TRYWAIT P0, [UR21+0x188], R3 ;  /* 0x00018803ff0075a7 */ /* 0x000f240008001115 */
[----:B----4-:R-:W-:Y:S05]  /*5ed0*/  @!P0 BRA `(.L_x_115) ;  /* 0x0000007800708947 */ /* 0x010fea0003800000 */
.L_x_238:
[----:B------:R-:W4:Y:S02]  /*5ee0*/  SYNCS.PHASECHK.TRANS64.TRYWAIT P0, [UR21+0x190], R3 ;  /* 0x00019003ff0075a7 */ /* 0x000f240008001115 */
[----:B----4-:R-:W-:Y:S05]  /*5ef0*/  @!P0 BRA `(.L_x_116) ;  /* 0x0000007800808947 */ /* 0x010fea0003800000 */
.L_x_240:
[----:B---3--:R-:W-:-:S07]  /*5f00*/  MOV R0, UR21 ;  /* 0x0000001500007c02 */ /* 0x008fce0008000f00 */
.L_x_117:
[----:B---3--:R-:W-:-:S04]  /*5f10*/  SHF.L.U32 R3, R15, 0x1f, RZ ;  /* 0x0000001f0f037819 */ /* 0x008fc800000006ff */
[----:B------:R3:W4:Y:S03]  /*5f20*/  SYNCS.PHASECHK.TRANS64.TRYWAIT P0, [R0+URZ+0x198], R3 ;  /* 0x00019803000075a7 */ /* 0x00072600080011ff */
[----:B----4-:R-:W-:Y:S05]  /*5f30*/  @!P0 NANOSLEEP.SYNCS 0x989680 ;  /* 0x009896800000895d */ /* 0x010fea0003900000 */
[----:B------:R-:W4:Y:S02]  /*5f40*/  @!P0 SYNCS.PHASECHK.TRANS64 P0, [R0+URZ+0x198], R3 ;  /* 0x00019803000085a7 */ /* 0x000f2400080010ff */
[----:B-12-4-:R-:W-:Y:S05]  /*5f50*/  @P0 EXIT ;  /* 0x000000000000094d */ /* 0x016fea0003800000 */
[----:B------:R-:W-:Y:S05]  /*5f60*/  BRA `(.L_x_117) ;  /* 0xfffffffc00e87947 */ /* 0x000fea000383ffff */
.L_x_102:
[----:B------:R-:W-:-:S06]  /*5f70*/  UISETP.GE.AND UP0, UPT, UR17, 0x4, UPT ;  /* 0x000000041100788c */ /* 0x000fcc000bf06270 */
[----:B------:R-:W-:-:S13]  /*5f80*/  PLOP3.LUT P0, PT, PT, PT, UP0, 0x80, 0x8 ;  /* 0x000000000008781c */ /* 0x000fda0003f0f008 */
[----:B------:R-:W-:Y:S05]  /*5f90*/  @!P0 EXIT ;  /* 0x000000000000894d */ /* 0x000fea0003800000 */
[----:B------:R-:W-:Y:S01]  /*5fa0*/  BAR.SYNC.DEFER_BLOCKING 0x6, 0xa0 ;  /* 0x0182800000007b1d */ /* 0x000fe20000010000 */
[C---:B------:R-:W-:Y:S01]  /*5fb0*/  IMAD.SHL.U32 R4, R172.reuse, 0x40, RZ ;  /* 0x00000040ac047824 */ /* 0x040fe200078e00ff */
[C---:B------:R-:W-:Y:S01]  /*5fc0*/  LOP3.LUT R176, R172.reuse, 0x60, RZ, 0xc0, !PT ;  /* 0x00000060acb07812 */ /* 0x040fe200078ec0ff */
[C---:B------:R-:W-:Y:S01]  /*5fd0*/  IMAD.SHL.U32 R137, R172.reuse, 0x8, RZ ;  /* 0x00000008ac897824 */ /* 0x040fe200078e00ff */
[C---:B------:R-:W-:Y:S01]  /*5fe0*/  LOP3.LUT R174, R172.reuse, 0x2, RZ, 0xc0, !PT ;  /* 0x00000002acae7812 */ /* 0x040fe200078ec0ff */
[----:B------:R-:W-:Y:S01]  /*5ff0*/  IMAD.U32 R69, R172, 0x10000, RZ ;  /* 0x00010000ac457824 */ /* 0x000fe200078e00ff */
[----:B------:R-:W-:Y:S02]  /*6000*/  UMOV UR44, 0x400 ;  /* 0x00000400002c7882 */ /* 0x000fe40000000000 */
[----:B------:R-:W1:Y:S01]  /*6010*/  LDC.64 R156, c[0x0][0x8b0] ;  /* 0x00022c00ff9c7b82 */ /* 0x000e620000000a00 */
[----:B------:R-:W-:Y:S01]  /*6020*/  ULEA UR44, UR45, UR44, 0x18 ;  /* 0x0000002c2d2c7291 */ /* 0x000fe2000f8ec0ff */
[----:B------:R-:W-:Y:S01]  /*6030*/  LOP3.LUT R6, R4, 0x180, RZ, 0xc0, !PT ;  /* 0x0000018004067812 */ /* 0x000fe200078ec0ff */
[----:B------:R-:W-:Y:S01]  /*6040*/  HFMA2 R164, -RZ, RZ, 0, 0 ;  /* 0x00000000ffa47431 */ /* 0x000fe200000001ff */
[----:B------:R-:W-:Y:S01]  /*6050*/  LOP3.LUT R172, R172, 0x4, RZ, 0xc0, !PT ;  /* 0x00000004acac7812 */ /* 0x000fe200078ec0ff */
[----:B------:R-:W-:Y:S01]  /*6060*/  UIADD3 UR4, UPT, UPT, UR44, 0x8400, URZ ;  /* 0x000084002c047890 */ /* 0x000fe2000fffe0ff */
[----:B------:R-:W-:Y:S01]  /*6070*/  LOP3.LUT R137, R6, 0x30, R137, 0xf8, !PT ;  /* 0x0000003006897812 */ /* 0x000fe200078ef889 */
[----:B------:R-:W-:Y:S01]  /*6080*/  UIADD3 UR5, UPT, UPT, UR44, 0x400, URZ ;  /* 0x000004002c057890 */ /* 0x000fe2000fffe0ff */
[----:B------:R-:W2:Y:S01]  /*6090*/  LDC.64 R138, c[0x0][0x8a8] ;  /* 0x00022a00ff8a7b82 */ /* 0x000ea20000000a00 */
[----:B------:R-:W-:Y:S01]  /*60a0*/  LOP3.LUT R69, R69, 0x600000, RZ, 0xc0, !PT ;  /* 0x0060000045457812 */ /* 0x000fe200078ec0ff */
[----:B------:R-:W-:Y:S01]  /*60b0*/  IMAD.MOV.U32 R68, RZ, RZ, RZ ;  /* 0x000000ffff447224 */ /* 0x000fe200078e00ff */
[----:B------:R-:W-:Y:S01]  /*60c0*/  LOP3.LUT R137, R137, 0x1e40, R4, 0xf8, !PT ;  /* 0x00001e4089897812 */ /* 0x000fe200078ef804 */
[----:B------:R-:W-:Y:S01]  /*60d0*/  IMAD.MOV.U32 R170, RZ, RZ, RZ ;  /* 0x000000ffffaa7224 */ /* 0x000fe200078e00ff */
[----:B------:R-:W-:Y:S01]  /*60e0*/  CS2R R168, SRZ ;  /* 0x0000000000a87805 */ /* 0x000fe2000001ff00 */
[----:B------:R-:W-:Y:S01]  /*60f0*/  IMAD.MOV.U32 R167, RZ, RZ, RZ ;  /* 0x000000ffffa77224 */ /* 0x000fe200078e00ff */
[----:B------:R-:W-:Y:S01]  /*6100*/  IADD3 R171, PT, PT, -R172, 0x2, RZ ;  /* 0x00000002acab7810 */ /* 0x000fe20007ffe1ff */
[----:B------:R-:W-:Y:S01]  /*6110*/  VIADD R173, R137, UR44 ;  /* 0x0000002c89ad7c36 */ /* 0x000fe20008000000 */
[----:B------:R-:W3:Y:S01]  /*6120*/  LDS R0, [UR44+0x240] ;  /* 0x0002402cff007984 */ /* 0x000ee20008000800 */
[----:B------:R-:W-:Y:S01]  /*6130*/  IADD3 R166, PT, PT, -R174, RZ, RZ ;  /* 0x000000ffaea67210 */ /* 0x000fe20007ffe1ff */
[----:B------:R-:W-:Y:S01]  /*6140*/  IMAD.U32 R177, RZ, RZ, UR5 ;  /* 0x00000005ffb17e24 */ /* 0x000fe2000f8e00ff */
[----:B------:R-:W-:Y:S01]  /*6150*/  MOV R175, UR4 ;  /* 0x0000000400af7c02 */ /* 0x000fe20008000f00 */
[----:B------:R-:W-:Y:S01]  /*6160*/  IMAD.MOV R165, RZ, RZ, -R172 ;  /* 0x000000ffffa57224 */ /* 0x000fe200078e0aac */
[----:B------:R-:W4:Y:S01]  /*6170*/  LDCU UR58, c[0x0][0x370] ;  /* 0x00006e00ff3a77ac */ /* 0x000f220008000800 */
[----:B------:R-:W-:Y:S01]  /*6180*/  VIADD R173, R173, 0x400 ;  /* 0x00000400adad7836 */ /* 0x000fe20000000000 */
[----:B------:R-:W1:Y:S01]  /*6190*/  LDCU.64 UR62, c[0x0][0x348] ;  /* 0x00006900ff3e77ac */ /* 0x000e620008000a00 */
[----:B------:R-:W1:Y:S01]  /*61a0*/  LDCU UR43, c[0x0][0xb0c] ;  /* 0x00016180ff2b77ac */ /* 0x000e620008000800 */
[----:B------:R-:W1:Y:S01]  /*61b0*/  LDCU UR39, c[0x0][0xb30] ;  /* 0x00016600ff2777ac */ /* 0x000e620008000800 */
[----:B------:R-:W1:Y:S01]  /*61c0*/  LDCU.64 UR56, c[0x0][0x888] ;  /* 0x00011100ff3877ac */ /* 0x000e620008000a00 */
[----:B------:R-:W1:Y:S01]  /*61d0*/  LDCU.64 UR40, c[0x0][0xb28] ;  /* 0x00016500ff2877ac */ /* 0x000e620008000a00 */
[----:B------:R-:W1:Y:S01]  /*61e0*/  LDCU.64 UR60, c[0x0][0x890] ;  /* 0x00011200ff3c77ac */ /* 0x000e620008000a00 */
[----:B------:R-:W1:Y:S01]  /*61f0*/  LDCU.128 UR52, c[0x0][0xb10] ;  /* 0x00016200ff3477ac */ /* 0x000e620008000c00 */
[----:B------:R-:W1:Y:S02]  /*6200*/  LDCU UR47, c[0x0][0x374] ;  /* 0x00006e80ff2f77ac */ /* 0x000e640008000800 */
[----:B-1234-:R-:W-:-:S07]  /*6210*/  IADD3 R69, PT, PT, R0, R69, RZ ;  /* 0x0000004500457210 */ /* 0x01efce0007ffe0ff */
.L_x_162:
[C---:B------:R-:W-:Y:S02]  /*6220*/  LEA R3, R164.reuse, UR44, 0x3 ;  /* 0x0000002ca4037c11 */ /* 0x040fe4000f8e18ff */
[----:B------:R-:W-:Y:S02]  /*6230*/  SHF.L.U32 R0, R169, 0x1f, RZ ;  /* 0x0000001fa9007819 */ /* 0x000fe400000006ff */
[----:B------:R-:W-:Y:S02]  /*6240*/  LEA R5, R164, UR44, 0x4 ;  /* 0x0000002ca4057c11 */ /* 0x000fe4000f8e20ff */
[----:B-1----:R-:W1:Y:S02]  /*6250*/  SYNCS.PHASECHK.TRANS64.TRYWAIT P0, [R3+URZ+0x1b0], R0 ;  /* 0x0001b000030075a7 */ /* 0x002e6400080011ff */
[----:B-1----:R-:W-:Y:S05]  /*6260*/  @!P0 BRA `(.L_x_118) ;  /* 0x0000007400bc8947 */ /* 0x002fea0003800000 */
.L_x_241:
        /* <DEDUP_REMOVED lines=11> */
[----:B------:R-:W-:Y:S01]  /*6320*/  PLOP3.LUT P0, PT, PT, PT, UP1, 0x80, 0x8 ;  /* 0x000000000008781c */ /* 0x000fe20003f0f018 */
[----:B------:R-:W-:Y:S11]  /*6330*/  UP2UR UR46, UPR, URZ, 0x2 ;  /* 0x00000002ff2e7883 */ /* 0x000ff60008000000 */
[----:B------:R-:W-:Y:S01]  /*6340*/  @!UPT UIADD3 URZ, UPT, UPT, URZ, URZ, URZ ;  /* 0x000000fffffff290 */ /* 0x000fe2000fffe0ff */
[----:B-1----:R-:W-:Y:S02]  /*6350*/  @P0 SHF.R.U32.HI R0, RZ, 0x10, R5 ;  /* 0x00000010ff000819 */ /* 0x002fe40000011605 */
        /* <DEDUP_REMOVED lines=12> */
[----:B------:R-:W2:Y:S01]  /*6420*/  LDCU UR12, c[0x0][0xb20] ;  /* 0x00016400ff0c77ac */ /* 0x000ea20008000800 */
[----:B------:R-:W-:Y:S02]  /*6430*/  UIMAD.WIDE.U32 UR4, UR47, UR55, URZ ;  /* 0x000000372f0472a5 */ /* 0x000fe4000f8e00ff */
[----:B------:R-:W-:Y:S02]  /*6440*/  UIMAD.WIDE.U32 UR6, UR58, UR52, URZ ;  /* 0x000000343a0672a5 */ /* 0x000fe4000f8e00ff */
[----:B------:R-:W-:Y:S02]  /*6450*/  UISETP.NE.AND UP0, UPT, UR54, 0x1, UPT ;  /* 0x000000013600788c */ /* 0x000fe4000bf05270 */
[----:B------:R-:W-:Y:S02]  /*6460*/  UIMAD.WIDE.U32 UR8, UR37, UR55, URZ ;  /* 0x00000037250872a5 */ /* 0x000fe4000f8e00ff */
[----:B------:R-:W-:Y:S02]  /*6470*/  UIMAD.WIDE.U32 UR10, UR38, UR52, URZ ;  /* 0x00000034260a72a5 */ /* 0x000fe4000f8e00ff */
[----:B------:R-:W-:Y:S02]  /*6480*/  UISETP.NE.AND UP1, UPT, UR43, 0x1, UPT ;  /* 0x000000012b00788c */ /* 0x000fe4000bf25270 */
[----:B------:R-:W-:Y:S01]  /*6490*/  UISETP.NE.AND UP2, UPT, UR42, 0x1, UPT ;  /* 0x000000012a00788c */ /* 0x000fe2000bf45270 */
[----:B------:R-:W-:Y:S02]  /*64a0*/  UMOV UR4, UR5 ;  /* 0x0000000500047c82 */ /* 0x000fe40008000000 */
[----:B--2---:R-:W-:Y:S03]  /*64b0*/  USHF.R.U32.HI UR5, URZ, UR12, UR4 ;  /* 0x0000000cff057299 */ /* 0x004fe60008011604 */
[----:B------:R-:W-:Y:S02]  /*64c0*/  UMOV UR4, UR7 ;  /* 0x0000000700047c82 */ /* 0x000fe40008000000 */
[----:B------:R-:W-:Y:S02]  /*64d0*/  USHF.R.U32.HI UR7, URZ, UR53, UR4 ;  /* 0x00000035ff077299 */ /* 0x000fe40008011604 */
[----:B------:R-:W-:Y:S02]  /*64e0*/  USEL UR4, UR47, UR5, !UP0 ;  /* 0x000000052f047287 */ /* 0x000fe4000c000000 */
[----:B------:R-:W-:Y:S01]  /*64f0*/  USEL UR7, UR58, UR7, !UP1 ;  /* 0x000000073a077287 */ /* 0x000fe2000c800000 */
[----:B------:R-:W-:Y:S01]  /*6500*/  UMOV UR5, UR9 ;  /* 0x0000000900057c82 */ /* 0x000fe20008000000 */
[----:B------:R-:W-:Y:S02]  /*6510*/  UIMAD.WIDE.U32 UR8, UR4, UR40, URZ ;  /* 0x00000028040872a5 */ /* 0x000fe4000f8e00ff */
[----:B------:R-:W-:Y:S03]  /*6520*/  USHF.R.U32.HI UR6, URZ, UR12, UR5 ;  /* 0x0000000cff067299 */ /* 0x000fe60008011605 */
[----:B------:R-:W-:Y:S01]  /*6530*/  UMOV UR5, UR11 ;  /* 0x0000000b00057c82 */ /* 0x000fe20008000000 */
[----:B------:R-:W-:Y:S02]  /*6540*/  UIMAD.WIDE.U32 UR10, UR7, UR40, URZ ;  /* 0x00000028070a72a5 */ /* 0x000fe4000f8e00ff */
[----:B------:R-:W-:Y:S02]  /*6550*/  USHF.R.U32.HI UR12, URZ, UR53, UR5 ;  /* 0x00000035ff0c7299 */ /* 0x000fe40008011605 */
[----:B------:R-:W-:Y:S01]  /*6560*/  USEL UR6, UR37, UR6, !UP0 ;  /* 0x0000000625067287 */ /* 0x000fe2000c000000 */
[----:B------:R-:W-:Y:S02]  /*6570*/  UMOV UR5, UR9 ;  /* 0x0000000900057c82 */ /* 0x000fe40008000000 */
[----:B------:R-:W-:Y:S01]  /*6580*/  UMOV UR10, UR11 ;  /* 0x0000000b000a7c82 */ /* 0x000fe20008000000 */
[----:B------:R-:W-:Y:S02]  /*6590*/  @UP2 USHF.R.U32.HI UR4, URZ, UR41, UR5 ;  /* 0x00000029ff042299 */ /* 0x000fe40008011605 */
[----:B------:R-:W-:Y:S02]  /*65a0*/  @UP2 USHF.R.U32.HI UR7, URZ, UR41, UR10 ;  /* 0x00000029ff072299 */ /* 0x000fe4000801160a */
[----:B------:R-:W-:Y:S02]  /*65b0*/  UIMAD UR4, UR42, UR4, URZ ;  /* 0x000000042a0472a4 */ /* 0x000fe4000f8e02ff */
        /* <DEDUP_REMOVED lines=8> */
[----:B------:R-:W-:Y:S02]  /*6640*/  USEL UR11, UR6, UR4, !UP2 ;  /* 0x00000004060b7287 */ /* 0x000fe4000d000000 */
[----:B------:R-:W-:Y:S02]  /*6650*/  UIADD3 UR8, UPT, UPT, -UR5, URZ, URZ ;  /* 0x000000ff05087290 */ /* 0x000fe4000fffe1ff */
[----:B------:R-:W-:Y:S01]  /*6660*/  UIADD3 UR10, UPT, UPT, -UR11, URZ, URZ ;  /* 0x000000ff0b0a7290 */ /* 0x000fe2000fffe1ff */
[----:B------:R-:W-:Y:S01]  /*6670*/  @!UP0 UMOV UR4, UR9 ;  /* 0x0000000900048c82 */ /* 0x000fe20008000000 */
[----:B------:R-:W-:Y:S02]  /*6680*/  UIADD3 UR9, UPT, UPT, -UR6, URZ, URZ ;  /* 0x000000ff06097290 */ /* 0x000fe4000fffe1ff */
[----:B------:R-:W-:Y:S02]  /*6690*/  @!UP0 USHF.R.U32.HI UR4, URZ, UR41, UR4 ;  /* 0x00000029ff048299 */ /* 0x000fe40008011604 */
[----:B------:R-:W-:Y:S02]  /*66a0*/  UIMAD UR10, UR42, UR10, UR6 ;  /* 0x0000000a2a0a72a4 */ /* 0x000fe4000f8e0206 */
[----:B------:R-:W-:Y:S04]  /*66b0*/  @!UP0 USEL UR4, UR5, UR4, !UP2 ;  /* 0x0000000405048287 */ /* 0x000fe8000d000000 */
[----:B------:R-:W-:Y:S02]  /*66c0*/  @!UP0 UIMAD UR10, UR7, UR10, UR4 ;  /* 0x0000000a070a82a4 */ /* 0x000fe4000f8e0204 */
[----:B------:R-:W-:Y:S02]  /*66d0*/  @!UP0 UIADD3 UR11, UPT, UPT, UR11, -UR4, URZ ;  /* 0x800000040b0b8290 */ /* 0x000fe4000fffe0ff */
[----:B------:R-:W-:Y:S02]  /*66e0*/  UIMAD UR7, UR43, UR8, UR38 ;  /* 0x000000082b0772a4 */ /* 0x000fe4000f8e0226 */
[----:B------:R-:W-:Y:S02]  /*66f0*/  @!UP0 UIMAD UR6, UR11, UR42, UR5 ;  /* 0x0000002a0b0682a4 */ /* 0x000fe4000f8e0205 */
[----:B------:R-:W-:Y:S01]  /*6700*/  UIMAD UR4, UR54, UR9, UR37 ;  /* 0x00000009360472a4 */ /* 0x000fe2000f8e0225 */
[----:B------:R-:W-:Y:S02]  /*6710*/  @!UP0 UMOV UR5, UR10 ;  /* 0x0000000a00058c82 */ /* 0x000fe40008000000 */
[----:B------:R-:W-:Y:S02]  /*6720*/  UIMAD UR38, UR5, UR43, UR7 ;  /* 0x0000002b052672a4 */ /* 0x000fe4000f8e0207 */
[----:B------:R-:W-:Y:S11]  /*6730*/  UIMAD UR37, UR6, UR54, UR4 ;  /* 0x00000036062572a4 */ /* 0x000ff6000f8e0204 */
[----:B------:R-:W-:Y:S01]  /*6740*/  @!UPT UIADD3 URZ, UPT, UPT, URZ, URZ, URZ ;  /* 0x000000fffffff290 */ /* 0x000fe2000fffe0ff */
.L_x_119:
[----:B------:R-:W-:Y:S01]  /*6750*/  UISETP.NE.AND UP0, UPT, UR39, 0x1, UPT ;  /* 0x000000012700788c */ /* 0x000fe2000bf05270 */
[----:B------:R-:W-:Y:S01]  /*6760*/  R2UR UR11, R177 ;  /* 0x00000000b10b72ca */ /* 0x000fe200000e0000 */
[----:B------:R-:W-:Y:S01]  /*6770*/  USHF.L.U32 UR50, UR16, 0x7, URZ ;  /* 0x0000000710327899 */ /* 0x000fe200080006ff */
[----:B------:R-:W-:Y:S01]  /*6780*/  IADD3 R164, PT, PT, R164, 0x1, RZ ;  /* 0x00000001a4a47810 */ /* 0x000fe20007ffe0ff */
[----:B------:R-:W-:Y:S07]  /*6790*/  USHF.L.U32 UR49, UR20, 0x8, URZ ;  /* 0x0000000814317899 */ /* 0x000fee00080006ff */
[----:B------:R-:W2:Y:S01]  /*67a0*/  @!UP0 LDCU.128 UR12, c[0x0][0xb10] ;  /* 0x00016200ff0c87ac */ /* 0x000ea20008000c00 */
[----:B------:R-:W3:Y:S01]  /*67b0*/  @!UP0 LDCU UR5, c[0x0][0xb0c] ;  /* 0x00016180ff0587ac */ /* 0x000ee20008000800 */
[----:B------:R-:W4:Y:S01]  /*67c0*/  @!UP0 LDCU UR10, c[0x0][0xb20] ;  /* 0x00016400ff0a87ac */ /* 0x000f220008000800 */
[----:B--2---:R-:W-:Y:S02]  /*67d0*/  UIMAD.WIDE.U32 UR8, UR38, UR12, URZ ;  /* 0x0000000c260872a5 */ /* 0x004fe4000f8e00ff */
[----:B------:R-:W-:Y:S02]  /*67e0*/  UIMAD.WIDE.U32 UR6, UR37, UR15, URZ ;  /* 0x0000000f250672a5 */ /* 0x000fe4000f8e00ff */
[----:B------:R-:W-:Y:S03]  /*67f0*/  @!UP0 UISETP.NE.AND UP1, UPT, UR14, 0x1, UPT ;  /* 0x000000010e00888c */ /* 0x000fe6000bf25270 */
[----:B------:R-:W-:Y:S01]  /*6800*/  @!UP0 UMOV UR4, UR9 ;  /* 0x0000000900048c82 */ /* 0x000fe20008000000 */
[----:B---3--:R-:W-:Y:S02]  /*6810*/  @!UP0 UISETP.NE.AND UP2, UPT, UR5, 0x1, UPT ;  /* 0x000000010500888c */ /* 0x008fe4000bf45270 */
[----:B------:R-:W-:Y:S01]  /*6820*/  @!UP0 USHF.R.U32.HI UR4, URZ, UR13, UR4 ;  /* 0x0000000dff048299 */ /* 0x000fe20008011604 */
[----:B------:R-:W-:Y:S02]  /*6830*/  @!UP0 UMOV UR6, UR7 ;  /* 0x0000000700068c82 */ /* 0x000fe40008000000 */
[----:B----4-:R-:W-:Y:S02]  /*6840*/  @!UP0 USHF.R.U32.HI UR6, URZ, UR10, UR6 ;  /* 0x0000000aff068299 */ /* 0x010fe40008011606 */
[----:B------:R-:W-:Y:S02]  /*6850*/  @!UP0 USEL UR7, UR38, UR4, !UP2 ;  /* 0x0000000426078287 */ /* 0x000fe4000d000000 */
[----:B------:R-:W-:Y:S04]  /*6860*/  @!UP0 USEL UR6, UR37, UR6, !UP1 ;  /* 0x0000000625068287 */ /* 0x000fe8000c800000 */
[----:B------:R-:W-:Y:S02]  /*6870*/  @!UP0 UIADD3 UR4, UPT, UPT, -UR7, UR6, URZ ;  /* 0x0000000607048290 */ /* 0x000fe4000fffe1ff */
[----:B------:R-:W-:Y:S02]  /*6880*/  @!UP0 UIADD3 UR6, UPT, UPT, UR7, -UR6, URZ ;  /* 0x8000000607068290 */ /* 0x000fe4000fffe0ff */
[----:B------:R-:W-:Y:S02]  /*6890*/  @!UP0 UIMAD UR38, UR4, UR5, UR38 ;  /* 0x00000005042682a4 */ /* 0x000fe4000f8e0226 */
[----:B------:R-:W-:Y:S02]  /*68a0*/  @!UP0 UIMAD UR37, UR6, UR14, UR37 ;  /* 0x0000000e062582a4 */ /* 0x000fe4000f8e0225 */
[----:B------:R-:W-:Y:S09]  /*68b0*/  ULOP3.LUT UP0, URZ, UR11, 0x1b0, URZ, 0xc0, !UPT ;  /* 0x000001b00bff7892 */ /* 0x000ff2000f80c0ff */
[----:B------:R-:W-:Y:S05]  /*68c0*/  BRA.U !UP0, `(.L_x_120) ;  /* 0x0000000108407547 */ /* 0x000fea000b800000 */
[----:B------:R-:W2:Y:S01]  /*68d0*/  LDCU.64 UR8, c[0x4][0x88] ;  /* 0x01001100ff0877ac */ /* 0x000ea20008000a00 */
[----:B------:R-:W-:Y:S01]  /*68e0*/  MOV R3, 0x0 ;  /* 0x0000000000037802 */ /* 0x000fe20000000f00 */
[----:B------:R-:W-:Y:S02]  /*68f0*/  HFMA2 R12, -RZ, RZ, 0, 5.9604644775390625e-08 ;  /* 0x00000001ff0c7431 */ /* 0x000fe400000001ff */
[----:B------:R-:W-:Y:S02]  /*6900*/  IMAD.MOV.U32 R8, RZ, RZ, 0x70 ;  /* 0x00000070ff087424 */ /* 0x000fe400078e00ff */
[----:B------:R-:W-:Y:S01]  /*6910*/  IMAD.MOV.U32 R13, RZ, RZ, RZ ;  /* 0x000000ffff0d7224 */ /* 0x000fe200078e00ff */
[----:B------:R-:W3:Y:S01]  /*6920*/  LDCU.64 UR6, c[0x4][0x90] ;  /* 0x01001200ff0677ac */ /* 0x000ee20008000a00 */
[----:B------:R-:W4:Y:S01]  /*6930*/  LDC.64 R2, c[0x4][R3] ;  /* 0x0100000003027b82 */ /* 0x000f220000000a00 */
[----:B------:R-:W1:Y:S01]  /*6940*/  LDCU.64 UR4, c[0x4][0x8] ;  /* 0x01000100ff0477ac */ /* 0x000e620008000a00 */
[----:B--2---:R-:W-:Y:S01]  /*6950*/  MOV R5, UR9 ;  /* 0x0000000900057c02 */ /* 0x004fe20008000f00 */
[----:B------:R-:W-:Y:S01]  /*6960*/  IMAD.U32 R4, RZ, RZ, UR8 ;  /* 0x00000008ff047e24 */ /* 0x000fe2000f8e00ff */
[----:B---3--:R-:W-:Y:S01]  /*6970*/  MOV R7, UR7 ;  /* 0x0000000700077c02 */ /* 0x008fe20008000f00 */
[----:B------:R-:W-:Y:S01]  /*6980*/  IMAD.U32 R6, RZ, RZ, UR6 ;  /* 0x00000006ff067e24 */ /* 0x000fe2000f8e00ff */
[----:B-1----:R-:W-:Y:S01]  /*6990*/  MOV R11, UR5 ;  /* 0x00000005000b7c02 */ /* 0x002fe20008000f00 */
[----:B------:R-:W-:Y:S02]  /*69a0*/  IMAD.U32 R10, RZ, RZ, UR4 ;  /* 0x00000004ff0a7e24 */ /* 0x000fe4000f8e00ff */
[----:B------:R-:W-:Y:S07]  /*69b0*/  LEPC R20, `(.L_x_120) ;  /* 0x000000001014794e */ /* 0x000fee0000000000 */
[----:B----45:R-:W-:Y:S05]  /*69c0*/  CALL.ABS.NOINC R2 ;  /* 0x0000000002007343 */ /* 0x030fea0003c00000 */
.L_x_120:
[----:B------:R-:W-:Y:S01]  /*69d0*/  LOP3.LUT P0, RZ, R175, 0x1b0, RZ, 0xc0, !PT ;  /* 0x000001b0afff7812 */ /* 0x000fe2000780c0ff */
[----:B------:R-:W-:Y:S11]  /*69e0*/  BSSY.RECONVERGENT B6, `(.L_x_121) ;  /* 0x0000013000067945 */ /* 0x000ff60003800200 */
[----:B------:R-:W-:Y:S01]  /*69f0*/  @!UPT UIADD3 URZ, UPT, UPT, URZ, URZ, URZ ;  /* 0x000000fffffff290 */ /* 0x000fe2000fffe0ff */
[----:B------:R-:W-:Y:S05]  /*6a00*/  @!P0 BRA `(.L_x_122) ;  /* 0x0000000000408947 */ /* 0x000fea0003800000 */
        /* <DEDUP_REMOVED lines=16> */
.L_x_122:
[----:B------:R-:W-:Y:S05]  /*6b10*/  BSYNC.RECONVERGENT B6 ;  /* 0x0000000000067941 */ /* 0x000fea0003800200 */
.L_x_121:
[----:B------:R-:W-:Y:S01]  /*6b20*/  R2UR UR4, R162 ;  /* 0x00000000a20472ca */ /* 0x000fe200000e0000 */
[----:B------:R-:W-:Y:S01]  /*6b30*/  UISETP.NE.U32.AND UP0, UPT, UR60, URZ, UPT ;  /* 0x000000ff3c00728c */ /* 0x000fe2000bf05070 */
[----:B------:R-:W-:Y:S02]  /*6b40*/  ISETP.NE.U32.AND P4, PT, R156, RZ, PT ;  /* 0x000000ff9c00720c */ /* 0x000fe40003f85070 */
[----:B------:R-:W-:Y:S01]  /*6b50*/  ISETP.NE.U32.AND P2, PT, RZ, UR56, PT ;  /* 0x00000038ff007c0c */ /* 0x000fe2000bf45070 */
[----:B------:R-:W-:Y:S01]  /*6b60*/  UISETP.NE.AND.EX UP1, UPT, UR61, URZ, UPT, UP0 ;  /* 0x000000ff3d00728c */ /* 0x000fe2000bf25300 */
[----:B------:R-:W-:Y:S01]  /*6b70*/  ISETP.NE.AND.EX P4, PT, R157, RZ, PT, P4 ;  /* 0x000000ff9d00720c */ /* 0x000fe20003f85340 */
[----:B------:R-:W-:Y:S01]  /*6b80*/  UPLOP3.LUT UP0, UPT, UPT, UPT, UPT, 0x40, 0x4 ;  /* 0x000000000004789c */ /* 0x000fe20003f0e870 */
[----:B------:R-:W-:Y:S05]  /*6b90*/  ISETP.NE.AND.EX P2, PT, RZ, UR57, PT, P2 ;  /* 0x00000039ff007c0c */ /* 0x000fea000bf45320 */
[----:B------:R-:W-:Y:S06]  /*6ba0*/  UISETP.NE.AND UP2, UPT, UR4, URZ, UPT ;  /* 0x000000ff0400728c */ /* 0x000fec000bf45270 */
[----:B------:R-:W-:Y:S05]  /*6bb0*/  PLOP3.LUT P1, PT, PT, PT, UP2, 0x80, 0x8 ;  /* 0x000000000008781c */ /* 0x000fea0003f2f028 */
[----:B------:R-:W-:Y:S06]  /*6bc0*/  @UP2 UPLOP3.LUT UP0, UPT, UPT, UPT, UP1, 0x80, 0x8 ;  /* 0x000000000008289c */ /* 0x000fec0003f0f010 */
[----:B------:R-:W-:Y:S01]  /*6bd0*/  PLOP3.LUT P0, PT, PT, PT, UP0, 0x80, 0x8 ;  /* 0x000000000008781c */ /* 0x000fe20003f0f008 */
[----:B------:R-:W-:Y:S01]  /*6be0*/  @!UPT UIADD3 URZ, UPT, UPT, URZ, URZ, URZ ;  /* 0x000000fffffff290 */ /* 0x000fe2000fffe0ff */
[----:B------:R-:W-:Y:S11]  /*6bf0*/  BRA.U !UP1, `(.L_x_123) ;  /* 0x00000001093c7547 */ /* 0x000ff6000b800000 */
[----:B------:R-:W-:Y:S01]  /*6c00*/  UISETP.NE.U32.AND UP0, UPT, UR56, URZ, UPT ;  /* 0x000000ff3800728c */ /* 0x000fe2000bf05070 */
[----:B-1----:R-:W-:Y:S01]  /*6c10*/  HFMA2 R0, -RZ, RZ, 0, 5.9604644775390625e-08 ;  /* 0x00000001ff007431 */ /* 0x002fe200000001ff */
[----:B------:R-:W1:Y:S01]  /*6c20*/  LDCU.64 UR8, c[0x0][0x358] ;  /* 0x00006b00ff0877ac */ /* 0x000e620008000a00 */
[----:B------:R-:W-:Y:S01]  /*6c30*/  IMAD.MOV.U32 R158, RZ, RZ, 0x1 ;  /* 0x00000001ff9e7424 */ /* 0x000fe200078e00ff */
[----:B------:R-:W-:Y:S06]  /*6c40*/  UISETP.NE.AND.EX UP0, UPT, UR57, URZ, UPT, UP0 ;  /* 0x000000ff3900728c */ /* 0x000fec000bf05300 */
[----:B------:R-:W-:Y:S05]  /*6c50*/  PLOP3.LUT P3, PT, PT, PT, UP0, 0x80, 0x8 ;  /* 0x000000000008781c */ /* 0x000fea0003f6f008 */
[----:B------:R-:W2:Y:S01]  /*6c60*/  @UP0 LDCU.64 UR4, c[0x0][0x888] ;  /* 0x00011100ff0407ac */ /* 0x000ea20008000a00 */
[----:B------:R-:W-:Y:S07]  /*6c70*/  @UP0 UIMAD UR6, UR36, UR60, URZ ;  /* 0x0000003c240602a4 */ /* 0x000fee000f8e02ff */
[----:B------:R-:W-:Y:S01]  /*6c80*/  @!P3 PRMT R158, R0, 0x7610, R158 ;  /* 0x00007610009eb816 */ /* 0x000fe2000000009e */
[----:B--2---:R-:W-:Y:S06]  /*6c90*/  @UP0 UIMAD.WIDE UR4, UR6, 0x4, UR4 ;  /* 0x00000004060408a5 */ /* 0x004fec000f8e0204 */
[----:B------:R-:W-:Y:S01]  /*6ca0*/  IMAD.U32 R2, RZ, RZ, UR4 ;  /* 0x00000004ff027e24 */ /* 0x000fe2000f8e00ff */
[----:B------:R-:W-:Y:S04]  /*6cb0*/  MOV R3, UR5 ;  /* 0x0000000500037c02 */ /* 0x000fe80008000f00 */
[----:B------:R-:W2:Y:S01]  /*6cc0*/  @!UP0 LDCU UR4, c[0x0][0x880] ;  /* 0x00011000ff0487ac */ /* 0x000ea20008000800 */
[----:B-1---5:R3:W5:Y:S02]  /*6cd0*/  @P3 LDG.E R73, desc[UR8][R2.64] ;  /* 0x0000000802493981 */ /* 0x022764000c1e1900 */
[----:B--23--:R-:W-:Y:S02]  /*6ce0*/  @!P3 IMAD.U32 R73, RZ, RZ, UR4 ;  /* 0x00000004ff49be24 */ /* 0x00cfe4000f8e00ff */
.L_x_123:
[----:B------:R-:W-:Y:S05]  /*6cf0*/  @!P4 BRA `(.L_x_124) ;  /* 0x000000000024c947 */ /* 0x000fea0003800000 */
[----:B------:R-:W-:Y:S01]  /*6d00*/  ISETP.NE.U32.AND P3, PT, R138, RZ, PT ;  /* 0x000000ff8a00720c */ /* 0x000fe20003f65070 */
[----:B------:R-:W2:Y:S03]  /*6d10*/  LDCU.64 UR4, c[0x0][0x358] ;  /* 0x00006b00ff0477ac */ /* 0x000ea60008000a00 */
[----:B------:R-:W-:Y:S11]  /*6d20*/  ISETP.NE.AND.EX P3, PT, R139, RZ, PT, P3 ;  /* 0x000000ff8b00720c */ /* 0x000ff60003f65330 */
[----:B------:R-:W-:Y:S02]  /*6d30*/  @!UPT UIADD3 URZ, UPT, UPT, URZ, URZ, URZ ;  /* 0x000000fffffff290 */ /* 0x000fe4000fffe0ff */
[----:B------:R-:W3:Y:S01]  /*6d40*/  @P3 LDC.64 R2, c[0x0][0x8a8] ;  /* 0x00022a00ff023b82 */ /* 0x000ee20000000a00 */
[----:B-1----:R-:W-:Y:S04]  /*6d50*/  @P3 IMAD R0, R156, UR36, RZ ;  /* 0x000000249c003c24 */ /* 0x002fe8000f8e02ff */
[----:B---3--:R-:W-:Y:S05]  /*6d60*/  @P3 IMAD.WIDE R2, R0, 0x4, R2 ;  /* 0x0000000400023825 */ /* 0x008fea00078e0202 */
[----:B--2--5:R2:W5:Y:S02]  /*6d70*/  @P3 LDG.E R70, desc[UR4][R2.64] ;  /* 0x0000000402463981 */ /* 0x024564000c1e1900 */
[----:B--2---:R-:W3:Y:S02]  /*6d80*/  @!P3 LDC R70, c[0x0][0x8a0] ;  /* 0x00022800ff46bb82 */ /* 0x004ee40000000800 */
.L_x_124:
[----:B-----5:R-:W-:Y:S01]  /*6d90*/  FSETP.NEU.AND P4, PT, R73, RZ, PT ;  /* 0x000000ff4900720b */ /* 0x020fe20003f8d000 */
[----:B------:R-:W-:Y:S01]  /*6da0*/  BSSY B1, `(.L_x_125) ;  /* 0x0000047000017945 */ /* 0x000fe20003800000 */
[----:B------:R-:W-:Y:S01]  /*6db0*/  SEL R5, RZ, 0xffffffff, P2 ;  /* 0xffffffffff057807 */ /* 0x000fe20001000000 */
[----:B------:R-:W-:Y:S01]  /*6dc0*/  IMAD.MOV.U32 R181, RZ, RZ, 0x1 ;  /* 0x00000001ffb57424 */ /* 0x000fe200078e00ff */
[----:B------:R-:W-:Y:S01]  /*6dd0*/  LOP3.LUT P3, RZ, R158, 0xff, RZ, 0xc0, !PT ;  /* 0x000000ff9eff7812 */ /* 0x000fe2000786c0ff */
[----:B------:R-:W-:Y:S01]  /*6de0*/  IMAD R71, R68, 0x100, R69 ;  /* 0x0000010044477824 */ /* 0x000fe200078e0245 */
[----:B-1----:R-:W-:Y:S02]  /*6df0*/  @P1 SEL R0, RZ, 0xffffffff, P4 ;  /* 0xffffffffff001807 */ /* 0x002fe40002000000 */
[----:B------:R-:W-:Y:S02]  /*6e00*/  CS2R R154, SRZ ;  /* 0x00000000009a7805 */ /* 0x000fe4000001ff00 */
[----:B------:R-:W-:Y:S02]  /*6e10*/  LEA R3, R168, UR44, 0x3 ;  /* 0x0000002ca8037c11 */ /* 0x000fe4000f8e18ff */
[----:B------:R-:W-:Y:S02]  /*6e20*/  CS2R R152, SRZ ;  /* 0x0000000000987805 */ /* 0x000fe4000001ff00 */
[----:B------:R-:W-:Y:S02]  /*6e30*/  @P0 SEL R0, R5, R0, !P3 ;  /* 0x0000000005000207 */ /* 0x000fe40005800000 */
[----:B------:R-:W-:Y:S02]  /*6e40*/  CS2R R150, SRZ ;  /* 0x0000000000967805 */ /* 0x000fe4000001ff00 */
[----:B------:R-:W-:Y:S02]  /*6e50*/  LEA R163, R68, UR44, 0x3 ;  /* 0x0000002c44a37c11 */ /* 0x000fe4000f8e18ff */
[----:B------:R-:W-:Y:S02]  /*6e60*/  CS2R R148, SRZ ;  /* 0x0000000000947805 */ /* 0x000fe4000001ff00 */
[----:B------:R-:W-:Y:S02]  /*6e70*/  @P1 LOP3.LUT R0, R0, 0x1, RZ, 0xc0, !PT ;  /* 0x0000000100001812 */ /* 0x000fe400078ec0ff */
[----:B------:R-:W-:Y:S02]  /*6e80*/  CS2R R146, SRZ ;  /* 0x0000000000927805 */ /* 0x000fe4000001ff00 */
[----:B------:R-:W-:Y:S02]  /*6e90*/  SHF.L.U32 R2, R170, 0x1f, RZ ;  /* 0x0000001faa027819 */ /* 0x000fe400000006ff */
[----:B------:R-:W-:Y:S02]  /*6ea0*/  CS2R R144, SRZ ;  /* 0x0000000000907805 */ /* 0x000fe4000001ff00 */
[----:B------:R-:W-:Y:S02]  /*6eb0*/  ISETP.NE.U32.OR P6, PT, R0, 0x1, !P1 ;  /* 0x000000010000780c */ /* 0x000fe40004fc5470 */
[----:B------:R-:W-:Y:S02]  /*6ec0*/  CS2R R142, SRZ ;  /* 0x00000000008e7805 */ /* 0x000fe4000001ff00 */
[----:B------:R-:W-:Y:S02]  /*6ed0*/  PLOP3.LUT P2, PT, PT, PT, UP1, 0x80, 0x8 ;  /* 0x000000000008781c */ /* 0x000fe40003f4f018 */
[----:B------:R-:W-:Y:S02]  /*6ee0*/  CS2R R140, SRZ ;  /* 0x00000000008c7805 */ /* 0x000fe4000001ff00 */
[----:B------:R-:W-:Y:S02]  /*6ef0*/  SEL R0, RZ, 0xffffffff, P4 ;  /* 0xffffffffff007807 */ /* 0x000fe40002000000 */
[----:B------:R-:W-:Y:S03]  /*6f00*/  P2R R189, PR, RZ, 0x40 ;  /* 0x00000040ffbd7803 */ /* 0x000fe60000000000 */
[----:B------:R-:W-:Y:S04]  /*6f10*/  @P6 SHF.L.U32 R4, R167, 0x1f, RZ ;  /* 0x0000001fa7046819 */ /* 0x000fe800000006ff */
[----:B------:R-:W-:Y:S01]  /*6f20*/  @P2 SEL R0, R5, R0, !P3 ;  /* 0x0000000005002207 */ /* 0x000fe20005800000 */
[----:B------:R-:W1:Y:S03]  /*6f30*/  @P6 SYNCS.PHASECHK.TRANS64.TRYWAIT P1, [R3+URZ+0x160], R4 ;  /* 0x00016004030065a7 */ /* 0x000e6600080211ff */
[----:B------:R-:W-:Y:S04]  /*6f40*/  LOP3.LUT R0, R0, 0x1, RZ, 0xc0, !PT ;  /* 0x0000000100007812 */ /* 0x000fe800078ec0ff */
[----:B------:R-:W-:Y:S04]  /*6f50*/  ISETP.NE.U32.AND P5, PT, R0, 0x1, PT ;  /* 0x000000010000780c */ /* 0x000fe80003fa5070 */
[----:B------:R-:W-:Y:S01]  /*6f60*/  P2R R182, PR, RZ, 0x20 ;  /* 0x00000020ffb67803 */ /* 0x000fe20000000000 */
[----:B------:R2:W4:Y:S01]  /*6f70*/  SYNCS.PHASECHK.TRANS64.TRYWAIT P0, [R163+URZ+0x1d0], R2 ;  /* 0x0001d002a30075a7 */ /* 0x00052200080011ff */
[----:B-1----:R-:W-:Y:S01]  /*6f80*/  @P6 SEL R181, RZ, 0x1, !P1 ;  /* 0x00000001ffb56807 */ /* 0x002fe20004800000 */
[----:B--2---:R-:W-:Y:S06]  /*6f90*/  @!P6 BRA `(.L_x_126) ;  /* 0x00000000009ce947 */ /* 0x004fec0003800000 */
[----:B------:R-:W-:Y:S01]  /*6fa0*/  @P5 IMAD R7, R168, 0x2000, R173 ;  /* 0x00002000a8075824 */ /* 0x000fe200078e02ad */
[----:B------:R-:W-:Y:S01]  /*6fb0*/  ISETP.NE.AND P1, PT, R181, RZ, PT ;  /* 0x000000ffb500720c */ /* 0x000fe20003f25270 */
[----:B------:R-:W-:Y:S01]  /*6fc0*/  BSSY B0, `(.L_x_127) ;  /* 0x0000010000007945 */ /* 0x000fe20003800000 */
[----:B------:R-:W-:Y:S01]  /*6fd0*/  CS2R R142, SRZ ;  /* 0x00000000008e7805 */ /* 0x000fe2000001ff00 */
[--C-:B------:R-:W-:Y:S01]  /*6fe0*/  @P5 IMAD R6, R174, -0x10, R7.reuse ;  /* 0xfffffff0ae065824 */ /* 0x100fe200078e0207 */
[----:B------:R-:W-:Y:S01]  /*6ff0*/  CS2R R140, SRZ ;  /* 0x00000000008c7805 */ /* 0x000fe2000001ff00 */
[----:B------:R-:W-:Y:S01]  /*7000*/  @P5 IMAD R5, R172, -0x10, R7 ;  /* 0xfffffff0ac055824 */ /* 0x000fe200078e0207 */
[----:B------:R-:W-:Y:S01]  /*7010*/  CS2R R150, SRZ ;  /* 0x0000000000967805 */ /* 0x000fe2000001ff00 */
[----:B------:R-:W-:Y:S01]  /*7020*/  @P5 IMAD R4, R171, 0x10, R6 ;  /* 0x00000010ab045824 */ /* 0x000fe200078e0206 */
[----:B------:R-:W-:Y:S02]  /*7030*/  CS2R R148, SRZ ;  /* 0x0000000000947805 */ /* 0x000fe4000001ff00 */
[----:B------:R-:W-:Y:S02]  /*7040*/  CS2R R146, SRZ ;  /* 0x0000000000927805 */ /* 0x000fe4000001ff00 */
[----:B------:R-:W-:Y:S02]  /*7050*/  CS2R R144, SRZ ;  /* 0x0000000000907805 */ /* 0x000fe4000001ff00 */
[----:B------:R-:W-:Y:S02]  /*7060*/  CS2R R154, SRZ ;  /* 0x00000000009a7805 */ /* 0x000fe4000001ff00 */
[----:B------:R-:W-:Y:S01]  /*7070*/  CS2R R152, SRZ ;  /* 0x0000000000987805 */ /* 0x000fe2000001ff00 */
[----:B------:R-:W-:Y:S06]  /*7080*/  @P1 BRA `(.L_x_128) ;  /* 0x00000000000c1947 */ /* 0x000fec0003800000 */
[----:B------:R-:W-:Y:S04]  /*7090*/  SHF.L.U32 R0, R167, 0x1f, RZ ;  /* 0x0000001fa7007819 */ /* 0x000fe800000006ff */
[----:B------:R-:W1:Y:S02]  /*70a0*/  SYNCS.PHASECHK.TRANS64.TRYWAIT P1, [R3+URZ+0x160], R0 ;  /* 0x00016000030075a7 */ /* 0x000e6400080211ff */
[----:B-1----:R-:W-:Y:S05]  /*70b0*/  @!P1 BRA `(.L_x_129) ;  /* 0x00000068003c9947 */ /* 0x002fea0003800000 */
.L_x_128:
[----:B------:R-:W-:Y:S05]  /*70c0*/  BSYNC B0 ;  /* 0x0000000000007941 */ /* 0x000fea0003800000 */
.L_x_127:
[----:B------:R-:W-:Y:S01]  /*70d0*/  ISETP.NE.AND P1, PT, R182, RZ, PT ;  /* 0x000000ffb600720c */ /* 0x000fe20003f25270 */
[----:B-1----:R-:W-:Y:S02]  /*70e0*/  VIADD R3, R3, 0x180 ;  /* 0x0000018003037836 */ /* 0x002fe40000000000 */
[----:B------:R-:W-:Y:S02]  /*70f0*/  IMAD.U32 R0, RZ, RZ, UR45 ;  /* 0x0000002dff007e24 */ /* 0x000fe4000f8e00ff */
[----:B------:R-:W-:Y:S03]  /*7100*/  VIADD R168, R168, 0x1 ;  /* 0x00000001a8a87836 */ /* 0x000fe60000000000 */
[----:B------:R-:W-:Y:S05]  /*7110*/  PRMT R0, R0, 0x654, R3 ;  /* 0x0000065400007816 */ /* 0x000fea0000000003 */
[----:B------:R1:W2:Y:S04]  /*7120*/  @P1 LDS.128 R140, [R7] ;  /* 0x00000000078c1984 */ /* 0x0002a80000000c00 */
[----:B------:R1:W1:Y:S04]  /*7130*/  @P1 LDS.128 R148, [R5+0x20] ;  /* 0x0000200005941984 */ /* 0x0002680000000c00 */
[----:B------:R1:W1:Y:S04]  /*7140*/  @P1 LDS.128 R144, [R6+0x10] ;  /* 0x0000100006901984 */ /* 0x0002680000000c00 */
[----:B------:R1:W1:Y:S01]  /*7150*/  @P1 LDS.128 R152, [R4+0x10] ;  /* 0x0000100004981984 */ /* 0x0002620000000c00 */
[C---:B------:R-:W-:Y:S01]  /*7160*/  ISETP.NE.AND P1, PT, R168.reuse, 0x4, PT ;  /* 0x00000004a800780c */ /* 0x040fe20003f25270 */
[----:B------:R-:W-:Y:S01]  /*7170*/  @!PT LDS RZ, [RZ] ;  /* 0x00000000fffff984 */ /* 0x000fe20000000800 */
[----:B------:R-:W-:Y:S01]  /*7180*/  @!PT LDS RZ, [RZ] ;  /* 0x00000000fffff984 */ /* 0x000fe20000000800 */
[----:B------:R-:W-:Y:S01]  /*7190*/  @!PT LDS RZ, [RZ] ;  /* 0x00000000fffff984 */ /* 0x000fe20000000800 */
[----:B------:R-:W-:Y:S01]  /*71a0*/  @!PT LDS RZ, [RZ] ;  /* 0x00000000fffff984 */ /* 0x000fe20000000800 */
[----:B------:R5:W-:Y:S06]  /*71b0*/  MEMBAR.ALL.CTA ;  /* 0x0000000000007992 */ /* 0x000bec0000008000 */
[----:B-----5:R-:W5:Y:S01]  /*71c0*/  FENCE.VIEW.ASYNC.S ;  /* 0x00000000000073c6 */ /* 0x020f620000000000 */
[----:B------:R-:W-:Y:S01]  /*71d0*/  SEL R168, R168, RZ, P1 ;  /* 0x000000ffa8a87207 */ /* 0x000fe20000800000 */
[----:B-----5:R5:W-:Y:S02]  /*71e0*/  SYNCS.ARRIVE.TRANS64.RED.A1T0 RZ, [R0+URZ], RZ ;  /* 0x000000ff00ff79a7 */ /* 0x020be400081004ff */
[----:B-----5:R-:W-:Y:S04]  /*71f0*/  SEL R0, RZ, 0x1, P1 ;  /* 0x00000001ff007807 */ /* 0x020fe80000800000 */
[----:B--2---:R-:W-:Y:S02]  /*7200*/  LOP3.LUT R167, R167, R0, RZ, 0x3c, !PT ;  /* 0x00000000a7a77212 */ /* 0x004fe400078e3cff */
.L_x_126:
[----:B------:R-:W-:Y:S05]  /*7210*/  BSYNC B1 ;  /* 0x0000000000017941 */ /* 0x000fea0003800000 */
.L_x_125:
[----:B------:R-:W-:Y:S04]  /*7220*/  SHF.R.U32.HI R0, RZ, 0x15, R71 ;  /* 0x00000015ff007819 */ /* 0x000fe80000011647 */
[----:B------:R-:W-:Y:S01]  /*7230*/  LOP3.LUT P1, RZ, R0, 0x3, R159, 0x48, !PT ;  /* 0x0000000300ff7812 */ /* 0x000fe2000782489f */
[----:B------:R-:W-:Y:S01]  /*7240*/  @!UPT UIADD3 URZ, UPT, UPT, URZ, URZ, URZ ;  /* 0x000000fffffff290 */ /* 0x000fe2000fffe0ff */
[----:B----4-:R-:W-:Y:S11]  /*7250*/  @P0 BRA `(.L_x_130) ;  /* 0x0000000000080947 */ /* 0x010ff60003800000 */
[----:B------:R-:W2:Y:S02]  /*7260*/  SYNCS.PHASECHK.TRANS64.TRYWAIT P0, [R163+URZ+0x1d0], R2 ;  /* 0x0001d002a30075a7 */ /* 0x000ea400080011ff */
[----:B--2---:R-:W-:Y:S05]  /*7270*/  @!P0 BRA `(.L_x_131) ;  /* 0x0000006400e08947 */ /* 0x004fea0003800000 */
.L_x_130:
[----:B------:R-:W-:Y:S04]  /*7280*/  BSSY.RECONVERGENT B6, `(.L_x_132) ;  /* 0x0000012000067945 */ /* 0x000fe80003800200 */
[----:B------:R-:W-:Y:S05]  /*7290*/  @!P1 BRA `(.L_x_133) ;  /* 0x0000000000409947 */ /* 0x000fea0003800000 */
[----:B------:R-:W1:Y:S01]  /*72a0*/  LDCU.64 UR8, c[0x4][0x78] ;  /* 0x01000f00ff0877ac */ /* 0x000e620008000a00 */
[----:B------:R-:W-:Y:S01]  /*72b0*/  MOV R3, 0x0 ;  /* 0x0000000000037802 */ /* 0x000fe20000000f00 */
[----:B------:R-:W-:Y:S02]  /*72c0*/  HFMA2 R12, -RZ, RZ, 0, 5.9604644775390625e-08 ;  /* 0x00000001ff0c7431 */ /* 0x000fe400000001ff */
[----:B------:R-:W-:Y:S02]  /*72d0*/  IMAD.MOV.U32 R8, RZ, RZ, 0x192 ;  /* 0x00000192ff087424 */ /* 0x000fe400078e00ff */
[----:B------:R-:W-:Y:S01]  /*72e0*/  IMAD.MOV.U32 R13, RZ, RZ, RZ ;  /* 0x000000ffff0d7224 */ /* 0x000fe200078e00ff */
[----:B------:R-:W4:Y:S01]  /*72f0*/  LDCU.64 UR6, c[0x4][0x80] ;  /* 0x01001000ff0677ac */ /* 0x000f220008000a00 */
[----:B--2---:R-:W2:Y:S01]  /*7300*/  LDC.64 R2, c[0x4][R3] ;  /* 0x0100000003027b82 */ /* 0x004ea20000000a00 */
[----:B------:R-:W5:Y:S01]  /*7310*/  LDCU.64 UR4, c[0x4][0x18] ;  /* 0x01000300ff0477ac */ /* 0x000f620008000a00 */
[----:B-1----:R-:W-:Y:S01]  /*7320*/  MOV R5, UR9 ;  /* 0x0000000900057c02 */ /* 0x002fe20008000f00 */
[----:B------:R-:W-:Y:S01]  /*7330*/  IMAD.U32 R4, RZ, RZ, UR8 ;  /* 0x00000008ff047e24 */ /* 0x000fe2000f8e00ff */
[----:B----4-:R-:W-:Y:S01]  /*7340*/  MOV R7, UR7 ;  /* 0x0000000700077c02 */ /* 0x010fe20008000f00 */
[----:B------:R-:W-:Y:S01]  /*7350*/  IMAD.U32 R6, RZ, RZ, UR6 ;  /* 0x00000006ff067e24 */ /* 0x000fe2000f8e00ff */
[----:B-----5:R-:W-:Y:S01]  /*7360*/  MOV R11, UR5 ;  /* 0x00000005000b7c02 */ /* 0x020fe20008000f00 */
[----:B------:R-:W-:Y:S02]  /*7370*/  IMAD.U32 R10, RZ, RZ, UR4 ;  /* 0x00000004ff0a7e24 */ /* 0x000fe4000f8e00ff */
[----:B------:R-:W-:Y:S07]  /*7380*/  LEPC R20, `(.L_x_133) ;  /* 0x000000001014794e */ /* 0x000fee0000000000 */
[----:B--23--:R-:W-:Y:S05]  /*7390*/  CALL.ABS.NOINC R2 ;  /* 0x0000000002007343 */ /* 0x00cfea0003c00000 */
.L_x_133:
[----:B------:R-:W-:Y:S05]  /*73a0*/  BSYNC.RECONVERGENT B6 ;  /* 0x0000000000067941 */ /* 0x000fea0003800200 */
.L_x_132:
[-C--:B------:R-:W-:Y:S01]  /*73b0*/  F2FP.F16.E4M3.UNPACK_B R74, R140.reuse ;  /* 0x0000008cff4a723e */ /* 0x080fe200020006ff */
[----:B------:R-:W-:Y:S05]  /*73c0*/  WARPSYNC.ALL ;  /* 0x0000000000007948 */ /* 0x000fea0003800000 */
[----:B------:R-:W-:Y:S01]  /*73d0*/  R2UR UR4, R71 ;  /* 0x00000000470472ca */ /* 0x000fe200000e0000 */
[--C-:B------:R-:W-:Y:S01]  /*73e0*/  HADD2.F32 R72, -RZ, R74.reuse.H0_H0 ;  /* 0x2000004aff487230 */ /* 0x100fe20000004100 */
[----:B------:R-:W-:Y:S01]  /*73f0*/  F2FP.F16.E4M3.UNPACK_B R76, R140.H1 ;  /* 0x0000008cff4c723e */ /* 0x000fe200030006ff */
[----:B------:R-:W-:Y:S01]  /*7400*/  HADD2.F32 R75, -RZ, R74.H1_H1 ;  /* 0x3000004aff4b7230 */ /* 0x000fe20000004100 */
[-C--:B------:R-:W-:Y:S01]  /*7410*/  F2FP.F16.E4M3.UNPACK_B R78, R141.reuse ;  /* 0x0000008dff4e723e */ /* 0x080fe200020006ff */
[----:B------:R-:W-:Y:S01]  /*7420*/  BSSY.RECONVERGENT B0, `(.L_x_134) ;  /* 0x000011d000007945 */ /* 0x000fe20003800200 */
[----:B------:R-:W-:Y:S01]  /*7430*/  F2FP.F16.E4M3.UNPACK_B R80, R141.H1 ;  /* 0x0000008dff50723e */ /* 0x000fe200030006ff */
[----:B------:R-:W-:Y:S01]  /*7440*/  HADD2.F32 R74, -RZ, R76.H0_H0 ;  /* 0x2000004cff4a7230 */ /* 0x000fe20000004100 */
[-C--:B------:R-:W-:Y:S01]  /*7450*/  F2FP.F16.E4M3.UNPACK_B R82, R142.reuse ;  /* 0x0000008eff52723e */ /* 0x080fe200020006ff */
[--C-:B------:R-:W-:Y:S01]  /*7460*/  HADD2.F32 R77, -RZ, R78.reuse.H0_H0 ;  /* 0x2000004eff4d7230 */ /* 0x100fe20000004100 */
[----:B------:R-:W-:Y:S01]  /*7470*/  F2FP.F16.E4M3.UNPACK_B R84, R142.H1 ;  /* 0x0000008eff54723e */ /* 0x000fe200030006ff */
[----:B------:R-:W-:Y:S01]  /*7480*/  HADD2.F32 R78, -RZ, R78.H1_H1 ;  /* 0x3000004eff4e7230 */ /* 0x000fe20000004100 */
[-C--:B------:R-:W-:Y:S01]  /*7490*/  F2FP.F16.E4M3.UNPACK_B R86, R143.reuse ;  /* 0x0000008fff56723e */ /* 0x080fe200020006ff */
[----:B-1----:R-:W3:Y:S01]  /*74a0*/  LDTM.x64 R4, tmem[UR4] ;  /* 0x00000004000479ee */ /* 0x002ee20008340000 */
[----:B------:R-:W-:Y:S01]  /*74b0*/  F2FP.F16.E4M3.UNPACK_B R88, R143.H1 ;  /* 0x0000008fff58723e */ /* 0x000fe200030006ff */
[----:B------:R-:W-:Y:S01]  /*74c0*/  HADD2.F32 R76, -RZ, R76.H1_H1 ;  /* 0x3000004cff4c7230 */ /* 0x000fe20000004100 */
[-C--:B------:R-:W-:Y:S01]  /*74d0*/  F2FP.F16.E4M3.UNPACK_B R90, R144.reuse ;  /* 0x00000090ff5a723e */ /* 0x080fe200020006ff */
[----:B------:R-:W-:Y:S01]  /*74e0*/  HADD2.F32 R79, -RZ, R80.H0_H0 ;  /* 0x20000050ff4f7230 */ /* 0x000fe20000004100 */
[----:B------:R-:W-:Y:S01]  /*74f0*/  F2FP.F16.E4M3.UNPACK_B R92, R144.H1 ;  /* 0x00000090ff5c723e */ /* 0x000fe200030006ff */
[--C-:B------:R-:W-:Y:S01]  /*7500*/  HADD2.F32 R81, -RZ, R82.reuse.H0_H0 ;  /* 0x20000052ff517230 */ /* 0x100fe20000004100 */
[----:B------:R-:W-:Y:S01]  /*7510*/  SHF.L.U32 R188, R166, 0x4, RZ ;  /* 0x00000004a6bc7819 */ /* 0x000fe200000006ff */
[----:B------:R-:W-:Y:S01]  /*7520*/  HADD2.F32 R82, -RZ, R82.H1_H1 ;  /* 0x30000052ff527230 */ /* 0x000fe20000004100 */
[----:B------:R-:W-:Y:S01]  /*7530*/  SHF.L.U32 R190, R165, 0x4, RZ ;  /* 0x00000004a5be7819 */ /* 0x000fe200000006ff */
[--C-:B------:R-:W-:Y:S01]  /*7540*/  HADD2.F32 R85, -RZ, R86.reuse.H0_H0 ;  /* 0x20000056ff557230 */ /* 0x100fe20000004100 */
[C---:B------:R-:W-:Y:S01]  /*7550*/  IADD3 R178, PT, PT, R173.reuse, R188, RZ ;  /* 0x000000bcadb27210 */ /* 0x040fe20007ffe0ff */
[----:B------:R-:W-:Y:S01]  /*7560*/  HADD2.F32 R86, -RZ, R86.H1_H1 ;  /* 0x30000056ff567230 */ /* 0x000fe20000004100 */
[----:B------:R-:W-:Y:S01]  /*7570*/  IADD3 R180, PT, PT, R173, R190, RZ ;  /* 0x000000beadb47210 */ /* 0x000fe20007ffe0ff */
[--C-:B------:R-:W-:Y:S01]  /*7580*/  HADD2.F32 R89, -RZ, R90.reuse.H0_H0 ;  /* 0x2000005aff597230 */ /* 0x100fe20000004100 */
[----:B------:R-:W-:Y:S01]  /*7590*/  SHF.L.U32 R183, R171, 0x4, RZ ;  /* 0x00000004abb77819 */ /* 0x000fe200000006ff */
[----:B------:R-:W-:Y:S01]  /*75a0*/  HADD2.F32 R90, -RZ, R90.H1_H1 ;  /* 0x3000005aff5a7230 */ /* 0x000fe20000004100 */
[----:B------:R-:W-:Y:S01]  /*75b0*/  F2FP.F16.E4M3.UNPACK_B R94, R145 ;  /* 0x00000091ff5e723e */ /* 0x000fe200020006ff */
[----:B------:R-:W-:Y:S01]  /*75c0*/  HADD2.F32 R80, -RZ, R80.H1_H1 ;  /* 0x30000050ff507230 */ /* 0x000fe20000004100 */
[----:B------:R-:W-:Y:S01]  /*75d0*/  F2FP.F16.E4M3.UNPACK_B R98, R146 ;  /* 0x00000092ff62723e */ /* 0x000fe200020006ff */
[----:B------:R-:W-:Y:S01]  /*75e0*/  HADD2.F32 R83, -RZ, R84.H0_H0 ;  /* 0x20000054ff537230 */ /* 0x000fe20000004100 */
[----:B------:R-:W-:Y:S01]  /*75f0*/  F2FP.F16.E4M3.UNPACK_B R102, R147 ;  /* 0x00000093ff66723e */ /* 0x000fe200020006ff */
[--C-:B------:R-:W-:Y:S01]  /*7600*/  HADD2.F32 R93, -RZ, R94.reuse.H0_H0 ;  /* 0x2000005eff5d7230 */ /* 0x100fe20000004100 */
[----:B------:R-:W-:Y:S01]  /*7610*/  F2FP.F16.E4M3.UNPACK_B R106, R148 ;  /* 0x00000094ff6a723e */ /* 0x000fe200020006ff */
[C---:B---3--:R-:W-:Y:S01]  /*7620*/  FMUL R0, R70.reuse, R4 ;  /* 0x0000000446007220 */ /* 0x048fe20000400000 */
[C---:B--2---:R-:W-:Y:S01]  /*7630*/  FMUL R2, R70.reuse, R5 ;  /* 0x0000000546027220 */ /* 0x044fe20000400000 */
[C---:B------:R-:W-:Y:S01]  /*7640*/  FMUL R4, R70.reuse, R8 ;  /* 0x0000000846047220 */ /* 0x040fe20000400000 */
[C---:B------:R-:W-:Y:S01]  /*7650*/  FMUL R5, R70.reuse, R9 ;  /* 0x0000000946057220 */ /* 0x040fe20000400000 */
[C---:B------:R-:W-:Y:S01]  /*7660*/  FFMA R0, R73.reuse, R72, R0 ;  /* 0x0000004849007223 */ /* 0x040fe20000000000 */
[C---:B------:R-:W-:Y:S01]  /*7670*/  FFMA R2, R73.reuse, R75, R2 ;  /* 0x0000004b49027223 */ /* 0x040fe20000000002 */
[C---:B------:R-:W-:Y:S01]  /*7680*/  FMUL R8, R70.reuse, R12 ;  /* 0x0000000c46087220 */ /* 0x040fe20000400000 */
[C---:B------:R-:W-:Y:S01]  /*7690*/  FMUL R9, R70.reuse, R13 ;  /* 0x0000000d46097220 */ /* 0x040fe20000400000 */
[C---:B------:R-:W-:Y:S01]  /*76a0*/  FMUL R12, R70.reuse, R16 ;  /* 0x00000010460c7220 */ /* 0x040fe20000400000 */
[C---:B------:R-:W-:Y:S01]  /*76b0*/  FMUL R13, R70.reuse, R17 ;  /* 0x00000011460d7220 */ /* 0x040fe20000400000 */
[C---:B------:R-:W-:Y:S01]  /*76c0*/  FMUL R16, R70.reuse, R20 ;  /* 0x0000001446107220 */ /* 0x040fe20000400000 */
[C---:B------:R-:W-:Y:S01]  /*76d0*/  FMUL R17, R70.reuse, R21 ;  /* 0x0000001546117220 */ /* 0x040fe20000400000 */
[----:B------:R-:W-:Y:S02]  /*76e0*/  HADD2.F32 R94, -RZ, R94.H1_H1 ;  /* 0x3000005eff5e7230 */ /* 0x000fe40000004100 */
[C---:B------:R-:W-:Y:S01]  /*76f0*/  FMUL R20, R70.reuse, R24 ;  /* 0x0000001846147220 */ /* 0x040fe20000400000 */
[C---:B------:R-:W-:Y:S01]  /*7700*/  FMUL R21, R70.reuse, R25 ;  /* 0x0000001946157220 */ /* 0x040fe20000400000 */
[--C-:B------:R-:W-:Y:S02]  /*7710*/  HADD2.F32 R97, -RZ, R98.reuse.H0_H0 ;  /* 0x20000062ff617230 */ /* 0x100fe40000004100 */
[C---:B------:R-:W-:Y:S01]  /*7720*/  FMUL R24, R70.reuse, R28 ;  /* 0x0000001c46187220 */ /* 0x040fe20000400000 */
[----:B------:R-:W-:Y:S02]  /*7730*/  HADD2.F32 R98, -RZ, R98.H1_H1 ;  /* 0x30000062ff627230 */ /* 0x000fe40000004100 */
[C---:B------:R-:W-:Y:S01]  /*7740*/  FMUL R25, R70.reuse, R29 ;  /* 0x0000001d46197220 */ /* 0x040fe20000400000 */
[--C-:B------:R-:W-:Y:S02]  /*7750*/  HADD2.F32 R101, -RZ, R102.reuse.H0_H0 ;  /* 0x20000066ff657230 */ /* 0x100fe40000004100 */
[C---:B------:R-:W-:Y:S01]  /*7760*/  FMUL R28, R70.reuse, R32 ;  /* 0x00000020461c7220 */ /* 0x040fe20000400000 */
[----:B------:R-:W-:Y:S02]  /*7770*/  HADD2.F32 R102, -RZ, R102.H1_H1 ;  /* 0x30000066ff667230 */ /* 0x000fe40000004100 */
[C---:B------:R-:W-:Y:S01]  /*7780*/  FMUL R29, R70.reuse, R33 ;  /* 0x00000021461d7220 */ /* 0x040fe20000400000 */
[--C-:B------:R-:W-:Y:S02]  /*7790*/  HADD2.F32 R105, -RZ, R106.reuse.H0_H0 ;  /* 0x2000006aff697230 */ /* 0x100fe40000004100 */
[C---:B------:R-:W-:Y:S01]  /*77a0*/  FMUL R32, R70.reuse, R36 ;  /* 0x0000002446207220 */ /* 0x040fe20000400000 */
[----:B------:R-:W-:Y:S01]  /*77b0*/  F2FP.F16.E4M3.UNPACK_B R96, R145.H1 ;  /* 0x00000091ff60723e */ /* 0x000fe200030006ff */
[----:B------:R-:W-:Y:S02]  /*77c0*/  HADD2.F32 R106, -RZ, R106.H1_H1 ;  /* 0x3000006aff6a7230 */ /* 0x000fe40000004100 */
[C---:B------:R-:W-:Y:S01]  /*77d0*/  FMUL R33, R70.reuse, R37 ;  /* 0x0000002546217220 */ /* 0x040fe20000400000 */
[C---:B------:R-:W-:Y:S01]  /*77e0*/  FMUL R36, R70.reuse, R40 ;  /* 0x0000002846247220 */ /* 0x040fe20000400000 */
[----:B------:R-:W-:Y:S01]  /*77f0*/  F2FP.F16.E4M3.UNPACK_B R100, R146.H1 ;  /* 0x00000092ff64723e */ /* 0x000fe200030006ff */
        /* <DEDUP_REMOVED lines=8> */
[----:B------:R-:W-:Y:S01]  /*7880*/  F2FP.F16.E4M3.UNPACK_B R110, R149 ;  /* 0x00000095ff6e723e */ /* 0x000fe200020006ff */
[C---:B------:R-:W-:Y:S01]  /*7890*/  FMUL R49, R70.reuse, R53 ;  /* 0x0000003546317220 */ /* 0x040fe20000400000 */
[C---:B------:R-:W-:Y:S01]  /*78a0*/  FMUL R52, R70.reuse, R56 ;  /* 0x0000003846347220 */ /* 0x040fe20000400000 */
[----:B------:R-:W-:Y:S01]  /*78b0*/  F2FP.F16.E4M3.UNPACK_B R112, R149.H1 ;  /* 0x00000095ff70723e */ /* 0x000fe200030006ff */
[C---:B------:R-:W-:Y:S01]  /*78c0*/  FMUL R53, R70.reuse, R57 ;  /* 0x0000003946357220 */ /* 0x040fe20000400000 */
[--C-:B------:R-:W-:Y:S02]  /*78d0*/  HADD2.F32 R109, -RZ, R110.reuse.H0_H0 ;  /* 0x2000006eff6d7230 */ /* 0x100fe40000004100 */
[C---:B------:R-:W-:Y:S01]  /*78e0*/  FMUL R56, R70.reuse, R60 ;  /* 0x0000003c46387220 */ /* 0x040fe20000400000 */
[----:B------:R-:W-:Y:S01]  /*78f0*/  F2FP.F16.E4M3.UNPACK_B R114, R150 ;  /* 0x00000096ff72723e */ /* 0x000fe200020006ff */
[----:B------:R-:W-:Y:S02]  /*7900*/  HADD2.F32 R110, -RZ, R110.H1_H1 ;  /* 0x3000006eff6e7230 */ /* 0x000fe40000004100 */
[C---:B------:R-:W-:Y:S01]  /*7910*/  FMUL R57, R70.reuse, R61 ;  /* 0x0000003d46397220 */ /* 0x040fe20000400000 */
[C---:B------:R-:W-:Y:S01]  /*7920*/  FMUL R60, R70.reuse, R64 ;  /* 0x00000040463c7220 */ /* 0x040fe20000400000 */
[----:B------:R-:W-:Y:S01]  /*7930*/  F2FP.F16.E4M3.UNPACK_B R116, R150.H1 ;  /* 0x00000096ff74723e */ /* 0x000fe200030006ff */
[--C-:B------:R-:W-:Y:S02]  /*7940*/  HADD2.F32 R113, -RZ, R114.reuse.H0_H0 ;  /* 0x20000072ff717230 */ /* 0x100fe40000004100 */
[C---:B------:R-:W-:Y:S01]  /*7950*/  FMUL R61, R70.reuse, R65 ;  /* 0x00000041463d7220 */ /* 0x040fe20000400000 */
[----:B------:R-:W-:Y:S02]  /*7960*/  HADD2.F32 R114, -RZ, R114.H1_H1 ;  /* 0x30000072ff727230 */ /* 0x000fe40000004100 */
[C---:B------:R-:W-:Y:S01]  /*7970*/  FMUL R3, R70.reuse, R6 ;  /* 0x0000000646037220 */ /* 0x040fe20000400000 */
[----:B------:R-:W-:Y:S01]  /*7980*/  F2FP.F16.E4M3.UNPACK_B R118, R151 ;  /* 0x00000097ff76723e */ /* 0x000fe200020006ff */
[C---:B------:R-:W-:Y:S01]  /*7990*/  FMUL R7, R70.reuse, R7 ;  /* 0x0000000746077220 */ /* 0x040fe20000400000 */
[C---:B------:R-:W-:Y:S01]  /*79a0*/  FMUL R6, R70.reuse, R10 ;  /* 0x0000000a46067220 */ /* 0x040fe20000400000 */
[----:B------:R-:W-:Y:S01]  /*79b0*/  F2FP.F16.E4M3.UNPACK_B R120, R151.H1 ;  /* 0x00000097ff78723e */ /* 0x000fe200030006ff */
[C---:B------:R-:W-:Y:S01]  /*79c0*/  FFMA R3, R73.reuse, R74, R3 ;  /* 0x0000004a49037223 */ /* 0x040fe20000000003 */
[C---:B------:R-:W-:Y:S01]  /*79d0*/  FFMA R7, R73.reuse, R76, R7 ;  /* 0x0000004c49077223 */ /* 0x040fe20000000007 */
[----:B------:R-:W-:Y:S01]  /*79e0*/  F2FP.F16.E4M3.UNPACK_B R122, R152 ;  /* 0x00000098ff7a723e */ /* 0x000fe200020006ff */
[C---:B------:R-:W-:Y:S01]  /*79f0*/  FFMA R4, R73.reuse, R77, R4 ;  /* 0x0000004d49047223 */ /* 0x040fe20000000004 */
[C---:B------:R-:W-:Y:S01]  /*7a00*/  FFMA R5, R73.reuse, R78, R5 ;  /* 0x0000004e49057223 */ /* 0x040fe20000000005 */
[----:B------:R-:W-:Y:S01]  /*7a10*/  F2FP.F16.E4M3.UNPACK_B R124, R152.H1 ;  /* 0x00000098ff7c723e */ /* 0x000fe200030006ff */
[----:B------:R-:W-:Y:S01]  /*7a20*/  FFMA R6, R73, R79, R6 ;  /* 0x0000004f49067223 */ /* 0x000fe20000000006 */
[----:B------:R-:W-:Y:S01]  /*7a30*/  F2FP.SATFINITE.E4M3.F32.PACK_AB_MERGE_C R179, R7, R3, RZ ;  /* 0x0000000307b3723e */ /* 0x000fe200048070ff */
[--C-:B------:R-:W-:Y:S02]  /*7a40*/  HADD2.F32 R117, -RZ, R118.reuse.H0_H0 ;  /* 0x20000076ff757230 */ /* 0x100fe40000004100 */
[----:B------:R-:W-:Y:S01]  /*7a50*/  FMUL R11, R70, R11 ;  /* 0x0000000b460b7220 */ /* 0x000fe20000400000 */
[----:B------:R-:W-:Y:S01]  /*7a60*/  HADD2.F32 R118, -RZ, R118.H1_H1 ;  /* 0x30000076ff767230 */ /* 0x000fe20000004100 */
[----:B------:R-:W-:Y:S01]  /*7a70*/  F2FP.SATFINITE.E4M3.F32.PACK_AB_MERGE_C R184, R2, R0, R179 ;  /* 0x0000000002b8723e */ /* 0x000fe200048070b3 */
[--C-:B------:R-:W-:Y:S01]  /*7a80*/  HADD2.F32 R121, -RZ, R122.reuse.H0_H0 ;  /* 0x2000007aff797230 */ /* 0x100fe20000004100 */
[----:B------:R-:W-:Y:S01]  /*7a90*/  IADD3 R179, PT, PT, R183, R178, RZ ;  /* 0x000000b2b7b37210 */ /* 0x000fe20007ffe0ff */
[C---:B------:R-:W-:Y:S01]  /*7aa0*/  FFMA R11, R73.reuse, R80, R11 ;  /* 0x00000050490b7223 */ /* 0x040fe2000000000b */
[C---:B------:R-:W-:Y:S01]  /*7ab0*/  FFMA R8, R73.reuse, R81, R8 ;  /* 0x0000005149087223 */ /* 0x040fe20000000008 */
[----:B------:R-:W-:Y:S01]  /*7ac0*/  FFMA R9, R73, R82, R9 ;  /* 0x0000005249097223 */ /* 0x000fe20000000009 */
[----:B------:R-:W-:Y:S02]  /*7ad0*/  HADD2.F32 R122, -RZ, R122.H1_H1 ;  /* 0x3000007aff7a7230 */ /* 0x000fe40000004100 */
[C---:B------:R-:W-:Y:S01]  /*7ae0*/  FMUL R10, R70.reuse, R14 ;  /* 0x0000000e460a7220 */ /* 0x040fe20000400000 */
[----:B------:R-:W-:Y:S01]  /*7af0*/  HADD2.F32 R84, -RZ, R84.H1_H1 ;  /* 0x30000054ff547230 */ /* 0x000fe20000004100 */
[----:B------:R-:W-:Y:S01]  /*7b00*/  F2FP.SATFINITE.E4M3.F32.PACK_AB_MERGE_C R185, R11, R6, RZ ;  /* 0x000000060bb9723e */ /* 0x000fe200048070ff */
[C---:B------:R-:W-:Y:S01]  /*7b10*/  FMUL R15, R70.reuse, R15 ;  /* 0x0000000f460f7220 */ /* 0x040fe20000400000 */
[--C-:B------:R-:W-:Y:S02]  /*7b20*/  HADD2.F32 R87, -RZ, R88.reuse.H0_H0 ;  /* 0x20000058ff577230 */ /* 0x100fe40000004100 */
[----:B------:R-:W-:Y:S01]  /*7b30*/  FFMA R10, R73, R83, R10 ;  /* 0x00000053490a7223 */ /* 0x000fe2000000000a */
[----:B------:R-:W-:Y:S01]  /*7b40*/  F2FP.SATFINITE.E4M3.F32.PACK_AB_MERGE_C R185, R5, R4, R185 ;  /* 0x0000000405b9723e */ /* 0x000fe200048070b9 */
[C---:B------:R-:W-:Y:S01]  /*7b50*/  FFMA R15, R73.reuse, R84, R15 ;  /* 0x00000054490f7223 */ /* 0x040fe2000000000f */
[C---:B------:R-:W-:Y:S01]  /*7b60*/  FFMA R12, R73.reuse, R85, R12 ;  /* 0x00000055490c7223 */ /* 0x040fe2000000000c */
[----:B------:R-:W-:Y:S01]  /*7b70*/  FFMA R13, R73, R86, R13 ;  /* 0x00000056490d7223 */ /* 0x000fe2000000000d */
[----:B------:R-:W-:Y:S02]  /*7b80*/  HADD2.F32 R88, -RZ, R88.H1_H1 ;  /* 0x30000058ff587230 */ /* 0x000fe40000004100 */
[C---:B------:R-:W-:Y:S01]  /*7b90*/  FMUL R14, R70.reuse, R18 ;  /* 0x00000012460e7220 */ /* 0x040fe20000400000 */
[----:B------:R-:W-:Y:S01]  /*7ba0*/  F2FP.F16.E4M3.UNPACK_B R126, R153 ;  /* 0x00000099ff7e723e */ /* 0x000fe200020006ff */
[C---:B------:R-:W-:Y:S01]  /*7bb0*/  FMUL R19, R70.reuse, R19 ;  /* 0x0000001346137220 */ /* 0x040fe20000400000 */
[----:B------:R-:W-:Y:S01]  /*7bc0*/  HADD2.F32 R91, -RZ, R92.H0_H0 ;  /* 0x2000005cff5b7230 */ /* 0x000fe20000004100 */
[----:B------:R-:W-:Y:S01]  /*7bd0*/  F2FP.SATFINITE.E4M3.F32.PACK_AB_MERGE_C R186, R15, R10, RZ ;  /* 0x0000000a0fba723e */ /* 0x000fe200048070ff */
[C---:B------:R-:W-:Y:S01]  /*7be0*/  FFMA R14, R73.reuse, R87, R14 ;  /* 0x00000057490e7223 */ /* 0x040fe2000000000e */
[C---:B------:R-:W-:Y:S01]  /*7bf0*/  FFMA R19, R73.reuse, R88, R19 ;  /* 0x0000005849137223 */ /* 0x040fe20000000013 */
[C---:B------:R-:W-:Y:S01]  /*7c00*/  FFMA R16, R73.reuse, R89, R16 ;  /* 0x0000005949107223 */ /* 0x040fe20000000010 */
[----:B------:R-:W-:Y:S01]  /*7c10*/  F2FP.F16.E4M3.UNPACK_B R128, R153.H1 ;  /* 0x00000099ff80723e */ /* 0x000fe200030006ff */
[----:B------:R-:W-:Y:S01]  /*7c20*/  FFMA R17, R73, R90, R17 ;  /* 0x0000005a49117223 */ /* 0x000fe20000000011 */
[----:B------:R-:W-:Y:S01]  /*7c30*/  F2FP.SATFINITE.E4M3.F32.PACK_AB_MERGE_C R186, R9, R8, R186 ;  /* 0x0000000809ba723e */ /* 0x000fe200048070ba */
[--C-:B------:R-:W-:Y:S01]  /*7c40*/  HADD2.F32 R125, -RZ, R126.reuse.H0_H0 ;  /* 0x2000007eff7d7230 */ /* 0x100fe20000004100 */
[----:B------:R-:W-:Y:S01]  /*7c50*/  F2FP.SATFINITE.E4M3.F32.PACK_AB_MERGE_C R187, R19, R14, RZ ;  /* 0x0000000e13bb723e */ /* 0x000fe200048070ff */
[----:B------:R-:W-:Y:S02]  /*7c60*/  HADD2.F32 R126, -RZ, R126.H1_H1 ;  /* 0x3000007eff7e7230 */ /* 0x000fe40000004100 */
[C---:B------:R-:W-:Y:S01]  /*7c70*/  FMUL R18, R70.reuse, R22 ;  /* 0x0000001646127220 */ /* 0x040fe20000400000 */
[----:B------:R-:W-:Y:S01]  /*7c80*/  HADD2.F32 R92, -RZ, R92.H1_H1 ;  /* 0x3000005cff5c7230 */ /* 0x000fe20000004100 */
[----:B------:R-:W-:Y:S01]  /*7c90*/  F2FP.SATFINITE.E4M3.F32.PACK_AB_MERGE_C R187, R13, R12, R187 ;  /* 0x0000000c0dbb723e */ /* 0x000fe200048070bb */
[C---:B------:R-:W-:Y:S01]  /*7ca0*/  FMUL R23, R70.reuse, R23 ;  /* 0x0000001746177220 */ /* 0x040fe20000400000 */
[--C-:B------:R-:W-:Y:S02]  /*7cb0*/  HADD2.F32 R95, -RZ, R96.reuse.H0_H0 ;  /* 0x20000060ff5f7230 */ /* 0x100fe40000004100 */
[C---:B------:R-:W-:Y:S01]  /*7cc0*/  FFMA R18, R73.reuse, R91, R18 ;  /* 0x0000005b49127223 */ /* 0x040fe20000000012 */
[----:B------:R-:W-:Y:S01]  /*7cd0*/  HADD2.F32 R96, -RZ, R96.H1_H1 ;  /* 0x30000060ff607230 */ /* 0x000fe20000004100 */
[----:B------:R1:W-:Y:S01]  /*7ce0*/  STS.128 [R137+UR44+0x8400], R184 ;  /* 0x008400b889007988 */ /* 0x0003e20008000c2c */
[C---:B------:R-:W-:Y:S01]  /*7cf0*/  FFMA R23, R73.reuse, R92, R23 ;  /* 0x0000005c49177223 */ /* 0x040fe20000000017 */
[C---:B------:R-:W-:Y:S01]  /*7d00*/  FFMA R20, R73.reuse, R93, R20 ;  /* 0x0000005d49147223 */ /* 0x040fe20000000014 */
[----:B------:R-:W-:Y:S01]  /*7d10*/  FFMA R21, R73, R94, R21 ;  /* 0x0000005e49157223 */ /* 0x000fe20000000015 */
        /* <DEDUP_REMOVED lines=20> */
[----:B------:R-:W-:Y:S02]  /*7e60*/  HADD2.F32 R104, -RZ, R104.H1_H1 ;  /* 0x30000068ff687230 */ /* 0x000fe40000004100 */
        /* <DEDUP_REMOVED lines=24> */
[----:B------:R1:W-:Y:S01]  /*7ff0*/  STS.128 [R178+0x8010], R192 ;  /* 0x008010c0b2007388 */ /* 0x0003e20000000c00 */
[C---:B------:R-:W-:Y:S01]  /*8000*/  FFMA R39, R73.reuse, R108, R39 ;  /* 0x0000006c49277223 */ /* 0x040fe20000000027 */
[C---:B------:R-:W-:Y:S01]  /*8010*/  FFMA R36, R73.reuse, R109, R36 ;  /* 0x0000006d49247223 */ /* 0x040fe20000000024 */
[----:B------:R-:W-:Y:S01]  /*8020*/  FFMA R37, R73, R110, R37 ;  /* 0x0000006e49257223 */ /* 0x000fe20000000025 */
[----:B------:R-:W-:Y:S01]  /*8030*/  FMUL R38, R70, R42 ;  /* 0x0000002a46267220 */ /* 0x000fe20000400000 */
[----:B------:R-:W-:Y:S01]  /*8040*/  ISETP.NE.AND P0, PT, R176, RZ, PT ;  /* 0x000000ffb000720c */ /* 0x000fe20003f05270 */
[C---:B------:R-:W-:Y:S01]  /*8050*/  FMUL R43, R70.reuse, R43 ;  /* 0x0000002b462b7220 */ /* 0x040fe20000400000 */
[--C-:B------:R-:W-:Y:S01]  /*8060*/  HADD2.F32 R115, -RZ, R116.reuse.H0_H0 ;  /* 0x20000074ff737230 */ /* 0x100fe20000004100 */
[----:B------:R-:W-:Y:S01]  /*8070*/  F2FP.SATFINITE.E4M3.F32.PACK_AB_MERGE_C R196, R39, R34, RZ ;  /* 0x0000002227c4723e */ /* 0x000fe200048070ff */
[C---:B------:R-:W-:Y:S01]  /*8080*/  FFMA R38, R73.reuse, R111, R38 ;  /* 0x0000006f49267223 */ /* 0x040fe20000000026 */
[C---:B------:R-:W-:Y:S01]  /*8090*/  FFMA R43, R73.reuse, R112, R43 ;  /* 0x00000070492b7223 */ /* 0x040fe2000000002b */
[----:B------:R-:W-:Y:S01]  /*80a0*/  FFMA R40, R73, R113, R40 ;  /* 0x0000007149287223 */ /* 0x000fe20000000028 */
[----:B------:R-:W-:Y:S01]  /*80b0*/  F2FP.SATFINITE.E4M3.F32.PACK_AB_MERGE_C R196, R33, R32, R196 ;  /* 0x0000002021c4723e */ /* 0x000fe200048070c4 */
[----:B------:R-:W-:Y:S01]  /*80c0*/  FFMA R41, R73, R114, R41 ;  /* 0x0000007249297223 */ /* 0x000fe20000000029 */
[----:B------:R-:W-:Y:S01]  /*80d0*/  HADD2.F32 R116, -RZ, R116.H1_H1 ;  /* 0x30000074ff747230 */ /* 0x000fe20000004100 */
[----:B------:R-:W-:Y:S01]  /*80e0*/  F2FP.SATFINITE.E4M3.F32.PACK_AB_MERGE_C R197, R43, R38, RZ ;  /* 0x000000262bc5723e */ /* 0x000fe200048070ff */
[C---:B------:R-:W-:Y:S01]  /*80f0*/  FMUL R42, R70.reuse, R46 ;  /* 0x0000002e462a7220 */ /* 0x040fe20000400000 */
[C---:B------:R-:W-:Y:S01]  /*8100*/  FMUL R47, R70.reuse, R47 ;  /* 0x0000002f462f7220 */ /* 0x040fe20000400000 */
[--C-:B------:R-:W-:Y:S01]  /*8110*/  HADD2.F32 R119, -RZ, R120.reuse.H0_H0 ;  /* 0x20000078ff777230 */ /* 0x100fe20000004100 */
[----:B------:R-:W-:Y:S01]  /*8120*/  F2FP.SATFINITE.E4M3.F32.PACK_AB_MERGE_C R197, R37, R36, R197 ;  /* 0x0000002425c5723e */ /* 0x000fe200048070c5 */
[C---:B------:R-:W-:Y:S01]  /*8130*/  FFMA R42, R73.reuse, R115, R42 ;  /* 0x00000073492a7223 */ /* 0x040fe2000000002a */
[C---:B------:R-:W-:Y:S01]  /*8140*/  FFMA R47, R73.reuse, R116, R47 ;  /* 0x00000074492f7223 */ /* 0x040fe2000000002f */
[----:B------:R-:W-:Y:S01]  /*8150*/  FFMA R44, R73, R117, R44 ;  /* 0x00000075492c7223 */ /* 0x000fe2000000002c */
[----:B------:R-:W-:Y:S01]  /*8160*/  ISETP.NE.AND P6, PT, R189, RZ, PT ;  /* 0x000000ffbd00720c */ /* 0x000fe20003fc5270 */
[----:B------:R-:W-:Y:S01]  /*8170*/  FFMA R45, R73, R118, R45 ;  /* 0x00000076492d7223 */ /* 0x000fe2000000002d */
[----:B------:R-:W-:Y:S01]  /*8180*/  HADD2.F32 R120, -RZ, R120.H1_H1 ;  /* 0x30000078ff787230 */ /* 0x000fe20000004100 */
[----:B------:R-:W-:Y:S01]  /*8190*/  F2FP.SATFINITE.E4M3.F32.PACK_AB_MERGE_C R198, R47, R42, RZ ;  /* 0x0000002a2fc6723e */ /* 0x000fe200048070ff */
[C---:B------:R-:W-:Y:S01]  /*81a0*/  FMUL R46, R70.reuse, R50 ;  /* 0x00000032462e7220 */ /* 0x040fe20000400000 */
[C---:B------:R-:W-:Y:S01]  /*81b0*/  FMUL R51, R70.reuse, R51 ;  /* 0x0000003346337220 */ /* 0x040fe20000400000 */
[--C-:B------:R-:W-:Y:S02]  /*81c0*/  HADD2.F32 R123, -RZ, R124.reuse.H0_H0 ;  /* 0x2000007cff7b7230 */ /* 0x100fe40000004100 */
[C---:B------:R-:W-:Y:S01]  /*81d0*/  FMUL R50, R70.reuse, R54 ;  /* 0x0000003646327220 */ /* 0x040fe20000400000 */
[C---:B------:R-:W-:Y:S01]  /*81e0*/  FFMA R46, R73.reuse, R119, R46 ;  /* 0x00000077492e7223 */ /* 0x040fe2000000002e */
[----:B------:R-:W-:Y:S02]  /*81f0*/  HADD2.F32 R124, -RZ, R124.H1_H1 ;  /* 0x3000007cff7c7230 */ /* 0x000fe40000004100 */
[C---:B------:R-:W-:Y:S01]  /*8200*/  FFMA R51, R73.reuse, R120, R51 ;  /* 0x0000007849337223 */ /* 0x040fe20000000033 */
[C---:B------:R-:W-:Y:S01]  /*8210*/  FMUL R55, R70.reuse, R55 ;  /* 0x0000003746377220 */ /* 0x040fe20000400000 */
[C---:B------:R-:W-:Y:S01]  /*8220*/  FFMA R48, R73.reuse, R121, R48 ;  /* 0x0000007949307223 */ /* 0x040fe20000000030 */
[C---:B------:R-:W-:Y:S01]  /*8230*/  FFMA R49, R73.reuse, R122, R49 ;  /* 0x0000007a49317223 */ /* 0x040fe20000000031 */
[--C-:B------:R-:W-:Y:S02]  /*8240*/  HADD2.F32 R127, -RZ, R128.reuse.H0_H0 ;  /* 0x20000080ff7f7230 */ /* 0x100fe40000004100 */
[C---:B------:R-:W-:Y:S01]  /*8250*/  FFMA R50, R73.reuse, R123, R50 ;  /* 0x0000007b49327223 */ /* 0x040fe20000000032 */
[----:B------:R-:W-:Y:S02]  /*8260*/  HADD2.F32 R128, -RZ, R128.H1_H1 ;  /* 0x30000080ff807230 */ /* 0x000fe40000004100 */
[C---:B------:R-:W-:Y:S01]  /*8270*/  FMUL R54, R70.reuse, R58 ;  /* 0x0000003a46367220 */ /* 0x040fe20000400000 */
        /* <DEDUP_REMOVED lines=16> */
[----:B------:R-:W-:Y:S01]  /*8380*/  FFMA R63, R73, R132, R63 ;  /* 0x00000084493f7223 */ /* 0x000fe2000000003f */
[----:B------:R-:W-:Y:S01]  /*8390*/  FMUL R67, R70, R67 ;  /* 0x0000004346437220 */ /* 0x000fe20000400000 */
[----:B------:R-:W-:Y:S01]  /*83a0*/  F2FP.SATFINITE.E4M3.F32.PACK_AB_MERGE_C R199, R51, R46, RZ ;  /* 0x0000002e33c7723e */ /* 0x000fe200048070ff */
[C---:B------:R-:W-:Y:S01]  /*83b0*/  FFMA R60, R73.reuse, R133, R60 ;  /* 0x00000085493c7223 */ /* 0x040fe2000000003c */
[C---:B------:R-:W-:Y:S01]  /*83c0*/  FFMA R61, R73.reuse, R134, R61 ;  /* 0x00000086493d7223 */ /* 0x040fe2000000003d */
[C---:B------:R-:W-:Y:S01]  /*83d0*/  FFMA R62, R73.reuse, R135, R62 ;  /* 0x00000087493e7223 */ /* 0x040fe2000000003e */
[----:B------:R-:W-:Y:S01]  /*83e0*/  FFMA R67, R73, R136, R67 ;  /* 0x0000008849437223 */ /* 0x000fe20000000043 */
[----:B------:R-:W-:Y:S02]  /*83f0*/  F2FP.SATFINITE.E4M3.F32.PACK_AB_MERGE_C R198, R41, R40, R198 ;  /* 0x0000002829c6723e */ /* 0x000fe400048070c6 */
[----:B------:R-:W-:Y:S02]  /*8400*/  F2FP.SATFINITE.E4M3.F32.PACK_AB_MERGE_C R199, R45, R44, R199 ;  /* 0x0000002c2dc7723e */ /* 0x000fe400048070c7 */
[----:B------:R-:W-:Y:S02]  /*8410*/  F2FP.SATFINITE.E4M3.F32.PACK_AB_MERGE_C R200, R55, R50, RZ ;  /* 0x0000003237c8723e */ /* 0x000fe400048070ff */
[----:B------:R-:W-:Y:S01]  /*8420*/  F2FP.SATFINITE.E4M3.F32.PACK_AB_MERGE_C R201, R59, R54, RZ ;  /* 0x000000363bc9723e */ /* 0x000fe200048070ff */
[----:B------:R1:W-:Y:S01]  /*8430*/  STS.128 [R180+0x8020], R196 ;  /* 0x008020c4b4007388 */ /* 0x0003e20000000c00 */
[----:B------:R-:W-:Y:S02]  /*8440*/  F2FP.SATFINITE.E4M3.F32.PACK_AB_MERGE_C R202, R63, R58, RZ ;  /* 0x0000003a3fca723e */ /* 0x000fe400048070ff */
[----:B------:R-:W-:Y:S02]  /*8450*/  F2FP.SATFINITE.E4M3.F32.PACK_AB_MERGE_C R203, R67, R62, RZ ;  /* 0x0000003e43cb723e */ /* 0x000fe400048070ff */
[----:B------:R-:W-:Y:S02]  /*8460*/  F2FP.SATFINITE.E4M3.F32.PACK_AB_MERGE_C R200, R49, R48, R200 ;  /* 0x0000003031c8723e */ /* 0x000fe400048070c8 */
[----:B------:R-:W-:Y:S02]  /*8470*/  F2FP.SATFINITE.E4M3.F32.PACK_AB_MERGE_C R201, R53, R52, R201 ;  /* 0x0000003435c9723e */ /* 0x000fe400048070c9 */
[----:B------:R-:W-:Y:S02]  /*8480*/  F2FP.SATFINITE.E4M3.F32.PACK_AB_MERGE_C R202, R57, R56, R202 ;  /* 0x0000003839ca723e */ /* 0x000fe400048070ca */
[----:B------:R-:W-:Y:S02]  /*8490*/  F2FP.SATFINITE.E4M3.F32.PACK_AB_MERGE_C R203, R61, R60, R203 ;  /* 0x0000003c3dcb723e */ /* 0x000fe400048070cb */
[----:B------:R-:W-:Y:S02]  /*84a0*/  LEA R191, R168, UR44, 0x3 ;  /* 0x0000002ca8bf7c11 */ /* 0x000fe4000f8e18ff */
[----:B------:R-:W-:Y:S01]  /*84b0*/  @P6 SHF.L.U32 R204, R167, 0x1f, RZ ;  /* 0x0000001fa7cc6819 */ /* 0x000fe200000006ff */
[----:B------:R1:W-:Y:S01]  /*84c0*/  STS.128 [R179+0x8010], R200 ;  /* 0x008010c8b3007388 */ /* 0x0003e20000000c00 */
[----:B------:R-:W-:Y:S01]  /*84d0*/  @!PT LDS RZ, [RZ] ;  /* 0x00000000fffff984 */ /* 0x000fe20000000800 */
[----:B------:R-:W-:Y:S01]  /*84e0*/  @!PT LDS RZ, [RZ] ;  /* 0x00000000fffff984 */ /* 0x000fe20000000800 */
[----:B------:R-:W-:Y:S01]  /*84f0*/  @!PT LDS RZ, [RZ] ;  /* 0x00000000fffff984 */ /* 0x000fe20000000800 */
[----:B------:R-:W-:Y:S01]  /*8500*/  @!PT LDS RZ, [RZ] ;  /* 0x00000000fffff984 */ /* 0x000fe20000000800 */
[----:B------:R2:W-:Y:S07]  /*8510*/  MEMBAR.ALL.CTA ;  /* 0x0000000000007992 */ /* 0x0005ee0000008000 */
[----:B--2---:R-:W2:Y:S02]  /*8520*/  FENCE.VIEW.ASYNC.S ;  /* 0x00000000000073c6 */ /* 0x004ea40000000000 */
[----:B--2---:R-:W-:Y:S06]  /*8530*/  BAR.SYNC.DEFER_BLOCKING 0x1, 0x80 ;  /* 0x0042000000007b1d */ /* 0x004fec0000010000 */
[----:B------:R-:W-:Y:S05]  /*8540*/  @P0 BRA `(.L_x_135) ;  /* 0x0000000000280947 */ /* 0x000fea0003800000 */
[----:B------:R-:W-:Y:S01]  /*8550*/  UIADD3 UR4, UPT, UPT, UR44, 0x8400, URZ ;  /* 0x000084002c047890 */ /* 0x000fe2000fffe0ff */
[----:B------:R-:W-:Y:S05]  /*8560*/  UMOV UR51, UR36 ;  /* 0x0000002400337c82 */ /* 0x000fea0008000000 */
[----:B------:R-:W-:Y:S01]  /*8570*/  MOV R175, UR4 ;  /* 0x0000000400af7c02 */ /* 0x000fe20008000f00 */
[----:B------:R-:W-:Y:S03]  /*8580*/  UIADD3 UR4, UP0, UPT, UR62, 0x680, URZ ;  /* 0x000006803e047890 */ /* 0x000fe6000ff1e0ff */
[----:B------:R-:W-:Y:S01]  /*8590*/  R2UR UR48, R175 ;  /* 0x00000000af3072ca */ /* 0x000fe200000e0000 */
[----:B------:R-:W-:Y:S11]  /*85a0*/  UIADD3.X UR5, UPT, UPT, URZ, UR63, URZ, UP0, !UPT ;  /* 0x0000003fff057290 */ /* 0x000ff600087fe4ff */
[----:B------:R-:W-:Y:S01]  /*85b0*/  @!UPT UIADD3 URZ, UPT, UPT, URZ, URZ, URZ ;  /* 0x000000fffffff290 */ /* 0x000fe2000fffe0ff */
[----:B------:R2:W-:Y:S01]  /*85c0*/  UTMASTG.3D [UR48], [UR4] ;  /* 0x00000030040073b5 */ /* 0x0005e20008010000 */
[----:B------:R0:W-:Y:S01]  /*85d0*/  UTMACMDFLUSH ;  /* 0x00000000000079b7 */ /* 0x0001e20000000000 */
[----:B--2---:R-:W-:Y:S04]  /*85e0*/  DEPBAR.LE SB0, 0x1 ;  /* 0x000080400000791a */ /* 0x004fe80000000000 */
.L_x_135:
[----:B------:R-:W-:Y:S05]  /*85f0*/  BSYNC.RECONVERGENT B0 ;  /* 0x0000000000007941 */ /* 0x000fea0003800200 */
.L_x_134:
[----:B------:R-:W-:Y:S06]  /*8600*/  BAR.SYNC.DEFER_BLOCKING 0x1, 0x80 ;  /* 0x0042000000007b1d */ /* 0x000fec0000010000 */
[----:B------:R-:W2:Y:S01]  /*8610*/  @P6 SYNCS.PHASECHK.TRANS64.TRYWAIT P0, [R191+URZ+0x160], R204 ;  /* 0x000160ccbf0065a7 */ /* 0x000ea200080011ff */
[----:B------:R-:W-:Y:S01]  /*8620*/  BSSY B1, `(.L_x_136) ;  /* 0x0000023000017945 */ /* 0x000fe20003800000 */
[----:B--2---:R-:W-:Y:S03]  /*8630*/  @P6 SEL R181, RZ, 0x1, !P0 ;  /* 0x00000001ffb56807 */ /* 0x004fe60004000000 */
[----:B------:R-:W-:Y:S05]  /*8640*/  @!P6 BRA `(.L_x_137) ;  /* 0x000000000080e947 */ /* 0x000fea0003800000 */
[----:B------:R-:W-:Y:S01]  /*8650*/  ISETP.NE.AND P1, PT, R182, RZ, PT ;  /* 0x000000ffb600720c */ /* 0x000fe20003f25270 */
[----:B------:R-:W-:Y:S01]  /*8660*/  BSSY B0, `(.L_x_138) ;  /* 0x000000a000007945 */ /* 0x000fe20003800000 */
[----:B------:R-:W-:Y:S11]  /*8670*/  ISETP.NE.AND P0, PT, R181, RZ, PT ;  /* 0x000000ffb500720c */ /* 0x000ff60003f05270 */
[----:B------:R-:W-:Y:S04]  /*8680*/  @P1 IMAD R3, R168, 0x2000, R173 ;  /* 0x00002000a8031824 */ /* 0x000fe800078e02ad */
[C---:B------:R-:W-:Y:S01]  /*8690*/  @P1 IMAD.IADD R6, R3.reuse, 0x1, R188 ;  /* 0x0000000103061824 */ /* 0x040fe200078e02bc */
[----:B------:R-:W-:Y:S03]  /*86a0*/  @P1 IADD3 R4, PT, PT, R3, R190, RZ ;  /* 0x000000be03041210 */ /* 0x000fe60007ffe0ff */
[----:B------:R-:W-:Y:S01]  /*86b0*/  @P1 IMAD.IADD R2, R183, 0x1, R6 ;  /* 0x00000001b7021824 */ /* 0x000fe200078e0206 */
[----:B------:R-:W-:Y:S06]  /*86c0*/  @P0 BRA `(.L_x_139) ;  /* 0x00000000000c0947 */ /* 0x000fec0003800000 */
[----:B------:R-:W-:Y:S04]  /*86d0*/  SHF.L.U32 R0, R167, 0x1f, RZ ;  /* 0x0000001fa7007819 */ /* 0x000fe800000006ff */
[----:B------:R-:W2:Y:S02]  /*86e0*/  SYNCS.PHASECHK.TRANS64.TRYWAIT P0, [R191+URZ+0x160], R0 ;  /* 0x00016000bf0075a7 */ /* 0x000ea400080011ff */
[----:B--2---:R-:W-:Y:S05]  /*86f0*/  @!P0 BRA `(.L_x_140) ;  /* 0x0000005000d48947 */ /* 0x004fea0003800000 */
.L_x_139:
[----:B------:R-:W-:Y:S05]  /*8700*/  BSYNC B0 ;  /* 0x0000000000007941 */ /* 0x000fea0003800000 */
.L_x_138:
[----:B------:R-:W-:Y:S01]  /*8710*/  ISETP.NE.AND P0, PT, R182, RZ, PT ;  /* 0x000000ffb600720c */ /* 0x000fe20003f05270 */
[----:B--2---:R-:W-:Y:S02]  /*8720*/  VIADD R191, R191, 0x180 ;  /* 0x00000180bfbf7836 */ /* 0x004fe40000000000 */
[----:B------:R-:W-:Y:S02]  /*8730*/  IMAD.U32 R0, RZ, RZ, UR45 ;  /* 0x0000002dff007e24 */ /* 0x000fe4000f8e00ff */
[----:B------:R-:W-:Y:S03]  /*8740*/  VIADD R168, R168, 0x1 ;  /* 0x00000001a8a87836 */ /* 0x000fe60000000000 */
[----:B------:R-:W-:Y:S05]  /*8750*/  PRMT R0, R0, 0x654, R191 ;  /* 0x0000065400007816 */ /* 0x000fea00000000bf */
[----:B------:R2:W3:Y:S04]  /*8760*/  @P0 LDS.128 R140, [R3] ;  /* 0x00000000038c0984 */ /* 0x0004e80000000c00 */
[----:B------:R2:W4:Y:S04]  /*8770*/  @P0 LDS.128 R148, [R4+0x20] ;  /* 0x0000200004940984 */ /* 0x0005280000000c00 */
        /* <DEDUP_REMOVED lines=12> */
[----:B--234-:R-:W-:Y:S02]  /*8840*/  LOP3.LUT R167, R167, R0, RZ, 0x3c, !PT ;  /* 0x00000000a7a77212 */ /* 0x01cfe400078e3cff */
.L_x_137:
[----:B------:R-:W-:Y:S05]  /*8850*/  BSYNC B1 ;  /* 0x0000000000017941 */ /* 0x000fea0003800000 */
.L_x_136:
[----:B------:R-:W-:Y:S01]  /*8860*/  VIADD R0, R71, 0x40 ;  /* 0x0000004047007836 */ /* 0x000fe20000000000 */
[----:B------:R-:W-:Y:S04]  /*8870*/  BSSY.RECONVERGENT B6, `(.L_x_141) ;  /* 0x0000015000067945 */ /* 0x000fe80003800200 */
[----:B------:R-:W-:Y:S04]  /*8880*/  SHF.R.U32.HI R0, RZ, 0x15, R0 ;  /* 0x00000015ff007819 */ /* 0x000fe80000011600 */
[----:B------:R-:W-:Y:S11]  /*8890*/  LOP3.LUT P0, RZ, R0, 0x3, R159, 0x48, !PT ;  /* 0x0000000300ff7812 */ /* 0x000ff6000780489f */
[----:B------:R-:W-:Y:S02]  /*88a0*/  @!UPT UIADD3 URZ, UPT, UPT, URZ, URZ, URZ ;  /* 0x000000fffffff290 */ /* 0x000fe4000fffe0ff */
        /* <DEDUP_REMOVED lines=8> */
[----:B------:R-:W5:Y:S01]  /*8930*/  LDCU.64 UR4, c[0x4][0x18] ;  /* 0x01000300ff0477ac */ /* 0x000f620008000a00 */
[----:B--2---:R-:W-:Y:S01]  /*8940*/  MOV R5, UR9 ;  /* 0x0000000900057c02 */ /* 0x004fe20008000f00 */
[----:B------:R-:W-:Y:S01]  /*8950*/  IMAD.U32 R4, RZ, RZ, UR8 ;  /* 0x00000008ff047e24 */ /* 0x000fe2000f8e00ff */
[----:B---3--:R-:W-:Y:S01]  /*8960*/  MOV R7, UR7 ;  /* 0x0000000700077c02 */ /* 0x008fe20008000f00 */
[----:B------:R-:W-:Y:S01]  /*8970*/  IMAD.U32 R6, RZ, RZ, UR6 ;  /* 0x00000006ff067e24 */ /* 0x000fe2000f8e00ff */
[----:B-----5:R-:W-:Y:S01]  /*8980*/  MOV R11, UR5 ;  /* 0x00000005000b7c02 */ /* 0x020fe20008000f00 */
[----:B------:R-:W-:Y:S02]  /*8990*/  IMAD.U32 R10, RZ, RZ, UR4 ;  /* 0x00000004ff0a7e24 */ /* 0x000fe4000f8e00ff */
[----:B------:R-:W-:Y:S07]  /*89a0*/  LEPC R20, `(.L_x_142) ;  /* 0x000000001014794e */ /* 0x000fee0000000000 */
[----:B-1--4-:R-:W-:Y:S05]  /*89b0*/  CALL.ABS.NOINC R2 ;  /* 0x0000000002007343 */ /* 0x012fea0003c00000 */
.L_x_142:
[----:B------:R-:W-:Y:S05]  /*89c0*/  BSYNC.RECONVERGENT B6 ;  /* 0x0000000000067941 */ /* 0x000fea0003800200 */
.L_x_141:
[----:B------:R-:W-:Y:S01]  /*89d0*/  F2FP.F16.E4M3.UNPACK_B R4, R141 ;  /* 0x0000008dff04723e */ /* 0x000fe200020006ff */
[----:B------:R-:W-:Y:S05]  /*89e0*/  WARPSYNC.ALL ;  /* 0x0000000000007948 */ /* 0x000fea0003800000 */
[----:B------:R-:W-:Y:S01]  /*89f0*/  R2UR UR4, R71 ;  /* 0x00000000470472ca */ /* 0x000fe200000e0000 */
[--C-:B------:R-:W-:Y:S01]  /*8a00*/  HADD2.F32 R78, -RZ, R4.reuse.H0_H0 ;  /* 0x20000004ff4e7230 */ /* 0x100fe20000004100 */
[-C--:B------:R-:W-:Y:S01]  /*8a10*/  F2FP.F16.E4M3.UNPACK_B R0, R140.reuse ;  /* 0x0000008cff00723e */ /* 0x080fe200020006ff */
[----:B------:R-:W-:Y:S01]  /*8a20*/  HADD2.F32 R75, -RZ, R4.H1_H1 ;  /* 0x30000004ff4b7230 */ /* 0x000fe20000004100 */
[----:B------:R-:W-:Y:S01]  /*8a30*/  F2FP.F16.E4M3.UNPACK_B R4, R143 ;  /* 0x0000008fff04723e */ /* 0x000fe200020006ff */
[----:B------:R-:W-:Y:S01]  /*8a40*/  BSSY.RECONVERGENT B0, `(.L_x_143) ;  /* 0x0000116000007945 */ /* 0x000fe20003800200 */
[----:B------:R-:W-:Y:S01]  /*8a50*/  F2FP.F16.E4M3.UNPACK_B R3, R140.H1 ;  /* 0x0000008cff03723e */ /* 0x000fe200030006ff */
[--C-:B------:R-:W-:Y:S01]  /*8a60*/  HADD2.F32 R2, -RZ, R0.reuse.H0_H0 ;  /* 0x20000000ff027230 */ /* 0x100fe20000004100 */
[----:B-1----:R-:W-:Y:S01]  /*8a70*/  F2FP.F16.E4M3.UNPACK_B R127, R154 ;  /* 0x0000009aff7f723e */ /* 0x002fe200020006ff */
[----:B------:R-:W-:Y:S01]  /*8a80*/  HADD2.F32 R72, -RZ, R0.H1_H1 ;  /* 0x30000000ff487230 */ /* 0x000fe20000004100 */
[----:B------:R-:W-:Y:S01]  /*8a90*/  F2FP.F16.E4M3.UNPACK_B R0, R141.H1 ;  /* 0x0000008dff00723e */ /* 0x000fe200030006ff */
[--C-:B------:R-:W-:Y:S01]  /*8aa0*/  HADD2.F32 R74, -RZ, R3.reuse.H0_H0 ;  /* 0x20000003ff4a7230 */ /* 0x100fe20000004100 */
[----:B------:R-:W-:Y:S01]  /*8ab0*/  F2FP.F16.E4M3.UNPACK_B R117, R151.H1 ;  /* 0x00000097ff75723e */ /* 0x000fe200030006ff */
[----:B------:R-:W-:Y:S01]  /*8ac0*/  HADD2.F32 R76, -RZ, R3.H1_H1 ;  /* 0x30000003ff4c7230 */ /* 0x000fe20000004100 */
[-C--:B------:R-:W-:Y:S01]  /*8ad0*/  F2FP.F16.E4M3.UNPACK_B R3, R142.reuse ;  /* 0x0000008eff03723e */ /* 0x080fe200020006ff */
[--C-:B------:R-:W-:Y:S01]  /*8ae0*/  HADD2.F32 R80, -RZ, R0.reuse.H0_H0 ;  /* 0x20000000ff507230 */ /* 0x100fe20000004100 */
[----:B------:R-:W-:Y:S01]  /*8af0*/  ISETP.NE.AND P0, PT, R176, RZ, PT ;  /* 0x000000ffb000720c */ /* 0x000fe20003f05270 */
[----:B------:R-:W-:Y:S01]  /*8b00*/  HADD2.F32 R77, -RZ, R0.H1_H1 ;  /* 0x30000000ff4d7230 */ /* 0x000fe20000004100 */
[----:B------:R-:W-:Y:S01]  /*8b10*/  F2FP.F16.E4M3.UNPACK_B R0, R142.H1 ;  /* 0x0000008eff00723e */ /* 0x000fe200030006ff */
[--C-:B------:R-:W-:Y:S01]  /*8b20*/  HADD2.F32 R82, -RZ, R3.reuse.H0_H0 ;  /* 0x20000003ff527230 */ /* 0x100fe20000004100 */
[----:B------:R-:W-:Y:S01]  /*8b30*/  ISETP.NE.AND P6, PT, R189, RZ, PT ;  /* 0x000000ffbd00720c */ /* 0x000fe20003fc5270 */
[----:B------:R-:W-:Y:S01]  /*8b40*/  HADD2.F32 R79, -RZ, R3.H1_H1 ;  /* 0x30000003ff4f7230 */ /* 0x000fe20000004100 */
[----:B------:R-:W-:Y:S01]  /*8b50*/  F2FP.F16.E4M3.UNPACK_B R3, R143.H1 ;  /* 0x0000008fff03723e */ /* 0x000fe200030006ff */
[--C-:B------:R-:W-:Y:S02]  /*8b60*/  HADD2.F32 R84, -RZ, R0.reuse.H0_H0 ;  /* 0x20000000ff547230 */ /* 0x100fe40000004100 */
[----:B------:R-:W-:Y:S01]  /*8b70*/  HADD2.F32 R81, -RZ, R0.H1_H1 ;  /* 0x30000000ff517230 */ /* 0x000fe20000004100 */
[-C--:B------:R-:W-:Y:S01]  /*8b80*/  F2FP.F16.E4M3.UNPACK_B R0, R144.reuse ;  /* 0x00000090ff00723e */ /* 0x080fe200020006ff */
[--C-:B------:R-:W-:Y:S02]  /*8b90*/  HADD2.F32 R86, -RZ, R4.reuse.H0_H0 ;  /* 0x20000004ff567230 */ /* 0x100fe40000004100 */
[----:B------:R-:W-:Y:S01]  /*8ba0*/  HADD2.F32 R83, -RZ, R4.H1_H1 ;  /* 0x30000004ff537230 */ /* 0x000fe20000004100 */
[-C--:B------:R-:W-:Y:S01]  /*8bb0*/  F2FP.F16.E4M3.UNPACK_B R4, R145.reuse ;  /* 0x00000091ff04723e */ /* 0x080fe200020006ff */
[--C-:B------:R-:W-:Y:S02]  /*8bc0*/  HADD2.F32 R90, -RZ, R0.reuse.H0_H0 ;  /* 0x20000000ff5a7230 */ /* 0x100fe40000004100 */
[----:B------:R-:W-:Y:S01]  /*8bd0*/  HADD2.F32 R87, -RZ, R0.H1_H1 ;  /* 0x30000000ff577230 */ /* 0x000fe20000004100 */
[----:B------:R-:W-:Y:S01]  /*8be0*/  F2FP.F16.E4M3.UNPACK_B R0, R145.H1 ;  /* 0x00000091ff00723e */ /* 0x000fe200030006ff */
[--C-:B------:R-:W-:Y:S02]  /*8bf0*/  HADD2.F32 R88, -RZ, R3.reuse.H0_H0 ;  /* 0x20000003ff587230 */ /* 0x100fe40000004100 */
[----:B------:R-:W-:Y:S01]  /*8c00*/  HADD2.F32 R85, -RZ, R3.H1_H1 ;  /* 0x30000003ff557230 */ /* 0x000fe20000004100 */
[----:B------:R-:W-:Y:S01]  /*8c10*/  F2FP.F16.E4M3.UNPACK_B R3, R144.H1 ;  /* 0x00000090ff03723e */ /* 0x000fe200030006ff */
[--C-:B------:R-:W-:Y:S02]  /*8c20*/  HADD2.F32 R96, -RZ, R0.reuse.H0_H0 ;  /* 0x20000000ff607230 */ /* 0x100fe40000004100 */
[----:B------:R-:W-:Y:S01]  /*8c30*/  HADD2.F32 R93, -RZ, R0.H1_H1 ;  /* 0x30000000ff5d7230 */ /* 0x000fe20000004100 */
[-C--:B------:R-:W-:Y:S01]  /*8c40*/  F2FP.F16.E4M3.UNPACK_B R0, R146.reuse.H1 ;  /* 0x00000092ff00723e */ /* 0x080fe200030006ff */
[--C-:B------:R-:W-:Y:S02]  /*8c50*/  HADD2.F32 R94, -RZ, R4.reuse.H0_H0 ;  /* 0x20000004ff5e7230 */ /* 0x100fe40000004100 */
[----:B------:R-:W-:Y:S01]  /*8c60*/  HADD2.F32 R91, -RZ, R4.H1_H1 ;  /* 0x30000004ff5b7230 */ /* 0x000fe20000004100 */
[----:B------:R-:W-:Y:S01]  /*8c70*/  F2FP.F16.E4M3.UNPACK_B R4, R147 ;  /* 0x00000093ff04723e */ /* 0x000fe200020006ff */
[--C-:B------:R-:W-:Y:S02]  /*8c80*/  HADD2.F32 R92, -RZ, R3.reuse.H0_H0 ;  /* 0x20000003ff5c7230 */ /* 0x100fe40000004100 */
[----:B------:R-:W-:Y:S01]  /*8c90*/  HADD2.F32 R89, -RZ, R3.H1_H1 ;  /* 0x30000003ff597230 */ /* 0x000fe20000004100 */
[----:B------:R-:W-:Y:S01]  /*8ca0*/  F2FP.F16.E4M3.UNPACK_B R3, R146 ;  /* 0x00000092ff03723e */ /* 0x000fe200020006ff */
[--C-:B------:R-:W-:Y:S02]  /*8cb0*/  HADD2.F32 R100, -RZ, R0.reuse.H0_H0 ;  /* 0x20000000ff647230 */ /* 0x100fe40000004100 */
[----:B------:R-:W-:Y:S01]  /*8cc0*/  HADD2.F32 R97, -RZ, R0.H1_H1 ;  /* 0x30000000ff617230 */ /* 0x000fe20000004100 */
[-C--:B------:R-:W-:Y:S01]  /*8cd0*/  F2FP.F16.E4M3.UNPACK_B R0, R148.reuse ;  /* 0x00000094ff00723e */ /* 0x080fe200020006ff */
[--C-:B------:R-:W-:Y:S02]  /*8ce0*/  HADD2.F32 R102, -RZ, R4.reuse.H0_H0 ;  /* 0x20000004ff667230 */ /* 0x100fe40000004100 */
[----:B------:R-:W-:Y:S01]  /*8cf0*/  HADD2.F32 R99, -RZ, R4.H1_H1 ;  /* 0x30000004ff637230 */ /* 0x000fe20000004100 */
[----:B------:R-:W-:Y:S01]  /*8d00*/  F2FP.F16.E4M3.UNPACK_B R4, R149 ;  /* 0x00000095ff04723e */ /* 0x000fe200020006ff */
[--C-:B------:R-:W-:Y:S02]  /*8d10*/  HADD2.F32 R98, -RZ, R3.reuse.H0_H0 ;  /* 0x20000003ff627230 */ /* 0x100fe40000004100 */
[----:B------:R-:W-:Y:S01]  /*8d20*/  HADD2.F32 R95, -RZ, R3.H1_H1 ;  /* 0x30000003ff5f7230 */ /* 0x000fe20000004100 */
[----:B------:R-:W-:Y:S01]  /*8d30*/  F2FP.F16.E4M3.UNPACK_B R3, R147.H1 ;  /* 0x00000093ff03723e */ /* 0x000fe200030006ff */
[--C-:B------:R-:W-:Y:S02]  /*8d40*/  HADD2.F32 R106, -RZ, R0.reuse.H0_H0 ;  /* 0x20000000ff6a7230 */ /* 0x100fe40000004100 */
[----:B------:R-:W-:Y:S01]  /*8d50*/  HADD2.F32 R103, -RZ, R0.H1_H1 ;  /* 0x30000000ff677230 */ /* 0x000fe20000004100 */
[----:B------:R-:W-:Y:S01]  /*8d60*/  F2FP.F16.E4M3.UNPACK_B R0, R148.H1 ;  /* 0x00000094ff00723e */ /* 0x000fe200030006ff */
[--C-:B------:R-:W-:Y:S02]  /*8d70*/  HADD2.F32 R110, -RZ, R4.reuse.H0_H0 ;  /* 0x20000004ff6e7230 */ /* 0x100fe40000004100 */
[----:B------:R-:W-:Y:S02]  /*8d80*/  HADD2.F32 R107, -RZ, R4.H1_H1 ;  /* 0x30000004ff6b7230 */ /* 0x000fe40000004100 */
[--C-:B------:R-:W-:Y:S01]  /*8d90*/  HADD2.F32 R104, -RZ, R3.reuse.H0_H0 ;  /* 0x20000003ff687230 */ /* 0x100fe20000004100 */
[----:B------:R-:W1:Y:S01]  /*8da0*/  LDTM.x64 R4, tmem[UR4+0x40] ;  /* 0x00004004000479ee */ /* 0x000e620008340000 */
[----:B------:R-:W-:Y:S01]  /*8db0*/  HADD2.F32 R101, -RZ, R3.H1_H1 ;  /* 0x30000003ff657230 */ /* 0x000fe20000004100 */
[----:B------:R-:W-:Y:S01]  /*8dc0*/  F2FP.F16.E4M3.UNPACK_B R3, R149.H1 ;  /* 0x00000095ff03723e */ /* 0x000fe200030006ff */
        /* <DEDUP_REMOVED lines=14> */
[----:B------:R-:W-:Y:S01]  /*8eb0*/  F2FP.F16.E4M3.UNPACK_B R0, R152.H1 ;  /* 0x00000098ff00723e */ /* 0x000fe200030006ff */
[--C-:B------:R-:W-:Y:S02]  /*8ec0*/  HADD2.F32 R122, -RZ, R3.reuse.H0_H0 ;  /* 0x20000003ff7a7230 */ /* 0x100fe40000004100 */
[C---:B-1----:R-:W-:Y:S01]  /*8ed0*/  FMUL R7, R70.reuse, R7 ;  /* 0x0000000746077220 */ /* 0x042fe20000400000 */
        /* <DEDUP_REMOVED lines=10> */
[C---:B------:R-:W-:Y:S01]  /*8f80*/  FMUL R0, R70.reuse, R4 ;  /* 0x0000000446007220 */ /* 0x040fe20000400000 */
[--C-:B------:R-:W-:Y:S01]  /*8f90*/  HADD2.F32 R130, -RZ, R127.reuse.H0_H0 ;  /* 0x2000007fff827230 */ /* 0x100fe20000004100 */
[----:B------:R-:W-:Y:S01]  /*8fa0*/  F2FP.F16.E4M3.UNPACK_B R4, R155 ;  /* 0x0000009bff04723e */ /* 0x000fe200020006ff */
[----:B------:R-:W-:Y:S02]  /*8fb0*/  HADD2.F32 R127, -RZ, R127.H1_H1 ;  /* 0x3000007fff7f7230 */ /* 0x000fe40000004100 */
[C---:B------:R-:W-:Y:S01]  /*8fc0*/  FFMA R0, R73.reuse, R2, R0 ;  /* 0x0000000249007223 */ /* 0x040fe20000000000 */
[C---:B------:R-:W-:Y:S01]  /*8fd0*/  FMUL R2, R70.reuse, R5 ;  /* 0x0000000546027220 */ /* 0x040fe20000400000 */
[--C-:B------:R-:W-:Y:S01]  /*8fe0*/  HADD2.F32 R132, -RZ, R3.reuse.H0_H0 ;  /* 0x20000003ff847230 */ /* 0x100fe20000004100 */
[----:B------:R-:W-:Y:S01]  /*8ff0*/  F2FP.F16.E4M3.UNPACK_B R5, R155.H1 ;  /* 0x0000009bff05723e */ /* 0x000fe200030006ff */
[----:B------:R-:W-:Y:S02]  /*9000*/  HADD2.F32 R129, -RZ, R3.H1_H1 ;  /* 0x30000003ff817230 */ /* 0x000fe40000004100 */
[C---:B------:R-:W-:Y:S01]  /*9010*/  FFMA R2, R73.reuse, R72, R2 ;  /* 0x0000004849027223 */ /* 0x040fe20000000002 */
[--C-:B------:R-:W-:Y:S02]  /*9020*/  HADD2.F32 R72, -RZ, R4.reuse.H0_H0 ;  /* 0x20000004ff487230 */ /* 0x100fe40000004100 */
[C---:B------:R-:W-:Y:S01]  /*9030*/  FMUL R3, R70.reuse, R6 ;  /* 0x0000000646037220 */ /* 0x040fe20000400000 */
[----:B------:R-:W-:Y:S02]  /*9040*/  HADD2.F32 R131, -RZ, R4.H1_H1 ;  /* 0x30000004ff837230 */ /* 0x000fe40000004100 */
[C---:B------:R-:W-:Y:S01]  /*9050*/  FMUL R4, R70.reuse, R9 ;  /* 0x0000000946047220 */ /* 0x040fe20000400000 */
[--C-:B------:R-:W-:Y:S02]  /*9060*/  HADD2.F32 R133, -RZ, R5.reuse.H1_H1 ;  /* 0x30000005ff857230 */ /* 0x100fe40000004100 */
[C---:B------:R-:W-:Y:S01]  /*9070*/  FFMA R3, R73.reuse, R74, R3 ;  /* 0x0000004a49037223 */ /* 0x040fe20000000003 */
[----:B------:R-:W-:Y:S01]  /*9080*/  FFMA R7, R73, R76, R7 ;  /* 0x0000004c49077223 */ /* 0x000fe20000000007 */
[----:B------:R-:W-:Y:S02]  /*9090*/  HADD2.F32 R74, -RZ, R5.H0_H0 ;  /* 0x20000005ff4a7230 */ /* 0x000fe40000004100 */
[C---:B------:R-:W-:Y:S01]  /*90a0*/  FMUL R5, R70.reuse, R10 ;  /* 0x0000000a46057220 */ /* 0x040fe20000400000 */
[C---:B------:R-:W-:Y:S01]  /*90b0*/  FMUL R6, R70.reuse, R11 ;  /* 0x0000000b46067220 */ /* 0x040fe20000400000 */
[C---:B------:R-:W-:Y:S01]  /*90c0*/  FMUL R11, R70.reuse, R16 ;  /* 0x00000010460b7220 */ /* 0x040fe20000400000 */
[----:B------:R-:W-:Y:S01]  /*90d0*/  F2FP.SATFINITE.E4M3.F32.PACK_AB_MERGE_C R135, R7, R3, RZ ;  /* 0x000000030787723e */ /* 0x000fe200048070ff */
[C---:B------:R-:W-:Y:S01]  /*90e0*/  FMUL R3, R70.reuse, R8 ;  /* 0x0000000846037220 */ /* 0x040fe20000400000 */
[C---:B------:R-:W-:Y:S01]  /*90f0*/  FMUL R7, R70.reuse, R12 ;  /* 0x0000000c46077220 */ /* 0x040fe20000400000 */
[C---:B------:R-:W-:Y:S01]  /*9100*/  FMUL R8, R70.reuse, R13 ;  /* 0x0000000d46087220 */ /* 0x040fe20000400000 */
[C---:B------:R-:W-:Y:S01]  /*9110*/  FMUL R12, R70.reuse, R17 ;  /* 0x00000011460c7220 */ /* 0x040fe20000400000 */
[C---:B------:R-:W-:Y:S01]  /*9120*/  FFMA R3, R73.reuse, R78, R3 ;  /* 0x0000004e49037223 */ /* 0x040fe20000000003 */
[C---:B------:R-:W-:Y:S01]  /*9130*/  FFMA R4, R73.reuse, R75, R4 ;  /* 0x0000004b49047223 */ /* 0x040fe20000000004 */
[C---:B------:R-:W-:Y:S01]  /*9140*/  FFMA R5, R73.reuse, R80, R5 ;  /* 0x0000005049057223 */ /* 0x040fe20000000005 */
[C---:B------:R-:W-:Y:S01]  /*9150*/  FFMA R6, R73.reuse, R77, R6 ;  /* 0x0000004d49067223 */ /* 0x040fe20000000006 */
[C---:B------:R-:W-:Y:S01]  /*9160*/  FFMA R7, R73.reuse, R82, R7 ;  /* 0x0000005249077223 */ /* 0x040fe20000000007 */
[C---:B------:R-:W-:Y:S01]  /*9170*/  FFMA R8, R73.reuse, R79, R8 ;  /* 0x0000004f49087223 */ /* 0x040fe20000000008 */
[C---:B------:R-:W-:Y:S01]  /*9180*/  FMUL R16, R70.reuse, R21 ;  /* 0x0000001546107220 */ /* 0x040fe20000400000 */
[----:B------:R-:W-:Y:S01]  /*9190*/  FMUL R9, R70, R14 ;  /* 0x0000000e46097220 */ /* 0x000fe20000400000 */
[----:B------:R-:W-:Y:S01]  /*91a0*/  F2FP.SATFINITE.E4M3.F32.PACK_AB_MERGE_C R5, R6, R5, RZ ;  /* 0x000000050605723e */ /* 0x000fe200048070ff */
[C---:B------:R-:W-:Y:S01]  /*91b0*/  FMUL R10, R70.reuse, R15 ;  /* 0x0000000f460a7220 */ /* 0x040fe20000400000 */
[C---:B------:R-:W-:Y:S01]  /*91c0*/  FMUL R15, R70.reuse, R20 ;  /* 0x00000014460f7220 */ /* 0x040fe20000400000 */
[C---:B------:R-:W-:Y:S01]  /*91d0*/  FFMA R9, R73.reuse, R84, R9 ;  /* 0x0000005449097223 */ /* 0x040fe20000000009 */
[C---:B------:R-:W-:Y:S01]  /*91e0*/  FMUL R20, R70.reuse, R25 ;  /* 0x0000001946147220 */ /* 0x040fe20000400000 */
[C---:B------:R-:W-:Y:S01]  /*91f0*/  FFMA R10, R73.reuse, R81, R10 ;  /* 0x00000051490a7223 */ /* 0x040fe2000000000a */
[C---:B------:R-:W-:Y:S01]  /*9200*/  FFMA R11, R73.reuse, R86, R11 ;  /* 0x00000056490b7223 */ /* 0x040fe2000000000b */
[C---:B------:R-:W-:Y:S01]  /*9210*/  FFMA R12, R73.reuse, R83, R12 ;  /* 0x00000053490c7223 */ /* 0x040fe2000000000c */
[C---:B------:R-:W-:Y:S01]  /*9220*/  FMUL R13, R70.reuse, R18 ;  /* 0x00000012460d7220 */ /* 0x040fe20000400000 */
[----:B------:R-:W-:Y:S01]  /*9230*/  FMUL R14, R70, R19 ;  /* 0x00000013460e7220 */ /* 0x000fe20000400000 */
[----:B------:R-:W-:Y:S01]  /*9240*/  F2FP.SATFINITE.E4M3.F32.PACK_AB_MERGE_C R9, R10, R9, RZ ;  /* 0x000000090a09723e */ /* 0x000fe200048070ff */
[C---:B------:R-:W-:Y:S01]  /*9250*/  FMUL R19, R70.reuse, R24 ;  /* 0x0000001846137220 */ /* 0x040fe20000400000 */
        /* <DEDUP_REMOVED lines=17> */
[----:B------:R-:W-:Y:S01]  /*9370*/  FMUL R27, R70, R32 ;  /* 0x00000020461b7220 */ /* 0x000fe20000400000 */
[C---:B------:R-:W-:Y:S01]  /*9380*/  FFMA R21, R73.reuse, R96, R21 ;  /* 0x0000006049157223 */ /* 0x040fe20000000015 */
[C---:B------:R-:W-:Y:S01]  /*9390*/  FFMA R22, R73.reuse, R93, R22 ;  /* 0x0000005d49167223 */ /* 0x040fe20000000016 */
[----:B------:R-:W-:Y:S01]  /*93a0*/  F2FP.SATFINITE.E4M3.F32.PACK_AB_MERGE_C R16, R16, R15, R17 ;  /* 0x0000000f1010723e */ /* 0x000fe20004807011 */
[C---:B------:R-:W-:Y:S01]  /*93b0*/  FFMA R23, R73.reuse, R98, R23 ;  /* 0x0000006249177223 */ /* 0x040fe20000000017 */
[C---:B------:R-:W-:Y:S01]  /*93c0*/  FFMA R24, R73.reuse, R95, R24 ;  /* 0x0000005f49187223 */ /* 0x040fe20000000018 */
[----:B------:R-:W-:Y:S01]  /*93d0*/  FMUL R32, R70, R37 ;  /* 0x0000002546207220 */ /* 0x000fe20000400000 */
[----:B------:R-:W-:Y:S01]  /*93e0*/  F2FP.SATFINITE.E4M3.F32.PACK_AB_MERGE_C R21, R22, R21, RZ ;  /* 0x000000151615723e */ /* 0x000fe200048070ff */
[C---:B------:R-:W-:Y:S01]  /*93f0*/  FMUL R25, R70.reuse, R30 ;  /* 0x0000001e46197220 */ /* 0x040fe20000400000 */
[C---:B------:R-:W-:Y:S01]  /*9400*/  FMUL R26, R70.reuse, R31 ;  /* 0x0000001f461a7220 */ /* 0x040fe20000400000 */
[----:B------:R-:W-:Y:S01]  /*9410*/  FMUL R31, R70, R36 ;  /* 0x00000024461f7220 */ /* 0x000fe20000400000 */
[----:B------:R-:W-:Y:S01]  /*9420*/  F2FP.SATFINITE.E4M3.F32.PACK_AB_MERGE_C R17, R20, R19, R21 ;  /* 0x000000131411723e */ /* 0x000fe20004807015 */
        /* <DEDUP_REMOVED lines=8> */
[----:B------:R-:W-:Y:S01]  /*94b0*/  FMUL R35, R70, R40 ;  /* 0x0000002846237220 */ /* 0x000fe20000400000 */
[C---:B------:R-:W-:Y:S01]  /*94c0*/  FFMA R29, R73.reuse, R104, R29 ;  /* 0x00000068491d7223 */ /* 0x040fe2000000001d */
[----:B------:R-:W-:Y:S01]  /*94d0*/  F2FP.SATFINITE.E4M3.F32.PACK_AB_MERGE_C R18, R24, R23, R18 ;  /* 0x000000171812723e */ /* 0x000fe20004807012 */
        /* <DEDUP_REMOVED lines=22> */
[C---:B------:R-:W-:Y:S01]  /*9640*/  FMUL R41, R70.reuse, R46 ;  /* 0x0000002e46297220 */ /* 0x040fe20000400000 */
[C---:B------:R-:W-:Y:S01]  /*9650*/  FMUL R42, R70.reuse, R47 ;  /* 0x0000002f462a7220 */ /* 0x040fe20000400000 */
        /* <DEDUP_REMOVED lines=8> */
[C---:B------:R-:W-:Y:S01]  /*96e0*/  FMUL R47, R70.reuse, R52 ;  /* 0x00000034462f7220 */ /* 0x040fe20000400000 */
[C---:B------:R-:W-:Y:S01]  /*96f0*/  FFMA R44, R73.reuse, R115, R44 ;  /* 0x00000073492c7223 */ /* 0x040fe2000000002c */
[C---:B------:R-:W-:Y:S01]  /*9700*/  FMUL R48, R70.reuse, R53 ;  /* 0x0000003546307220 */ /* 0x040fe20000400000 */
        /* <DEDUP_REMOVED lines=8> */
[C---:B------:R-:W-:Y:S01]  /*9790*/  FFMA R45, R73.reuse, R120, R45 ;  /* 0x00000078492d7223 */ /* 0x040fe2000000002d */
[C---:B------:R-:W-:Y:S01]  /*97a0*/  FMUL R59, R70.reuse, R64 ;  /* 0x00000040463b7220 */ /* 0x040fe20000400000 */
[C---:B------:R-:W-:Y:S01]  /*97b0*/  FMUL R60, R70.reuse, R65 ;  /* 0x00000041463c7220 */ /* 0x040fe20000400000 */
[C---:B------:R-:W-:Y:S01]  /*97c0*/  FMUL R61, R70.reuse, R66 ;  /* 0x00000042463d7220 */ /* 0x040fe20000400000 */
[----:B------:R-:W-:Y:S01]  /*97d0*/  FMUL R62, R70, R67 ;  /* 0x00000043463e7220 */ /* 0x000fe20000400000 */
[C---:B------:R-:W-:Y:S01]  /*97e0*/  FFMA R46, R73.reuse, R117, R46 ;  /* 0x00000075492e7223 */ /* 0x040fe2000000002e */
[----:B------:R-:W-:Y:S01]  /*97f0*/  F2FP.SATFINITE.E4M3.F32.PACK_AB_MERGE_C R64, R2, R0, R135 ;  /* 0x000000000240723e */ /* 0x000fe20004807087 */
[C---:B------:R-:W-:Y:S01]  /*9800*/  FFMA R47, R73.reuse, R122, R47 ;  /* 0x0000007a492f7223 */ /* 0x040fe2000000002f */
[----:B------:R-:W-:Y:S01]  /*9810*/  F2FP.SATFINITE.E4M3.F32.PACK_AB_MERGE_C R65, R4, R3, R5 ;  /* 0x000000030441723e */ /* 0x000fe20004807005 */
[C---:B------:R-:W-:Y:S01]  /*9820*/  FFMA R48, R73.reuse, R119, R48 ;  /* 0x0000007749307223 */ /* 0x040fe20000000030 */
[----:B------:R-:W-:Y:S01]  /*9830*/  F2FP.SATFINITE.E4M3.F32.PACK_AB_MERGE_C R66, R8, R7, R9 ;  /* 0x000000070842723e */ /* 0x000fe20004807009 */
[C---:B------:R-:W-:Y:S01]  /*9840*/  FFMA R49, R73.reuse, R124, R49 ;  /* 0x0000007c49317223 */ /* 0x040fe20000000031 */
[----:B------:R-:W-:Y:S01]  /*9850*/  F2FP.SATFINITE.E4M3.F32.PACK_AB_MERGE_C R67, R12, R11, R13 ;  /* 0x0000000b0c43723e */ /* 0x000fe2000480700d */
[----:B------:R-:W-:Y:S01]  /*9860*/  FMUL R53, R70, R58 ;  /* 0x0000003a46357220 */ /* 0x000fe20000400000 */
[C---:B------:R-:W-:Y:S01]  /*9870*/  FFMA R50, R73.reuse, R121, R50 ;  /* 0x0000007949327223 */ /* 0x040fe20000000032 */
[C---:B------:R-:W-:Y:S01]  /*9880*/  FFMA R51, R73.reuse, R126, R51 ;  /* 0x0000007e49337223 */ /* 0x040fe20000000033 */
[C---:B------:R-:W-:Y:S01]  /*9890*/  FFMA R52, R73.reuse, R123, R52 ;  /* 0x0000007b49347223 */ /* 0x040fe20000000034 */
[----:B------:R1:W-:Y:S01]  /*98a0*/  STS.128 [R137+UR44+0xa400], R64 ;  /* 0x00a4004089007988 */ /* 0x0003e20008000c2c */
[C---:B------:R-:W-:Y:S01]  /*98b0*/  FFMA R53, R73.reuse, R128, R53 ;  /* 0x0000008049357223 */ /* 0x040fe20000000035 */
[----:B------:R-:W-:Y:S01]  /*98c0*/  F2FP.SATFINITE.E4M3.F32.PACK_AB_MERGE_C R37, R38, R37, RZ ;  /* 0x000000252625723e */ /* 0x000fe200048070ff */
[C---:B------:R-:W-:Y:S01]  /*98d0*/  FFMA R54, R73.reuse, R125, R54 ;  /* 0x0000007d49367223 */ /* 0x040fe20000000036 */
[----:B------:R-:W-:Y:S01]  /*98e0*/  FMUL R58, R70, R63 ;  /* 0x0000003f463a7220 */ /* 0x000fe20000400000 */
[C---:B------:R-:W-:Y:S01]  /*98f0*/  FFMA R55, R73.reuse, R130, R55 ;  /* 0x0000008249377223 */ /* 0x040fe20000000037 */
[C---:B------:R-:W-:Y:S01]  /*9900*/  FFMA R56, R73.reuse, R127, R56 ;  /* 0x0000007f49387223 */ /* 0x040fe20000000038 */
[C---:B------:R-:W-:Y:S01]  /*9910*/  FFMA R57, R73.reuse, R132, R57 ;  /* 0x0000008449397223 */ /* 0x040fe20000000039 */
[----:B------:R1:W-:Y:S01]  /*9920*/  STS.128 [R178+0xa010], R16 ;  /* 0x00a01010b2007388 */ /* 0x0003e20000000c00 */
[----:B------:R-:W-:Y:S01]  /*9930*/  F2FP.SATFINITE.E4M3.F32.PACK_AB_MERGE_C R33, R36, R35, R37 ;  /* 0x000000232421723e */ /* 0x000fe20004807025 */
[C---:B------:R-:W-:Y:S01]  /*9940*/  FFMA R58, R73.reuse, R129, R58 ;  /* 0x00000081493a7223 */ /* 0x040fe2000000003a */
[----:B------:R-:W-:Y:S01]  /*9950*/  F2FP.SATFINITE.E4M3.F32.PACK_AB_MERGE_C R34, R42, R41, RZ ;  /* 0x000000292a22723e */ /* 0x000fe200048070ff */
[C---:B------:R-:W-:Y:S01]  /*9960*/  FFMA R59, R73.reuse, R72, R59 ;  /* 0x00000048493b7223 */ /* 0x040fe2000000003b */
[----:B------:R-:W-:Y:S01]  /*9970*/  F2FP.SATFINITE.E4M3.F32.PACK_AB_MERGE_C R35, R46, R45, RZ ;  /* 0x0000002d2e23723e */ /* 0x000fe200048070ff */
        /* <DEDUP_REMOVED lines=25> */
[----:B------:R-:W-:Y:S02]  /*9b10*/  UIADD3 UR4, UP0, UPT, UR62, 0x680, URZ ;  /* 0x000006803e047890 */ /* 0x000fe4000ff1e0ff */
[----:B------:R-:W-:Y:S02]  /*9b20*/  UIADD3 UR9, UPT, UPT, UR49, 0x40, URZ ;  /* 0x0000004031097890 */ /* 0x000fe4000fffe0ff */
[----:B------:R-:W-:Y:S02]  /*9b30*/  UIADD3 UR8, UPT, UPT, UR44, 0xa400, URZ ;  /* 0x0000a4002c087890 */ /* 0x000fe4000fffe0ff */
[----:B------:R-:W-:Y:S01]  /*9b40*/  UIADD3.X UR5, UPT, UPT, URZ, UR63, URZ, UP0, !UPT ;  /* 0x0000003fff057290 */ /* 0x000fe200087fe4ff */
[----:B------:R-:W-:Y:S01]  /*9b50*/  UMOV UR10, UR50 ;  /* 0x00000032000a7c82 */ /* 0x000fe20008000000 */
[----:B------:R-:W-:Y:S07]  /*9b60*/  UMOV UR11, UR36 ;  /* 0x00000024000b7c82 */ /* 0x000fee0008000000 */
[----:B------:R2:W-:Y:S01]  /*9b70*/  UTMASTG.3D [UR8], [UR4] ;  /* 0x00000008040073b5 */ /* 0x0005e20008010000 */
[----:B------:R0:W-:Y:S01]  /*9b80*/  UTMACMDFLUSH ;  /* 0x00000000000079b7 */ /* 0x0001e20000000000 */
[----:B--2---:R-:W-:Y:S04]  /*9b90*/  DEPBAR.LE SB0, 0x1 ;  /* 0x000080400000791a */ /* 0x004fe80000000000 */
.L_x_144:
[----:B------:R-:W-:Y:S05]  /*9ba0*/  BSYNC.RECONVERGENT B0 ;  /* 0x0000000000007941 */ /* 0x000fea0003800200 */
.L_x_143:
        /* <DEDUP_REMOVED lines=16> */
.L_x_148:
[----:B------:R-:W-:Y:S05]  /*9cb0*/  BSYNC B0 ;  /* 0x0000000000007941 */ /* 0x000fea0003800000 */
.L_x_147:
        /* <DEDUP_REMOVED lines=20> */
.L_x_146:
[----:B------:R-:W-:Y:S05]  /*9e00*/  BSYNC B1 ;  /* 0x0000000000017941 */ /* 0x000fea0003800000 */
.L_x_145:
        /* <DEDUP_REMOVED lines=22> */
.L_x_151:
[----:B------:R-:W-:Y:S05]  /*9f70*/  BSYNC.RECONVERGENT B6 ;  /* 0x0000000000067941 */ /* 0x000fea0003800200 */
.L_x_150:
        /* <DEDUP_REMOVED lines=276> */
[----:B------:R-:W-:Y:S02]  /*b0c0*/  UIADD3 UR4, UPT, UPT, UR44, 0x8400, URZ ;  /* 0x000084002c047890 */ /* 0x000fe4000fffe0ff */
[----:B------:R-:W-:Y:S01]  /*b0d0*/  UIADD3 UR9, UPT, UPT, UR49, 0x80, URZ ;  /* 0x0000008031097890 */ /* 0x000fe2000fffe0ff */
[----:B------:R-:W-:Y:S01]  /*b0e0*/  UMOV UR10, UR50 ;  /* 0x00000032000a7c82 */ /* 0x000fe20008000000 */
[----:B------:R-:W-:Y:S02]  /*b0f0*/  UMOV UR11, UR36 ;  /* 0x00000024000b7c82 */ /* 0x000fe40008000000 */
        /* <DEDUP_REMOVED lines=8> */
.L_x_153:
[----:B------:R-:W-:Y:S05]  /*b180*/  BSYNC.RECONVERGENT B0 ;  /* 0x0000000000007941 */ /* 0x000fea0003800200 */
.L_x_152:
        /* <DEDUP_REMOVED lines=16> */
.L_x_157:
[----:B------:R-:W-:Y:S05]  /*b290*/  BSYNC B0 ;  /* 0x0000000000007941 */ /* 0x000fea0003800000 */
.L_x_156:
        /* <DEDUP_REMOVED lines=20> */
.L_x_155:
[----:B------:R-:W-:Y:S05]  /*b3e0*/  BSYNC B1 ;  /* 0x0000000000017941 */ /* 0x000fea0003800000 */
.L_x_154:
[----:B------:R-:W-:Y:S05]  /*b3f0*/  VIADD R0, R71, 0xc0 ;  /* 0x000000c047007836 */ /* 0x000fea0000000000 */
        /* <DEDUP_REMOVED lines=20> */
.L_x_159:
[----:B------:R-:W-:Y:S01]  /*b540*/  ISETP.NE.AND P0, PT, R176, RZ, PT ;  /* 0x000000ffb000720c */ /* 0x000fe20003f05270 */
[----:B------:R-:W-:Y:S05]  /*b550*/  WARPSYNC.ALL ;  /* 0x0000000000007948 */ /* 0x000fea0003800000 */
[----:B------:R-:W-:Y:S01]  /*b560*/  R2UR UR4, R71 ;  /* 0x00000000470472ca */ /* 0x000fe200000e0000 */
[----:B------:R-:W-:Y:S01]  /*b570*/  BSSY.RECONVERGENT B0, `(.L_x_160) ;  /* 0x000011c000007945 */ /* 0x000fe20003800200 */
[----:B------:R-:W-:Y:S02]  /*b580*/  F2FP.F16.E4M3.UNPACK_B R11, R141 ;  /* 0x0000008dff0b723e */ /* 0x000fe400020006ff */
[----:B------:R-:W-:Y:S02]  /*b590*/  F2FP.F16.E4M3.UNPACK_B R10, R142 ;  /* 0x0000008eff0a723e */ /* 0x000fe400020006ff */
[----:B------:R-:W-:Y:S01]  /*b5a0*/  F2FP.F16.E4M3.UNPACK_B R9, R143 ;  /* 0x0000008fff09723e */ /* 0x000fe200020006ff */
[--C-:B------:R-:W-:Y:S01]  /*b5b0*/  HADD2.F32 R74, -RZ, R11.reuse.H0_H0 ;  /* 0x2000000bff4a7230 */ /* 0x100fe20000004100 */
[----:B------:R-:W-:Y:S01]  /*b5c0*/  F2FP.F16.E4M3.UNPACK_B R8, R144 ;  /* 0x00000090ff08723e */ /* 0x000fe200020006ff */
[----:B------:R-:W-:Y:S01]  /*b5d0*/  HADD2.F32 R76, -RZ, R11.H1_H1 ;  /* 0x3000000bff4c7230 */ /* 0x000fe20000004100 */
[----:B------:R-:W-:Y:S01]  /*b5e0*/  F2FP.F16.E4M3.UNPACK_B R7, R145 ;  /* 0x00000091ff07723e */ /* 0x000fe200020006ff */
[--C-:B------:R-:W-:Y:S01]  /*b5f0*/  HADD2.F32 R77, -RZ, R10.reuse.H0_H0 ;  /* 0x2000000aff4d7230 */ /* 0x100fe20000004100 */
[----:B------:R-:W-:Y:S01]  /*b600*/  F2FP.F16.E4M3.UNPACK_B R6, R146 ;  /* 0x00000092ff06723e */ /* 0x000fe200020006ff */
[----:B------:R-:W-:Y:S01]  /*b610*/  HADD2.F32 R80, -RZ, R10.H1_H1 ;  /* 0x3000000aff507230 */ /* 0x000fe20000004100 */
[----:B------:R-:W-:Y:S01]  /*b620*/  F2FP.F16.E4M3.UNPACK_B R5, R147 ;  /* 0x00000093ff05723e */ /* 0x000fe200020006ff */
[--C-:B------:R-:W-:Y:S01]  /*b630*/  HADD2.F32 R81, -RZ, R9.reuse.H0_H0 ;  /* 0x20000009ff517230 */ /* 0x100fe20000004100 */
[----:B-1----:R-:W-:Y:S01]  /*b640*/  F2FP.F16.E4M3.UNPACK_B R4, R148 ;  /* 0x00000094ff04723e */ /* 0x002fe200020006ff */
[----:B------:R-:W-:Y:S01]  /*b650*/  HADD2.F32 R83, -RZ, R9.H1_H1 ;  /* 0x30000009ff537230 */ /* 0x000fe20000004100 */
[-C--:B------:R-:W-:Y:S01]  /*b660*/  F2FP.F16.E4M3.UNPACK_B R2, R140.reuse ;  /* 0x0000008cff02723e */ /* 0x080fe200020006ff */
[--C-:B------:R-:W-:Y:S01]  /*b670*/  HADD2.F32 R86, -RZ, R8.reuse.H0_H0 ;  /* 0x20000008ff567230 */ /* 0x100fe20000004100 */
[----:B------:R-:W-:Y:S01]  /*b680*/  F2FP.F16.E4M3.UNPACK_B R140, R140.H1 ;  /* 0x0000008cff8c723e */ /* 0x000fe200030006ff */
[----:B------:R-:W-:Y:S01]  /*b690*/  HADD2.F32 R87, -RZ, R8.H1_H1 ;  /* 0x30000008ff577230 */ /* 0x000fe20000004100 */
[----:B------:R-:W-:Y:S01]  /*b6a0*/  F2FP.F16.E4M3.UNPACK_B R141, R141.H1 ;  /* 0x0000008dff8d723e */ /* 0x000fe200030006ff */
[--C-:B------:R-:W-:Y:S01]  /*b6b0*/  HADD2.F32 R90, -RZ, R7.reuse.H0_H0 ;  /* 0x20000007ff5a7230 */ /* 0x100fe20000004100 */
[----:B------:R-:W-:Y:S01]  /*b6c0*/  F2FP.F16.E4M3.UNPACK_B R142, R142.H1 ;  /* 0x0000008eff8e723e */ /* 0x000fe200030006ff */
[----:B------:R-:W-:Y:S01]  /*b6d0*/  HADD2.F32 R91, -RZ, R7.H1_H1 ;  /* 0x30000007ff5b7230 */ /* 0x000fe20000004100 */
[----:B------:R-:W-:Y:S01]  /*b6e0*/  F2FP.F16.E4M3.UNPACK_B R143, R143.H1 ;  /* 0x0000008fff8f723e */ /* 0x000fe200030006ff */
[--C-:B------:R-:W-:Y:S01]  /*b6f0*/  HADD2.F32 R94, -RZ, R6.reuse.H0_H0 ;  /* 0x20000006ff5e7230 */ /* 0x100fe20000004100 */
[----:B------:R-:W-:Y:S01]  /*b700*/  IADD3 R163, PT, PT, R163, 0x1e0, RZ ;  /* 0x000001e0a3a37810 */ /* 0x000fe20007ffe0ff */
[----:B------:R-:W-:Y:S01]  /*b710*/  HADD2.F32 R95, -RZ, R6.H1_H1 ;  /* 0x30000006ff5f7230 */ /* 0x000fe20000004100 */
[----:B------:R-:W-:Y:S01]  /*b720*/  F2FP.F16.E4M3.UNPACK_B R107, R149 ;  /* 0x00000095ff6b723e */ /* 0x000fe200020006ff */
[--C-:B------:R-:W-:Y:S01]  /*b730*/  HADD2.F32 R98, -RZ, R5.reuse.H0_H0 ;  /* 0x20000005ff627230 */ /* 0x100fe20000004100 */
[----:B------:R-:W-:Y:S01]  /*b740*/  LOP3.LUT R163, R163, 0xfefffff8, RZ, 0xc0, !PT ;  /* 0xfefffff8a3a37812 */ /* 0x000fe200078ec0ff */
[----:B------:R-:W-:Y:S01]  /*b750*/  HADD2.F32 R99, -RZ, R5.H1_H1 ;  /* 0x30000005ff637230 */ /* 0x000fe20000004100 */
[----:B------:R-:W-:Y:S01]  /*b760*/  F2FP.F16.E4M3.UNPACK_B R111, R150 ;  /* 0x00000096ff6f723e */ /* 0x000fe200020006ff */
[--C-:B------:R-:W-:Y:S01]  /*b770*/  HADD2.F32 R102, -RZ, R4.reuse.H0_H0 ;  /* 0x20000004ff667230 */ /* 0x100fe20000004100 */
[----:B------:R-:W-:Y:S01]  /*b780*/  F2FP.F16.E4M3.UNPACK_B R115, R151 ;  /* 0x00000097ff73723e */ /* 0x000fe200020006ff */
[----:B------:R-:W-:Y:S01]  /*b790*/  HADD2.F32 R103, -RZ, R4.H1_H1 ;  /* 0x30000004ff677230 */ /* 0x000fe20000004100 */
[----:B------:R-:W-:Y:S01]  /*b7a0*/  F2FP.F16.E4M3.UNPACK_B R119, R152 ;  /* 0x00000098ff77723e */ /* 0x000fe200020006ff */
[----:B------:R-:W1:Y:S01]  /*b7b0*/  LDTM.x64 R4, tmem[UR4+0xc0] ;  /* 0x0000c004000479ee */ /* 0x000e620008340000 */
[--C-:B------:R-:W-:Y:S01]  /*b7c0*/  HADD2.F32 R0, -RZ, R2.reuse.H0_H0 ;  /* 0x20000002ff007230 */ /* 0x100fe20000004100 */
[----:B------:R-:W-:Y:S01]  /*b7d0*/  NOP ;  /* 0x0000000000007918 */ /* 0x000fe20000000000 */
[----:B-1----:R1:W-:Y:S01]  /*b7e0*/  SYNCS.ARRIVE.TRANS64.RED.A1T0 RZ, [R163+URZ], RZ ;  /* 0x000000ffa3ff79a7 */ /* 0x0023e200081004ff */
[----:B------:R-:W-:Y:S01]  /*b7f0*/  HADD2.F32 R2, -RZ, R2.H1_H1 ;  /* 0x30000002ff027230 */ /* 0x000fe20000004100 */
[----:B------:R-:W-:Y:S01]  /*b800*/  F2FP.F16.E4M3.UNPACK_B R123, R153 ;  /* 0x00000099ff7b723e */ /* 0x000fe200020006ff */
[----:B------:R-:W-:Y:S01]  /*b810*/  HADD2.F32 R78, -RZ, R141.H1_H1 ;  /* 0x3000008dff4e7230 */ /* 0x000fe20000004100 */
[----:B------:R-:W-:Y:S01]  /*b820*/  F2FP.F16.E4M3.UNPACK_B R127, R154 ;  /* 0x0000009aff7f723e */ /* 0x000fe200020006ff */
[--C-:B------:R-:W-:Y:S01]  /*b830*/  HADD2.F32 R106, -RZ, R107.reuse.H0_H0 ;  /* 0x2000006bff6a7230 */ /* 0x100fe20000004100 */
[----:B------:R-:W-:Y:S01]  /*b840*/  F2FP.F16.E4M3.UNPACK_B R130, R155 ;  /* 0x0000009bff82723e */ /* 0x000fe200020006ff */
[----:B------:R-:W-:Y:S01]  /*b850*/  HADD2.F32 R107, -RZ, R107.H1_H1 ;  /* 0x3000006bff6b7230 */ /* 0x000fe20000004100 */
[----:B------:R-:W-:Y:S01]  /*b860*/  F2FP.F16.E4M3.UNPACK_B R144, R144.H1 ;  /* 0x00000090ff90723e */ /* 0x000fe200030006ff */
        /* <DEDUP_REMOVED lines=12> */
[C---:B------:R-:W-:Y:S01]  /*b930*/  FMUL R4, R70.reuse, R4 ;  /* 0x0000000446047220 */ /* 0x040fe20000400000 */
[C---:B------:R-:W-:Y:S01]  /*b940*/  FMUL R5, R70.reuse, R5 ;  /* 0x0000000546057220 */ /* 0x040fe20000400000 */
[--C-:B------:R-:W-:Y:S02]  /*b950*/  HADD2.F32 R3, -RZ, R140.reuse.H0_H0 ;  /* 0x2000008cff037230 */ /* 0x100fe40000004100 */
        /* <DEDUP_REMOVED lines=9> */
[----:B------:R-:W-:Y:S02]  /*b9f0*/  HADD2.F32 R122, -RZ, R123.H0_H0 ;  /* 0x2000007bff7a7230 */ /* 0x000fe40000004100 */
[C---:B------:R-:W-:Y:S01]  /*ba00*/  FMUL R6, R70.reuse, R6 ;  /* 0x0000000646067220 */ /* 0x040fe20000400000 */
[----:B------:R-:W-:Y:S02]  /*ba10*/  HADD2.F32 R72, -RZ, R140.H1_H1 ;  /* 0x3000008cff487230 */ /* 0x000fe40000004100 */
[C---:B------:R-:W-:Y:S01]  /*ba20*/  FMUL R7, R70.reuse, R7 ;  /* 0x0000000746077220 */ /* 0x040fe20000400000 */
[----:B------:R-:W-:Y:S02]  /*ba30*/  HADD2.F32 R75, -RZ, R141.H0_H0 ;  /* 0x2000008dff4b7230 */ /* 0x000fe40000004100 */
[C---:B------:R-:W-:Y:S01]  /*ba40*/  FFMA R6, R73.reuse, R3, R6 ;  /* 0x0000000349067223 */ /* 0x040fe20000000006 */
[----:B------:R-:W-:Y:S02]  /*ba50*/  HADD2.F32 R123, -RZ, R123.H1_H1 ;  /* 0x3000007bff7b7230 */ /* 0x000fe40000004100 */
[C---:B------:R-:W-:Y:S01]  /*ba60*/  FFMA R7, R73.reuse, R72, R7 ;  /* 0x0000004849077223 */ /* 0x040fe20000000007 */
[C---:B------:R-:W-:Y:S01]  /*ba70*/  FFMA R8, R73.reuse, R74, R8 ;  /* 0x0000004a49087223 */ /* 0x040fe20000000008 */
[----:B------:R-:W-:Y:S01]  /*ba80*/  FFMA R9, R73, R76, R9 ;  /* 0x0000004c49097223 */ /* 0x000fe20000000009 */
[--C-:B------:R-:W-:Y:S02]  /*ba90*/  HADD2.F32 R126, -RZ, R127.reuse.H0_H0 ;  /* 0x2000007fff7e7230 */ /* 0x100fe40000004100 */
[C---:B------:R-:W-:Y:S01]  /*baa0*/  FMUL R10, R70.reuse, R10 ;  /* 0x0000000a460a7220 */ /* 0x040fe20000400000 */
[----:B------:R-:W-:Y:S01]  /*bab0*/  F2FP.SATFINITE.E4M3.F32.PACK_AB_MERGE_C R76, R7, R6, RZ ;  /* 0x00000006074c723e */ /* 0x000fe200048070ff */
[C---:B------:R-:W-:Y:S01]  /*bac0*/  FMUL R7, R70.reuse, R20 ;  /* 0x0000001446077220 */ /* 0x040fe20000400000 */
[----:B------:R-:W-:Y:S02]  /*bad0*/  HADD2.F32 R127, -RZ, R127.H1_H1 ;  /* 0x3000007fff7f7230 */ /* 0x000fe40000004100 */
[C---:B------:R-:W-:Y:S01]  /*bae0*/  FFMA R10, R73.reuse, R75, R10 ;  /* 0x0000004b490a7223 */ /* 0x040fe2000000000a */
[----:B------:R-:W-:Y:S02]  /*baf0*/  HADD2.F32 R72, -RZ, R130.H0_H0 ;  /* 0x20000082ff487230 */ /* 0x000fe40000004100 */
[C---:B------:R-:W-:Y:S01]  /*bb00*/  FMUL R11, R70.reuse, R11 ;  /* 0x0000000b460b7220 */ /* 0x040fe20000400000 */
[--C-:B------:R-:W-:Y:S02]  /*bb10*/  HADD2.F32 R79, -RZ, R142.reuse.H0_H0 ;  /* 0x2000008eff4f7230 */ /* 0x100fe40000004100 */
[C---:B------:R-:W-:Y:S01]  /*bb20*/  FMUL R14, R70.reuse, R14 ;  /* 0x0000000e460e7220 */ /* 0x040fe20000400000 */
[----:B------:R-:W-:Y:S02]  /*bb30*/  HADD2.F32 R82, -RZ, R142.H1_H1 ;  /* 0x3000008eff527230 */ /* 0x000fe40000004100 */
[C---:B------:R-:W-:Y:S01]  /*bb40*/  FFMA R11, R73.reuse, R78, R11 ;  /* 0x0000004e490b7223 */ /* 0x040fe2000000000b */
[C---:B------:R-:W-:Y:S01]  /*bb50*/  FFMA R12, R73.reuse, R77, R12 ;  /* 0x0000004d490c7223 */ /* 0x040fe2000000000c */
[C---:B------:R-:W-:Y:S01]  /*bb60*/  FFMA R13, R73.reuse, R80, R13 ;  /* 0x00000050490d7223 */ /* 0x040fe2000000000d */
[----:B------:R-:W-:Y:S01]  /*bb70*/  FFMA R14, R73, R79, R14 ;  /* 0x0000004f490e7223 */ /* 0x000fe2000000000e */
[----:B------:R-:W-:Y:S01]  /*bb80*/  HADD2.F32 R75, -RZ, R130.H1_H1 ;  /* 0x30000082ff4b7230 */ /* 0x000fe20000004100 */
[----:B------:R-:W-:Y:S01]  /*bb90*/  F2FP.SATFINITE.E4M3.F32.PACK_AB_MERGE_C R78, R11, R10, RZ ;  /* 0x0000000a0b4e723e */ /* 0x000fe200048070ff */
[C---:B------:R-:W-:Y:S01]  /*bba0*/  FMUL R10, R70.reuse, R21 ;  /* 0x00000015460a7220 */ /* 0x040fe20000400000 */
[C---:B------:R-:W-:Y:S01]  /*bbb0*/  FMUL R21, R70.reuse, R28 ;  /* 0x0000001c46157220 */ /* 0x040fe20000400000 */
        /* <DEDUP_REMOVED lines=8> */
[C---:B------:R-:W-:Y:S01]  /*bc40*/  FMUL R18, R70.reuse, R25 ;  /* 0x0000001946127220 */ /* 0x040fe20000400000 */
[----:B------:R-:W-:Y:S01]  /*bc50*/  F2FP.SATFINITE.E4M3.F32.PACK_AB_MERGE_C R14, R15, R14, RZ ;  /* 0x0000000e0f0e723e */ /* 0x000fe200048070ff */
        /* <DEDUP_REMOVED lines=8> */
[C---:B------:R-:W-:Y:S01]  /*bce0*/  FFMA R11, R73.reuse, R88, R11 ;  /* 0x00000058490b7223 */ /* 0x040fe2000000000b */
[----:B------:R-:W-:Y:S01]  /*bcf0*/  FMUL R22, R70, R29 ;  /* 0x0000001d46167220 */ /* 0x000fe20000400000 */
        /* <DEDUP_REMOVED lines=13> */
[----:B------:R-:W-:Y:S01]  /*bdd0*/  FMUL R20, R70, R27 ;  /* 0x0000001b46147220 */ /* 0x000fe20000400000 */
[--C-:B------:R-:W-:Y:S01]  /*bde0*/  HADD2.F32 R96, -RZ, R146.reuse.H0_H0 ;  /* 0x20000092ff607230 */ /* 0x100fe20000004100 */
[----:B------:R-:W-:Y:S01]  /*bdf0*/  F2FP.SATFINITE.E4M3.F32.PACK_AB_MERGE_C R16, R10, R7, R16 ;  /* 0x000000070a10723e */ /* 0x000fe20004807010 */
[----:B------:R-:W-:Y:S02]  /*be00*/  HADD2.F32 R97, -RZ, R146.H1_H1 ;  /* 0x30000092ff617230 */ /* 0x000fe40000004100 */
        /* <DEDUP_REMOVED lines=28> */
[----:B------:R-:W-:Y:S01]  /*bfd0*/  F2FP.F16.E4M3.UNPACK_B R151, R151.H1 ;  /* 0x00000097ff97723e */ /* 0x000fe200030006ff */
[----:B------:R-:W-:Y:S01]  /*bfe0*/  FMUL R38, R70, R45 ;  /* 0x0000002d46267220 */ /* 0x000fe20000400000 */
[----:B------:R-:W-:Y:S01]  /*bff0*/  F2FP.SATFINITE.E4M3.F32.PACK_AB_MERGE_C R19, R28, R27, RZ ;  /* 0x0000001b1c13723e */ /* 0x000fe200048070ff */
[----:B------:R-:W-:Y:S01]  /*c000*/  FFMA R31, R73, R104, R31 ;  /* 0x00000068491f7223 */ /* 0x000fe2000000001f */
[C---:B------:R-:W-:Y:S01]  /*c010*/  FMUL R45, R70.reuse, R52 ;  /* 0x00000034462d7220 */ /* 0x040fe20000400000 */
[C---:B------:R-:W-:Y:S01]  /*c020*/  FMUL R52, R70.reuse, R59 ;  /* 0x0000003b46347220 */ /* 0x040fe20000400000 */
[----:B------:R-:W-:Y:S01]  /*c030*/  F2FP.F16.E4M3.UNPACK_B R152, R152.H1 ;  /* 0x00000098ff98723e */ /* 0x000fe200030006ff */
[C---:B------:R-:W-:Y:S01]  /*c040*/  FMUL R59, R70.reuse, R66 ;  /* 0x00000042463b7220 */ /* 0x040fe20000400000 */
[----:B------:R-:W-:Y:S01]  /*c050*/  F2FP.SATFINITE.E4M3.F32.PACK_AB_MERGE_C R66, R13, R12, R14 ;  /* 0x0000000c0d42723e */ /* 0x000fe2000480700e */
        /* <DEDUP_REMOVED lines=11> */
[C---:B------:R-:W-:Y:S01]  /*c110*/  FFMA R35, R73.reuse, R108, R35 ;  /* 0x0000006c49237223 */ /* 0x040fe20000000023 */
[C---:B------:R-:W-:Y:S01]  /*c120*/  FMUL R36, R70.reuse, R43 ;  /* 0x0000002b46247220 */ /* 0x040fe20000400000 */
[--C-:B------:R-:W-:Y:S02]  /*c130*/  HADD2.F32 R112, -RZ, R150.reuse.H0_H0 ;  /* 0x20000096ff707230 */ /* 0x100fe40000004100 */
[C---:B------:R-:W-:Y:S01]  /*c140*/  FMUL R39, R70.reuse, R46 ;  /* 0x0000002e46277220 */ /* 0x040fe20000400000 */
        /* <DEDUP_REMOVED lines=13> */
[C---:B------:R-:W-:Y:S01]  /*c220*/  FMUL R46, R70.reuse, R53 ;  /* 0x00000035462e7220 */ /* 0x040fe20000400000 */
[--C-:B------:R-:W-:Y:S02]  /*c230*/  HADD2.F32 R120, -RZ, R152.reuse.H0_H0 ;  /* 0x20000098ff787230 */ /* 0x100fe40000004100 */
[C---:B------:R-:W-:Y:S01]  /*c240*/  FMUL R50, R70.reuse, R57 ;  /* 0x0000003946327220 */ /* 0x040fe20000400000 */
[C---:B------:R-:W-:Y:S01]  /*c250*/  FMUL R51, R70.reuse, R58 ;  /* 0x0000003a46337220 */ /* 0x040fe20000400000 */
[C---:B------:R-:W-:Y:S01]  /*c260*/  FMUL R53, R70.reuse, R60 ;  /* 0x0000003c46357220 */ /* 0x040fe20000400000 */
[C---:B------:R-:W-:Y:S01]  /*c270*/  FFMA R43, R73.reuse, R116, R43 ;  /* 0x00000074492b7223 */ /* 0x040fe2000000002b */
[----:B------:R-:W-:Y:S02]  /*c280*/  HADD2.F32 R121, -RZ, R152.H1_H1 ;  /* 0x30000098ff797230 */ /* 0x000fe40000004100 */
[C---:B------:R-:W-:Y:S01]  /*c290*/  FMUL R47, R70.reuse, R54 ;  /* 0x00000036462f7220 */ /* 0x040fe20000400000 */
[C---:B------:R-:W-:Y:S01]  /*c2a0*/  FMUL R57, R70.reuse, R64 ;  /* 0x0000004046397220 */ /* 0x040fe20000400000 */
[C---:B------:R-:W-:Y:S01]  /*c2b0*/  FMUL R58, R70.reuse, R65 ;  /* 0x00000041463a7220 */ /* 0x040fe20000400000 */
[C---:B------:R-:W-:Y:S01]  /*c2c0*/  FMUL R60, R70.reuse, R67 ;  /* 0x00000043463c7220 */ /* 0x040fe20000400000 */
[----:B------:R-:W-:Y:S01]  /*c2d0*/  FFMA R44, R73, R117, R44 ;  /* 0x00000075492c7223 */ /* 0x000fe2000000002c */
[C---:B------:R-:W-:Y:S01]  /*c2e0*/  FMUL R48, R70.reuse, R55 ;  /* 0x0000003746307220 */ /* 0x040fe20000400000 */
[----:B------:R-:W-:Y:S01]  /*c2f0*/  F2FP.SATFINITE.E4M3.F32.PACK_AB_MERGE_C R64, R5, R4, R76 ;  /* 0x000000040540723e */ /* 0x000fe2000480704c */
[----:B------:R-:W-:Y:S01]  /*c300*/  FFMA R45, R73, R118, R45 ;  /* 0x00000076492d7223 */ /* 0x000fe2000000002d */
[----:B------:R-:W-:Y:S01]  /*c310*/  F2FP.SATFINITE.E4M3.F32.PACK_AB_MERGE_C R65, R9, R8, R78 ;  /* 0x000000080941723e */ /* 0x000fe2000480704e */
[----:B------:R-:W-:Y:S01]  /*c320*/  FMUL R49, R70, R56 ;  /* 0x0000003846317220 */ /* 0x000fe20000400000 */
[----:B------:R-:W-:Y:S01]  /*c330*/  F2FP.SATFINITE.E4M3.F32.PACK_AB_MERGE_C R67, R2, R0, R3 ;  /* 0x000000000243723e */ /* 0x000fe20004807003 */
[C---:B------:R-:W-:Y:S01]  /*c340*/  FFMA R46, R73.reuse, R119, R46 ;  /* 0x00000077492e7223 */ /* 0x040fe2000000002e */
[----:B------:R-:W-:Y:S01]  /*c350*/  F2FP.F16.E4M3.UNPACK_B R154, R154.H1 ;  /* 0x0000009aff9a723e */ /* 0x000fe200030006ff */
[--C-:B------:R-:W-:Y:S02]  /*c360*/  HADD2.F32 R124, -RZ, R153.reuse.H0_H0 ;  /* 0x20000099ff7c7230 */ /* 0x100fe40000004100 */
[C---:B------:R-:W-:Y:S01]  /*c370*/  FFMA R47, R73.reuse, R120, R47 ;  /* 0x00000078492f7223 */ /* 0x040fe2000000002f */
[----:B------:R1:W-:Y:S01]  /*c380*/  STS.128 [R137+UR44+0xa400], R64 ;  /* 0x00a4004089007988 */ /* 0x0003e20008000c2c */
[----:B------:R-:W-:Y:S02]  /*c390*/  HADD2.F32 R125, -RZ, R153.H1_H1 ;  /* 0x30000099ff7d7230 */ /* 0x000fe40000004100 */
[C---:B------:R-:W-:Y:S01]  /*c3a0*/  FFMA R48, R73.reuse, R121, R48 ;  /* 0x0000007949307223 */ /* 0x040fe20000000030 */
[C---:B------:R-:W-:Y:S01]  /*c3b0*/  FFMA R49, R73.reuse, R122, R49 ;  /* 0x0000007a49317223 */ /* 0x040fe20000000031 */
[----:B------:R-:W-:Y:S01]  /*c3c0*/  F2FP.F16.E4M3.UNPACK_B R155, R155.H1 ;  /* 0x0000009bff9b723e */ /* 0x000fe200030006ff */
[C---:B------:R-:W-:Y:S01]  /*c3d0*/  FFMA R50, R73.reuse, R123, R50 ;  /* 0x0000007b49327223 */ /* 0x040fe20000000032 */
[----:B------:R-:W-:Y:S01]  /*c3e0*/  FMUL R54, R70, R61 ;  /* 0x0000003d46367220 */ /* 0x000fe20000400000 */
[--C-:B------:R-:W-:Y:S01]  /*c3f0*/  HADD2.F32 R128, -RZ, R154.reuse.H0_H0 ;  /* 0x2000009aff807230 */ /* 0x100fe20000004100 */
[----:B------:R1:W-:Y:S01]  /*c400*/  STS.128 [R178+0xa010], R16 ;  /* 0x00a01010b2007388 */ /* 0x0003e20000000c00 */
[----:B------:R-:W-:Y:S01]  /*c410*/  F2FP.SATFINITE.E4M3.F32.PACK_AB_MERGE_C R35, R36, R35, RZ ;  /* 0x000000232423723e */ /* 0x000fe200048070ff */
[C---:B------:R-:W-:Y:S01]  /*c420*/  FFMA R51, R73.reuse, R124, R51 ;  /* 0x0000007c49337223 */ /* 0x040fe20000000033 */
[----:B------:R-:W-:Y:S01]  /*c430*/  F2FP.SATFINITE.E4M3.F32.PACK_AB_MERGE_C R39, R40, R39, RZ ;  /* 0x000000272827723e */ /* 0x000fe200048070ff */
[----:B------:R-:W-:Y:S02]  /*c440*/  HADD2.F32 R129, -RZ, R154.H1_H1 ;  /* 0x3000009aff817230 */ /* 0x000fe40000004100 */
[C---:B------:R-:W-:Y:S01]  /*c450*/  FMUL R55, R70.reuse, R62 ;  /* 0x0000003e46377220 */ /* 0x040fe20000400000 */
[C---:B------:R-:W-:Y:S01]  /*c460*/  FFMA R52, R73.reuse, R125, R52 ;  /* 0x0000007d49347223 */ /* 0x040fe20000000034 */
[----:B------:R-:W-:Y:S01]  /*c470*/  FMUL R56, R70, R63 ;  /* 0x0000003f46387220 */ /* 0x000fe20000400000 */
[C---:B------:R-:W-:Y:S01]  /*c480*/  FFMA R53, R73.reuse, R126, R53 ;  /* 0x0000007e49357223 */ /* 0x040fe20000000035 */
[C---:B------:R-:W-:Y:S01]  /*c490*/  FFMA R54, R73.reuse, R127, R54 ;  /* 0x0000007f49367223 */ /* 0x040fe20000000036 */
[--C-:B------:R-:W-:Y:S02]  /*c4a0*/  HADD2.F32 R74, -RZ, R155.reuse.H0_H0 ;  /* 0x2000009bff4a7230 */ /* 0x100fe40000004100 */
[C---:B------:R-:W-:Y:S01]  /*c4b0*/  FFMA R55, R73.reuse, R128, R55 ;  /* 0x0000008049377223 */ /* 0x040fe20000000037 */
[----:B------:R-:W-:Y:S02]  /*c4c0*/  HADD2.F32 R131, -RZ, R155.H1_H1 ;  /* 0x3000009bff837230 */ /* 0x000fe40000004100 */
[C---:B------:R-:W-:Y:S01]  /*c4d0*/  FFMA R56, R73.reuse, R129, R56 ;  /* 0x0000008149387223 */ /* 0x040fe20000000038 */
[----:B------:R-:W-:Y:S01]  /*c4e0*/  F2FP.SATFINITE.E4M3.F32.PACK_AB_MERGE_C R43, R44, R43, RZ ;  /* 0x0000002b2c2b723e */ /* 0x000fe200048070ff */
[C---:B------:R-:W-:Y:S01]  /*c4f0*/  FFMA R57, R73.reuse, R72, R57 ;  /* 0x0000004849397223 */ /* 0x040fe20000000039 */
[C---:B------:R-:W-:Y:S01]  /*c500*/  FFMA R58, R73.reuse, R75, R58 ;  /* 0x0000004b493a7223 */ /* 0x040fe2000000003a */
[C---:B------:R-:W-:Y:S01]  /*c510*/  FFMA R59, R73.reuse, R74, R59 ;  /* 0x0000004a493b7223 */ /* 0x040fe2000000003b */
[----:B------:R-:W-:Y:S01]  /*c520*/  F2FP.SATFINITE.E4M3.F32.PACK_AB_MERGE_C R33, R34, R33, R35 ;  /* 0x000000212221723e */ /* 0x000fe20004807023 */
[----:B------:R-:W-:Y:S01]  /*c530*/  FFMA R60, R73, R131, R60 ;  /* 0x00000083493c7223 */ /* 0x000fe2000000003c */
[----:B------:R-:W-:Y:S02]  /*c540*/  F2FP.SATFINITE.E4M3.F32.PACK_AB_MERGE_C R32, R30, R29, R32 ;  /* 0x0000001d1e20723e */ /* 0x000fe40004807020 */
        /* <DEDUP_REMOVED lines=11> */
[----:B------:R-:W-:Y:S03]  /*c600*/  IADD3 R68, PT, PT, R68, 0x1, RZ ;  /* 0x0000000144447810 */ /* 0x000fe60007ffe0ff */
        /* <DEDUP_REMOVED lines=18> */
.L_x_161:
[----:B------:R-:W-:Y:S05]  /*c730*/  BSYNC.RECONVERGENT B0 ;  /* 0x0000000000007941 */ /* 0x000fea0003800200 */
.L_x_160:
[----:B------:R-:W-:Y:S01]  /*c740*/  R2UR UR5, R160 ;  /* 0x00000000a00572ca */ /* 0x000fe200000e0000 */
[----:B------:R-:W-:Y:S01]  /*c750*/  BAR.SYNC.DEFER_BLOCKING 0x1, 0x80 ;  /* 0x0042000000007b1d */ /* 0x000fe20000010000 */
[----:B------:R-:W-:Y:S01]  /*c760*/  R2UR UR4, R161 ;  /* 0x00000000a10472ca */ /* 0x000fe200000e0000 */
[----:B------:R-:W-:Y:S01]  /*c770*/  UISETP.NE.AND UP0, UPT, UR46, URZ, UPT ;  /* 0x000000ff2e00728c */ /* 0x000fe2000bf05270 */
[----:B------:R-:W-:Y:S02]  /*c780*/  ISETP.NE.AND P0, PT, R164, 0x2, PT ;  /* 0x00000002a400780c */ /* 0x000fe40003f05270 */
[----:B------:R-:W-:Y:S02]  /*c790*/  ISETP.NE.AND P1, PT, R68, 0x2, PT ;  /* 0x000000024400780c */ /* 0x000fe40003f25270 */
[----:B------:R-:W-:Y:S02]  /*c7a0*/  SEL R0, RZ, 0x1, P0 ;  /* 0x00000001ff007807 */ /* 0x000fe40000000000 */
[----:B------:R-:W-:Y:S02]  /*c7b0*/  SEL R3, RZ, 0x1, P1 ;  /* 0x00000001ff037807 */ /* 0x000fe40000800000 */
[----:B------:R-:W-:Y:S01]  /*c7c0*/  LOP3.LUT R169, R169, R0, RZ, 0x3c, !PT ;  /* 0x00000000a9a97212 */ /* 0x000fe200078e3cff */
[----:B------:R-:W-:Y:S01]  /*c7d0*/  UIADD3 UR20, UPT, UPT, UR37, UR5, URZ ;  /* 0x0000000525147290 */ /* 0x000fe2000fffe0ff */
[----:B------:R-:W-:Y:S01]  /*c7e0*/  LOP3.LUT R170, R170, R3, RZ, 0x3c, !PT ;  /* 0x00000003aaaa7212 */ /* 0x000fe200078e3cff */
[----:B------:R-:W-:Y:S01]  /*c7f0*/  UIADD3 UR16, UPT, UPT, UR38, UR4, URZ ;  /* 0x0000000426107290 */ /* 0x000fe2000fffe0ff */
[----:B------:R-:W-:Y:S02]  /*c800*/  SEL R164, R164, RZ, P0 ;  /* 0x000000ffa4a47207 */ /* 0x000fe40000000000 */
[----:B------:R-:W-:Y:S01]  /*c810*/  SEL R68, R68, RZ, P1 ;  /* 0x000000ff44447207 */ /* 0x000fe20000800000 */
[----:B------:R-:W-:Y:S01]  /*c820*/  UMOV UR36, UR59 ;  /* 0x0000003b00247c82 */ /* 0x000fe20008000000 */
[----:B------:R-:W-:Y:S07]  /*c830*/  BRA.U UP0, `(.L_x_162) ;  /* 0xffffff9900787547 */ /* 0x000fee000b83ffff */
[----:B------:R-:W-:Y:S05]  /*c840*/  EXIT ;  /* 0x000000000000794d */ /* 0x000fea0003800000 */
.L_x_25:
[----:B--2---:R2:W3:Y:S02]  /*c850*/  SYNCS.PHASECHK.TRANS64.TRYWAIT P0, [R3+URZ+0x200], R2 ;  /* 0x00020002030075a7 */ /* 0x0044e400080011ff */
[----:B---3--:R-:W-:Y:S05]  /*c860*/  @!P0 NANOSLEEP.SYNCS 0x989680 ;  /* 0x009896800000895d */ /* 0x008fea0003900000 */
[----:B------:R-:W3:Y:S02]  /*c870*/  @!P0 SYNCS.PHASECHK.TRANS64 P0, [R3+URZ+0x200], R2 ;  /* 0x00020002030085a7 */ /* 0x000ee400080010ff */
[----:B---3--:R-:W-:Y:S05]  /*c880*/  @!P0 BRA `(.L_x_25) ;  /* 0xfffffffc00f08947 */ /* 0x008fea000383ffff */
[----:B------:R-:W-:Y:S05]  /*c890*/  BRA `(.L_x_163) ;  /* 0xffffff5000f47947 */ /* 0x000fea000383ffff */
.L_x_28:
[----:B-1----:R-:W-:-:S07]  /*c8a0*/  MOV R0, UR33 ;  /* 0x0000002100007c02 */ /* 0x002fce0008000f00 */
.L_x_164:
[----:B-1----:R1:W2:Y:S02]  /*c8b0*/  SYNCS.PHASECHK.TRANS64.TRYWAIT P0, [R0+URZ+0xb0], R3 ;  /* 0x0000b003000075a7 */ /* 0x0022a400080011ff */
[----:B--2---:R-:W-:Y:S05]  /*c8c0*/  @!P0 NANOSLEEP.SYNCS 0x989680 ;  /* 0x009896800000895d */ /* 0x004fea0003900000 */
[----:B------:R-:W2:Y:S02]  /*c8d0*/  @!P0 SYNCS.PHASECHK.TRANS64 P0, [R0+URZ+0xb0], R3 ;  /* 0x0000b003000085a7 */ /* 0x000ea400080010ff */
[----:B--2---:R-:W-:Y:S05]  /*c8e0*/  @!P0 BRA `(.L_x_164) ;  /* 0xfffffffc00f08947 */ /* 0x004fea000383ffff */
[----:B------:R-:W-:Y:S05]  /*c8f0*/  BRA `(.L_x_27) ;  /* 0xffffff54004c7947 */ /* 0x000fea000383ffff */
.L_x_35:
[----:B-1----:R-:W-:-:S07]  /*c900*/  MOV R0, UR17 ;  /* 0x0000001100007c02 */ /* 0x002fce0008000f00 */
.L_x_165:
[----:B-1----:R1:W2:Y:S02]  /*c910*/  SYNCS.PHASECHK.TRANS64.TRYWAIT P0, [R0+URZ+0xb0], R3 ;  /* 0x0000b003000075a7 */ /* 0x0022a400080011ff */
[----:B--2---:R-:W-:Y:S05]  /*c920*/  @!P0 NANOSLEEP.SYNCS 0x989680 ;  /* 0x009896800000895d */ /* 0x004fea0003900000 */
[----:B------:R-:W2:Y:S02]  /*c930*/  @!P0 SYNCS.PHASECHK.TRANS64 P0, [R0+URZ+0xb0], R3 ;  /* 0x0000b003000085a7 */ /* 0x000ea400080010ff */
[----:B--2---:R-:W-:Y:S05]  /*c940*/  @!P0 BRA `(.L_x_165) ;  /* 0xfffffffc00f08947 */ /* 0x004fea000383ffff */
[----:B------:R-:W-:Y:S05]  /*c950*/  BRA `(.L_x_34) ;  /* 0xffffff58000c7947 */ /* 0x000fea000383ffff */
.L_x_40:
[----:B-1----:R1:W2:Y:S02]  /*c960*/  SYNCS.PHASECHK.TRANS64.TRYWAIT P0, [R3+URZ+0x1b0], R0 ;  /* 0x0001b000030075a7 */ /* 0x0022a400080011ff */
[----:B--2---:R-:W-:Y:S05]  /*c970*/  @!P0 NANOSLEEP.SYNCS 0x989680 ;  /* 0x009896800000895d */ /* 0x004fea0003900000 */
[----:B------:R-:W2:Y:S02]  /*c980*/  @!P0 SYNCS.PHASECHK.TRANS64 P0, [R3+URZ+0x1b0], R0 ;  /* 0x0001b000030085a7 */ /* 0x000ea400080010ff */
[----:B--2---:R-:W-:Y:S05]  /*c990*/  @!P0 BRA `(.L_x_40) ;  /* 0xfffffffc00f08947 */ /* 0x004fea000383ffff */
[----:B------:R-:W-:Y:S05]  /*c9a0*/  BRA `(.L_x_166) ;  /* 0xffffff5800b47947 */ /* 0x000fea000383ffff */
.L_x_44:
[----:B-1----:R-:W-:-:S07]  /*c9b0*/  MOV R0, UR4 ;  /* 0x0000000400007c02 */ /* 0x002fce0008000f00 */
.L_x_167:
[----:B-1----:R1:W2:Y:S02]  /*c9c0*/  SYNCS.PHASECHK.TRANS64.TRYWAIT P0, [R0+URZ], R3 ;  /* 0x00000003000075a7 */ /* 0x0022a400080011ff */
[----:B--2---:R-:W-:Y:S05]  /*c9d0*/  @!P0 NANOSLEEP.SYNCS 0x989680 ;  /* 0x009896800000895d */ /* 0x004fea0003900000 */
[----:B------:R-:W2:Y:S02]  /*c9e0*/  @!P0 SYNCS.PHASECHK.TRANS64 P0, [R0+URZ], R3 ;  /* 0x00000003000085a7 */ /* 0x000ea400080010ff */
[----:B--2---:R-:W-:Y:S05]  /*c9f0*/  @!P0 BRA `(.L_x_167) ;  /* 0xfffffffc00f08947 */ /* 0x004fea000383ffff */
[----:B------:R-:W-:Y:S05]  /*ca00*/  BRA `(.L_x_168) ;  /* 0xffffff6000607947 */ /* 0x000fea000383ffff */
.L_x_45:
[----:B------:R-:W-:-:S07]  /*ca10*/  MOV R0, UR5 ;  /* 0x0000000500007c02 */ /* 0x000fce0008000f00 */
.L_x_169:
[----:B-1----:R1:W2:Y:S02]  /*ca20*/  SYNCS.PHASECHK.TRANS64.TRYWAIT P0, [R0+URZ], R3 ;  /* 0x00000003000075a7 */ /* 0x0022a400080011ff */
[----:B--2---:R-:W-:Y:S05]  /*ca30*/  @!P0 NANOSLEEP.SYNCS 0x989680 ;  /* 0x009896800000895d */ /* 0x004fea0003900000 */
[----:B------:R-:W2:Y:S02]  /*ca40*/  @!P0 SYNCS.PHASECHK.TRANS64 P0, [R0+URZ], R3 ;  /* 0x00000003000085a7 */ /* 0x000ea400080010ff */
[----:B--2---:R-:W-:Y:S05]  /*ca50*/  @!P0 BRA `(.L_x_169) ;  /* 0xfffffffc00f08947 */ /* 0x004fea000383ffff */
[----:B------:R-:W-:Y:S05]  /*ca60*/  BRA `(.L_x_170) ;  /* 0xffffff60006c7947 */ /* 0x000fea000383ffff */
.L_x_46:
[----:B------:R-:W-:-:S07]  /*ca70*/  MOV R0, UR5 ;  /* 0x0000000500007c02 */ /* 0x000fce0008000f00 */
.L_x_171:
[----:B-1----:R1:W2:Y:S02]  /*ca80*/  SYNCS.PHASECHK.TRANS64.TRYWAIT P0, [R0+URZ], R3 ;  /* 0x00000003000075a7 */ /* 0x0022a400080011ff */
[----:B--2---:R-:W-:Y:S05]  /*ca90*/  @!P0 NANOSLEEP.SYNCS 0x989680 ;  /* 0x009896800000895d */ /* 0x004fea0003900000 */
[----:B------:R-:W2:Y:S02]  /*caa0*/  @!P0 SYNCS.PHASECHK.TRANS64 P0, [R0+URZ], R3 ;  /* 0x00000003000085a7 */ /* 0x000ea400080010ff */
[----:B--2---:R-:W-:Y:S05]  /*cab0*/  @!P0 BRA `(.L_x_171) ;  /* 0xfffffffc00f08947 */ /* 0x004fea000383ffff */
[----:B------:R-:W-:Y:S05]  /*cac0*/  BRA `(.L_x_172) ;  /* 0xffffff6000787947 */ /* 0x000fea000383ffff */
.L_x_47:
[----:B------:R-:W-:-:S07]  /*cad0*/  MOV R0, UR5 ;  /* 0x0000000500007c02 */ /* 0x000fce0008000f00 */
.L_x_173:
[----:B-1----:R1:W2:Y:S02]  /*cae0*/  SYNCS.PHASECHK.TRANS64.TRYWAIT P0, [R0+URZ], R3 ;  /* 0x00000003000075a7 */ /* 0x0022a400080011ff */
[----:B--2---:R-:W-:Y:S05]  /*caf0*/  @!P0 NANOSLEEP.SYNCS 0x989680 ;  /* 0x009896800000895d */ /* 0x004fea0003900000 */
[----:B------:R-:W2:Y:S02]  /*cb00*/  @!P0 SYNCS.PHASECHK.TRANS64 P0, [R0+URZ], R3 ;  /* 0x00000003000085a7 */ /* 0x000ea400080010ff */
[----:B--2---:R-:W-:Y:S05]  /*cb10*/  @!P0 BRA `(.L_x_173) ;  /* 0xfffffffc00f08947 */ /* 0x004fea000383ffff */
[----:B------:R-:W-:Y:S05]  /*cb20*/  BRA `(.L_x_174) ;  /* 0xffffff6000847947 */ /* 0x000fea000383ffff */
.L_x_48:
[----:B------:R-:W-:-:S07]  /*cb30*/  MOV R0, UR5 ;  /* 0x0000000500007c02 */ /* 0x000fce0008000f00 */
.L_x_175:
[----:B-1----:R1:W2:Y:S02]  /*cb40*/  SYNCS.PHASECHK.TRANS64.TRYWAIT P0, [R0+URZ], R3 ;  /* 0x00000003000075a7 */ /* 0x0022a400080011ff */
[----:B--2---:R-:W-:Y:S05]  /*cb50*/  @!P0 NANOSLEEP.SYNCS 0x989680 ;  /* 0x009896800000895d */ /* 0x004fea0003900000 */
[----:B------:R-:W2:Y:S02]  /*cb60*/  @!P0 SYNCS.PHASECHK.TRANS64 P0, [R0+URZ], R3 ;  /* 0x00000003000085a7 */ /* 0x000ea400080010ff */
[----:B--2---:R-:W-:Y:S05]  /*cb70*/  @!P0 BRA `(.L_x_175) ;  /* 0xfffffffc00f08947 */ /* 0x004fea000383ffff */
[----:B------:R-:W-:Y:S05]  /*cb80*/  BRA `(.L_x_176) ;  /* 0xffffff6000907947 */ /* 0x000fea000383ffff */
.L_x_49:
[----:B------:R-:W-:-:S07]  /*cb90*/  MOV R0, UR5 ;  /* 0x0000000500007c02 */ /* 0x000fce0008000f00 */
.L_x_177:
[----:B-1----:R1:W2:Y:S02]  /*cba0*/  SYNCS.PHASECHK.TRANS64.TRYWAIT P0, [R0+URZ], R3 ;  /* 0x00000003000075a7 */ /* 0x0022a400080011ff */
[----:B--2---:R-:W-:Y:S05]  /*cbb0*/  @!P0 NANOSLEEP.SYNCS 0x989680 ;  /* 0x009896800000895d */ /* 0x004fea0003900000 */
[----:B------:R-:W2:Y:S02]  /*cbc0*/  @!P0 SYNCS.PHASECHK.TRANS64 P0, [R0+URZ], R3 ;  /* 0x00000003000085a7 */ /* 0x000ea400080010ff */
[----:B--2---:R-:W-:Y:S05]  /*cbd0*/  @!P0 BRA `(.L_x_177) ;  /* 0xfffffffc00f08947 */ /* 0x004fea000383ffff */
[----:B------:R-:W-:Y:S05]  /*cbe0*/  BRA `(.L_x_178) ;  /* 0xffffff60009c7947 */ /* 0x000fea000383ffff */
.L_x_50:
[----:B------:R-:W-:-:S07]  /*cbf0*/  MOV R0, UR5 ;  /* 0x0000000500007c02 */ /* 0x000fce0008000f00 */
.L_x_179:
[----:B-1----:R1:W2:Y:S02]  /*cc00*/  SYNCS.PHASECHK.TRANS64.TRYWAIT P0, [R0+URZ], R3 ;  /* 0x00000003000075a7 */ /* 0x0022a400080011ff */
[----:B--2---:R-:W-:Y:S05]  /*cc10*/  @!P0 NANOSLEEP.SYNCS 0x989680 ;  /* 0x009896800000895d */ /* 0x004fea0003900000 */
[----:B------:R-:W2:Y:S02]  /*cc20*/  @!P0 SYNCS.PHASECHK.TRANS64 P0, [R0+URZ], R3 ;  /* 0x00000003000085a7 */ /* 0x000ea400080010ff */
[----:B--2---:R-:W-:Y:S05]  /*cc30*/  @!P0 BRA `(.L_x_179) ;  /* 0xfffffffc00f08947 */ /* 0x004fea000383ffff */
[----:B------:R-:W-:Y:S05]  /*cc40*/  BRA `(.L_x_180) ;  /* 0xffffff6000a87947 */ /* 0x000fea000383ffff */
.L_x_51:
[----:B------:R-:W-:-:S07]  /*cc50*/  MOV R0, UR5 ;  /* 0x0000000500007c02 */ /* 0x000fce0008000f00 */
.L_x_181:
[----:B-1----:R1:W2:Y:S02]  /*cc60*/  SYNCS.PHASECHK.TRANS64.TRYWAIT P0, [R0+URZ], R3 ;  /* 0x00000003000075a7 */ /* 0x0022a400080011ff */
[----:B--2---:R-:W-:Y:S05]  /*cc70*/  @!P0 NANOSLEEP.SYNCS 0x989680 ;  /* 0x009896800000895d */ /* 0x004fea0003900000 */
[----:B------:R-:W2:Y:S02]  /*cc80*/  @!P0 SYNCS.PHASECHK.TRANS64 P0, [R0+URZ], R3 ;  /* 0x00000003000085a7 */ /* 0x000ea400080010ff */
[----:B--2---:R-:W-:Y:S05]  /*cc90*/  @!P0 BRA `(.L_x_181) ;  /* 0xfffffffc00f08947 */ /* 0x004fea000383ffff */
[----:B------:R-:W-:Y:S05]  /*cca0*/  BRA `(.L_x_182) ;  /* 0xffffff6000b47947 */ /* 0x000fea000383ffff */
.L_x_52:
[----:B------:R-:W-:-:S07]  /*ccb0*/  MOV R0, UR5 ;  /* 0x0000000500007c02 */ /* 0x000fce0008000f00 */
.L_x_183:
[----:B-1----:R1:W2:Y:S02]  /*ccc0*/  SYNCS.PHASECHK.TRANS64.TRYWAIT P0, [R0+URZ], R3 ;  /* 0x00000003000075a7 */ /* 0x0022a400080011ff */
[----:B--2---:R-:W-:Y:S05]  /*ccd0*/  @!P0 NANOSLEEP.SYNCS 0x989680 ;  /* 0x009896800000895d */ /* 0x004fea0003900000 */
[----:B------:R-:W2:Y:S02]  /*cce0*/  @!P0 SYNCS.PHASECHK.TRANS64 P0, [R0+URZ], R3 ;  /* 0x00000003000085a7 */ /* 0x000ea400080010ff */
[----:B--2---:R-:W-:Y:S05]  /*ccf0*/  @!P0 BRA `(.L_x_183) ;  /* 0xfffffffc00f08947 */ /* 0x004fea000383ffff */
[----:B------:R-:W-:Y:S05]  /*cd00*/  BRA `(.L_x_184) ;  /* 0xffffff6000c07947 */ /* 0x000fea000383ffff */
.L_x_53:
[----:B------:R-:W-:-:S07]  /*cd10*/  MOV R0, UR5 ;  /* 0x0000000500007c02 */ /* 0x000fce0008000f00 */
.L_x_185:
[----:B-1----:R1:W2:Y:S02]  /*cd20*/  SYNCS.PHASECHK.TRANS64.TRYWAIT P0, [R0+URZ], R3 ;  /* 0x00000003000075a7 */ /* 0x0022a400080011ff */
[----:B--2---:R-:W-:Y:S05]  /*cd30*/  @!P0 NANOSLEEP.SYNCS 0x989680 ;  /* 0x009896800000895d */ /* 0x004fea0003900000 */
[----:B------:R-:W2:Y:S02]  /*cd40*/  @!P0 SYNCS.PHASECHK.TRANS64 P0, [R0+URZ], R3 ;  /* 0x00000003000085a7 */ /* 0x000ea400080010ff */
[----:B--2---:R-:W-:Y:S05]  /*cd50*/  @!P0 BRA `(.L_x_185) ;  /* 0xfffffffc00f08947 */ /* 0x004fea000383ffff */
[----:B------:R-:W-:Y:S05]  /*cd60*/  BRA `(.L_x_186) ;  /* 0xffffff6000cc7947 */ /* 0x000fea000383ffff */
.L_x_54:
[----:B------:R-:W-:-:S07]  /*cd70*/  MOV R0, UR5 ;  /* 0x0000000500007c02 */ /* 0x000fce0008000f00 */
.L_x_187:
[----:B-1----:R1:W2:Y:S02]  /*cd80*/  SYNCS.PHASECHK.TRANS64.TRYWAIT P0, [R0+URZ], R3 ;  /* 0x00000003000075a7 */ /* 0x0022a400080011ff */
[----:B--2---:R-:W-:Y:S05]  /*cd90*/  @!P0 NANOSLEEP.SYNCS 0x989680 ;  /* 0x009896800000895d */ /* 0x004fea0003900000 */
[----:B------:R-:W2:Y:S02]  /*cda0*/  @!P0 SYNCS.PHASECHK.TRANS64 P0, [R0+URZ], R3 ;  /* 0x00000003000085a7 */ /* 0x000ea400080010ff */
[----:B--2---:R-:W-:Y:S05]  /*cdb0*/  @!P0 BRA `(.L_x_187) ;  /* 0xfffffffc00f08947 */ /* 0x004fea000383ffff */
[----:B------:R-:W-:Y:S05]  /*cdc0*/  BRA `(.L_x_188) ;  /* 0xffffff6000d87947 */ /* 0x000fea000383ffff */
.L_x_55:
[----:B------:R-:W-:-:S07]  /*cdd0*/  MOV R0, UR5 ;  /* 0x0000000500007c02 */ /* 0x000fce0008000f00 */
.L_x_189:
[----:B-1----:R1:W2:Y:S02]  /*cde0*/  SYNCS.PHASECHK.TRANS64.TRYWAIT P0, [R0+URZ], R3 ;  /* 0x00000003000075a7 */ /* 0x0022a400080011ff */
[----:B--2---:R-:W-:Y:S05]  /*cdf0*/  @!P0 NANOSLEEP.SYNCS 0x989680 ;  /* 0x009896800000895d */ /* 0x004fea0003900000 */
[----:B------:R-:W2:Y:S02]  /*ce00*/  @!P0 SYNCS.PHASECHK.TRANS64 P0, [R0+URZ], R3 ;  /* 0x00000003000085a7 */ /* 0x000ea400080010ff */
[----:B--2---:R-:W-:Y:S05]  /*ce10*/  @!P0 BRA `(.L_x_189) ;  /* 0xfffffffc00f08947 */ /* 0x004fea000383ffff */
[----:B------:R-:W-:Y:S05]  /*ce20*/  BRA `(.L_x_190) ;  /* 0xffffff6000e47947 */ /* 0x000fea000383ffff */
.L_x_56:
[----:B------:R-:W-:-:S07]  /*ce30*/  MOV R0, UR5 ;  /* 0x0000000500007c02 */ /* 0x000fce0008000f00 */
.L_x_191:
[----:B-1----:R1:W2:Y:S02]  /*ce40*/  SYNCS.PHASECHK.TRANS64.TRYWAIT P0, [R0+URZ], R3 ;  /* 0x00000003000075a7 */ /* 0x0022a400080011ff */
[----:B--2---:R-:W-:Y:S05]  /*ce50*/  @!P0 NANOSLEEP.SYNCS 0x989680 ;  /* 0x009896800000895d */ /* 0x004fea0003900000 */
[----:B------:R-:W2:Y:S02]  /*ce60*/  @!P0 SYNCS.PHASECHK.TRANS64 P0, [R0+URZ], R3 ;  /* 0x00000003000085a7 */ /* 0x000ea400080010ff */
[----:B--2---:R-:W-:Y:S05]  /*ce70*/  @!P0 BRA `(.L_x_191) ;  /* 0xfffffffc00f08947 */ /* 0x004fea000383ffff */
[----:B------:R-:W-:Y:S05]  /*ce80*/  BRA `(.L_x_192) ;  /* 0xffffff6000f07947 */ /* 0x000fea000383ffff */
.L_x_57:
[----:B------:R-:W-:-:S07]  /*ce90*/  MOV R0, UR5 ;  /* 0x0000000500007c02 */ /* 0x000fce0008000f00 */
.L_x_193:
[----:B-1----:R1:W2:Y:S02]  /*cea0*/  SYNCS.PHASECHK.TRANS64.TRYWAIT P0, [R0+URZ], R3 ;  /* 0x00000003000075a7 */ /* 0x0022a400080011ff */
[----:B--2---:R-:W-:Y:S05]  /*ceb0*/  @!P0 NANOSLEEP.SYNCS 0x989680 ;  /* 0x009896800000895d */ /* 0x004fea0003900000 */
[----:B------:R-:W2:Y:S02]  /*cec0*/  @!P0 SYNCS.PHASECHK.TRANS64 P0, [R0+URZ], R3 ;  /* 0x00000003000085a7 */ /* 0x000ea400080010ff */
[----:B--2---:R-:W-:Y:S05]  /*ced0*/  @!P0 BRA `(.L_x_193) ;  /* 0xfffffffc00f08947 */ /* 0x004fea000383ffff */
[----:B------:R-:W-:Y:S05]  /*cee0*/  BRA `(.L_x_194) ;  /* 0xffffff6000fc7947 */ /* 0x000fea000383ffff */
.L_x_58:
[----:B------:R-:W-:-:S07]  /*cef0*/  MOV R0, UR5 ;  /* 0x0000000500007c02 */ /* 0x000fce0008000f00 */
.L_x_195:
[----:B-1----:R1:W2:Y:S02]  /*cf00*/  SYNCS.PHASECHK.TRANS64.TRYWAIT P0, [R0+URZ], R3 ;  /* 0x00000003000075a7 */ /* 0x0022a400080011ff */
[----:B--2---:R-:W-:Y:S05]  /*cf10*/  @!P0 NANOSLEEP.SYNCS 0x989680 ;  /* 0x009896800000895d */ /* 0x004fea0003900000 */
[----:B------:R-:W2:Y:S02]  /*cf20*/  @!P0 SYNCS.PHASECHK.TRANS64 P0, [R0+URZ], R3 ;  /* 0x00000003000085a7 */ /* 0x000ea400080010ff */
[----:B--2---:R-:W-:Y:S05]  /*cf30*/  @!P0 BRA `(.L_x_195) ;  /* 0xfffffffc00f08947 */ /* 0x004fea000383ffff */
[----:B------:R-:W-:Y:S05]  /*cf40*/  BRA `(.L_x_196) ;  /* 0xffffff6400087947 */ /* 0x000fea000383ffff */
.L_x_59:
[----:B------:R-:W-:-:S07]  /*cf50*/  MOV R0, UR5 ;  /* 0x0000000500007c02 */ /* 0x000fce0008000f00 */
.L_x_197:
[----:B-1----:R1:W2:Y:S02]  /*cf60*/  SYNCS.PHASECHK.TRANS64.TRYWAIT P0, [R0+URZ], R3 ;  /* 0x00000003000075a7 */ /* 0x0022a400080011ff */
[----:B--2---:R-:W-:Y:S05]  /*cf70*/  @!P0 NANOSLEEP.SYNCS 0x989680 ;  /* 0x009896800000895d */ /* 0x004fea0003900000 */
[----:B------:R-:W2:Y:S02]  /*cf80*/  @!P0 SYNCS.PHASECHK.TRANS64 P0, [R0+URZ], R3 ;  /* 0x00000003000085a7 */ /* 0x000ea400080010ff */
[----:B--2---:R-:W-:Y:S05]  /*cf90*/  @!P0 BRA `(.L_x_197) ;  /* 0xfffffffc00f08947 */ /* 0x004fea000383ffff */
[----:B------:R-:W-:Y:S05]  /*cfa0*/  BRA `(.L_x_198) ;  /* 0xffffff6400147947 */ /* 0x000fea000383ffff */
.L_x_60:
[----:B------:R-:W-:-:S07]  /*cfb0*/  MOV R0, UR5 ;  /* 0x0000000500007c02 */ /* 0x000fce0008000f00 */
.L_x_199:
[----:B-1----:R1:W2:Y:S02]  /*cfc0*/  SYNCS.PHASECHK.TRANS64.TRYWAIT P0, [R0+URZ], R3 ;  /* 0x00000003000075a7 */ /* 0x0022a400080011ff */
[----:B--2---:R-:W-:Y:S05]  /*cfd0*/  @!P0 NANOSLEEP.SYNCS 0x989680 ;  /* 0x009896800000895d */ /* 0x004fea0003900000 */
[----:B------:R-:W2:Y:S02]  /*cfe0*/  @!P0 SYNCS.PHASECHK.TRANS64 P0, [R0+URZ], R3 ;  /* 0x00000003000085a7 */ /* 0x000ea400080010ff */
[----:B--2---:R-:W-:Y:S05]  /*cff0*/  @!P0 BRA `(.L_x_199) ;  /* 0xfffffffc00f08947 */ /* 0x004fea000383ffff */
[----:B------:R-:W-:Y:S05]  /*d000*/  BRA `(.L_x_200) ;  /* 0xffffff6400207947 */ /* 0x000fea000383ffff */
.L_x_61:
[----:B------:R-:W-:-:S07]  /*d010*/  MOV R0, UR5 ;  /* 0x0000000500007c02 */ /* 0x000fce0008000f00 */
.L_x_201:
[----:B-1----:R1:W2:Y:S02]  /*d020*/  SYNCS.PHASECHK.TRANS64.TRYWAIT P0, [R0+URZ], R3 ;  /* 0x00000003000075a7 */ /* 0x0022a400080011ff */
[----:B--2---:R-:W-:Y:S05]  /*d030*/  @!P0 NANOSLEEP.SYNCS 0x989680 ;  /* 0x009896800000895d */ /* 0x004fea0003900000 */
[----:B------:R-:W2:Y:S02]  /*d040*/  @!P0 SYNCS.PHASECHK.TRANS64 P0, [R0+URZ], R3 ;  /* 0x00000003000085a7 */ /* 0x000ea400080010ff */
[----:B--2---:R-:W-:Y:S05]  /*d050*/  @!P0 BRA `(.L_x_201) ;  /* 0xfffffffc00f08947 */ /* 0x004fea000383ffff */
[----:B------:R-:W-:Y:S05]  /*d060*/  BRA `(.L_x_202) ;  /* 0xffffff64002c7947 */ /* 0x000fea000383ffff */
.L_x_62:
[----:B------:R-:W-:-:S07]  /*d070*/  MOV R0, UR5 ;  /* 0x0000000500007c02 */ /* 0x000fce0008000f00 */
.L_x_203:
[----:B-1----:R1:W2:Y:S02]  /*d080*/  SYNCS.PHASECHK.TRANS64.TRYWAIT P0, [R0+URZ], R3 ;  /* 0x00000003000075a7 */ /* 0x0022a400080011ff */
[----:B--2---:R-:W-:Y:S05]  /*d090*/  @!P0 NANOSLEEP.SYNCS 0x989680 ;  /* 0x009896800000895d */ /* 0x004fea0003900000 */
[----:B------:R-:W2:Y:S02]  /*d0a0*/  @!P0 SYNCS.PHASECHK.TRANS64 P0, [R0+URZ], R3 ;  /* 0x00000003000085a7 */ /* 0x000ea400080010ff */
[----:B--2---:R-:W-:Y:S05]  /*d0b0*/  @!P0 BRA `(.L_x_203) ;  /* 0xfffffffc00f08947 */ /* 0x004fea000383ffff */
[----:B------:R-:W-:Y:S05]  /*d0c0*/  BRA `(.L_x_204) ;  /* 0xffffff6400387947 */ /* 0x000fea000383ffff */
.L_x_63:
[----:B------:R-:W-:-:S07]  /*d0d0*/  MOV R0, UR5 ;  /* 0x0000000500007c02 */ /* 0x000fce0008000f00 */
.L_x_205:
[----:B-1----:R1:W2:Y:S02]  /*d0e0*/  SYNCS.PHASECHK.TRANS64.TRYWAIT P0, [R0+URZ], R3 ;  /* 0x00000003000075a7 */ /* 0x0022a400080011ff */
[----:B--2---:R-:W-:Y:S05]  /*d0f0*/  @!P0 NANOSLEEP.SYNCS 0x989680 ;  /* 0x009896800000895d */ /* 0x004fea0003900000 */
[----:B------:R-:W2:Y:S02]  /*d100*/  @!P0 SYNCS.PHASECHK.TRANS64 P0, [R0+URZ], R3 ;  /* 0x00000003000085a7 */ /* 0x000ea400080010ff */
[----:B--2---:R-:W-:Y:S05]  /*d110*/  @!P0 BRA `(.L_x_205) ;  /* 0xfffffffc00f08947 */ /* 0x004fea000383ffff */
[----:B------:R-:W-:Y:S05]  /*d120*/  BRA `(.L_x_206) ;  /* 0xffffff6400447947 */ /* 0x000fea000383ffff */
.L_x_64:
[----:B------:R-:W-:-:S07]  /*d130*/  MOV R0, UR5 ;  /* 0x0000000500007c02 */ /* 0x000fce0008000f00 */
.L_x_207:
[----:B-1----:R1:W2:Y:S02]  /*d140*/  SYNCS.PHASECHK.TRANS64.TRYWAIT P0, [R0+URZ], R3 ;  /* 0x00000003000075a7 */ /* 0x0022a400080011ff */
[----:B--2---:R-:W-:Y:S05]  /*d150*/  @!P0 NANOSLEEP.SYNCS 0x989680 ;  /* 0x009896800000895d */ /* 0x004fea0003900000 */
[----:B------:R-:W2:Y:S02]  /*d160*/  @!P0 SYNCS.PHASECHK.TRANS64 P0, [R0+URZ], R3 ;  /* 0x00000003000085a7 */ /* 0x000ea400080010ff */
[----:B--2---:R-:W-:Y:S05]  /*d170*/  @!P0 BRA `(.L_x_207) ;  /* 0xfffffffc00f08947 */ /* 0x004fea000383ffff */
[----:B------:R-:W-:Y:S05]  /*d180*/  BRA `(.L_x_208) ;  /* 0xffffff6400507947 */ /* 0x000fea000383ffff */
.L_x_67:
[----:B-1----:R1:W2:Y:S02]  /*d190*/  SYNCS.PHASECHK.TRANS64.TRYWAIT P0, [R0+URZ+0x1f0], R5 ;  /* 0x0001f005000075a7 */ /* 0x0022a400080011ff */
[----:B--2---:R-:W-:Y:S05]  /*d1a0*/  @!P0 NANOSLEEP.SYNCS 0x989680 ;  /* 0x009896800000895d */ /* 0x004fea0003900000 */
[----:B------:R-:W2:Y:S02]  /*d1b0*/  @!P0 SYNCS.PHASECHK.TRANS64 P0, [R0+URZ+0x1f0], R5 ;  /* 0x0001f005000085a7 */ /* 0x000ea400080010ff */
[----:B--2---:R-:W-:Y:S05]  /*d1c0*/  @!P0 BRA `(.L_x_67) ;  /* 0xfffffffc00f08947 */ /* 0x004fea000383ffff */
[----:B------:R-:W-:Y:S05]  /*d1d0*/  BRA `(.L_x_209) ;  /* 0xffffff6400ac7947 */ /* 0x000fea000383ffff */
.L_x_68:
[----:B------:R-:W-:-:S07]  /*d1e0*/  MOV R0, UR4 ;  /* 0x0000000400007c02 */ /* 0x000fce0008000f00 */
.L_x_210:
[----:B-1----:R1:W2:Y:S02]  /*d1f0*/  SYNCS.PHASECHK.TRANS64.TRYWAIT P0, [R0+URZ+0x1c0], R7 ;  /* 0x0001c007000075a7 */ /* 0x0022a400080011ff */
[----:B--2---:R-:W-:Y:S05]  /*d200*/  @!P0 NANOSLEEP.SYNCS 0x989680 ;  /* 0x009896800000895d */ /* 0x004fea0003900000 */
[----:B------:R-:W2:Y:S02]  /*d210*/  @!P0 SYNCS.PHASECHK.TRANS64 P0, [R0+URZ+0x1c0], R7 ;  /* 0x0001c007000085a7 */ /* 0x000ea400080010ff */
[----:B--2---:R-:W-:Y:S05]  /*d220*/  @!P0 BRA `(.L_x_210) ;  /* 0xfffffffc00f08947 */ /* 0x004fea000383ffff */
[----:B------:R-:W-:Y:S05]  /*d230*/  BRA `(.L_x_211) ;  /* 0xffffff6400bc7947 */ /* 0x000fea000383ffff */
.L_x_69:
[----:B-1----:R1:W2:Y:S02]  /*d240*/  SYNCS.PHASECHK.TRANS64.TRYWAIT P1, [R0+URZ+0x1b0], R5 ;  /* 0x0001b005000075a7 */ /* 0x0022a400080211ff */
[----:B--2---:R-:W-:Y:S05]  /*d250*/  @!P1 NANOSLEEP.SYNCS 0x989680 ;  /* 0x009896800000995d */ /* 0x004fea0003900000 */
[----:B------:R-:W2:Y:S02]  /*d260*/  @!P1 SYNCS.PHASECHK.TRANS64 P1, [R0+URZ+0x1b0], R5 ;  /* 0x0001b005000095a7 */ /* 0x000ea400080210ff */
[----:B--2---:R-:W-:Y:S05]  /*d270*/  @!P1 BRA `(.L_x_69) ;  /* 0xfffffffc00f09947 */ /* 0x004fea000383ffff */
[----:B------:R-:W-:Y:S05]  /*d280*/  BRA `(.L_x_212) ;  /* 0xffffff6400ec7947 */ /* 0x000fea000383ffff */
.L_x_72:
[----:B------:R-:W-:-:S07]  /*d290*/  MOV R0, UR4 ;  /* 0x0000000400007c02 */ /* 0x000fce0008000f00 */
.L_x_213:
[----:B-1----:R1:W2:Y:S02]  /*d2a0*/  SYNCS.PHASECHK.TRANS64.TRYWAIT P0, [R0+URZ+0x1c0], R3 ;  /* 0x0001c003000075a7 */ /* 0x0022a400080011ff */
[----:B--2---:R-:W-:Y:S05]  /*d2b0*/  @!P0 NANOSLEEP.SYNCS 0x989680 ;  /* 0x009896800000895d */ /* 0x004fea0003900000 */
[----:B------:R-:W2:Y:S02]  /*d2c0*/  @!P0 SYNCS.PHASECHK.TRANS64 P0, [R0+URZ+0x1c0], R3 ;  /* 0x0001c003000085a7 */ /* 0x000ea400080010ff */
[----:B--2---:R-:W-:Y:S05]  /*d2d0*/  @!P0 BRA `(.L_x_213) ;  /* 0xfffffffc00f08947 */ /* 0x004fea000383ffff */
[----:B------:R-:W-:Y:S05]  /*d2e0*/  BRA `(.L_x_71) ;  /* 0xffffff6800407947 */ /* 0x000fea000383ffff */
.L_x_81:
[----:B-1----:R-:W-:-:S04]  /*d2f0*/  MOV R5, UR5 ;  /* 0x0000000500057c02 */ /* 0x002fc80008000f00 */
[----:B------:R1:W2:Y:S03]  /*d300*/  SYNCS.PHASECHK.TRANS64.TRYWAIT P0, [R5+URZ+0x8], R6 ;  /* 0x00000806050075a7 */ /* 0x0002a600080011ff */
[----:B--2---:R-:W-:Y:S05]  /*d310*/  @!P0 NANOSLEEP.SYNCS 0x989680 ;  /* 0x009896800000895d */ /* 0x004fea0003900000 */
[----:B------:R-:W2:Y:S02]  /*d320*/  @!P0 SYNCS.PHASECHK.TRANS64 P0, [R5+URZ+0x8], R6 ;  /* 0x00000806050085a7 */ /* 0x000ea400080010ff */
[----:B--2---:R-:W-:Y:S05]  /*d330*/  @!P0 BRA `(.L_x_81) ;  /* 0xfffffffc00ec8947 */ /* 0x004fea000383ffff */
[----:B------:R-:W-:Y:S05]  /*d340*/  BRA `(.L_x_80) ;  /* 0xffffff6800f47947 */ /* 0x000fea000383ffff */
.L_x_83:
[----:B------:R-:W-:Y:S01]  /*d350*/  BSSY B0, `(.L_x_214) ;  /* 0x0000006000007945 */ /* 0x000fe20003800000 */
[----:B------:R-:W-:-:S07]  /*d360*/  MOV R15, 0xffffffff ;  /* 0xffffffff000f7802 */ /* 0x000fce0000000f00 */
[----:B-1---5:R-:W-:Y:S05]  /*d370*/  WARPSYNC.COLLECTIVE R15, `(.L_x_215) ;  /* 0x000000000f0c7348 */ /* 0x022fea0003c00000 */
[----:B------:R-:W-:Y:S02]  /*d380*/  ELECT P6, UR79, PT ;  /* 0x00000000004f782f */ /* 0x000fe400038c0000 */
[----:B------:R-:W-:Y:S01]  /*d390*/  MOV R14, UR79 ;  /* 0x0000004f000e7c02 */ /* 0x000fe20008000f00 */
[----:B-1---5:R-:W-:Y:S10]  /*d3a0*/  ENDCOLLECTIVE ;  /* 0x000000000000791b */ /* 0x022ff40003800000 */
.L_x_215:
[----:B------:R-:W-:Y:S05]  /*d3b0*/  BSYNC B0 ;  /* 0x0000000000007941 */ /* 0x000fea0003800000 */
.L_x_214:
[----:B------:R-:W-:Y:S01]  /*d3c0*/  PLOP3.LUT P0, PT, P6, PT, PT, 0x80, 0x8 ;  /* 0x000000000008781c */ /* 0x000fe2000370f070 */
[----:B------:R-:W-:-:S12]  /*d3d0*/  BRA `(.L_x_216) ;  /* 0xffffff6c00207947 */ /* 0x000fd8000383ffff */
.L_x_85:
[----:B-1----:R-:W-:-:S04]  /*d3e0*/  MOV R3, UR5 ;  /* 0x0000000500037c02 */ /* 0x002fc80008000f00 */
[----:B------:R1:W2:Y:S03]  /*d3f0*/  SYNCS.PHASECHK.TRANS64.TRYWAIT P0, [R3+URZ+0x8], R4 ;  /* 0x00000804030075a7 */ /* 0x0002a600080011ff */
[----:B--2---:R-:W-:Y:S05]  /*d400*/  @!P0 NANOSLEEP.SYNCS 0x989680 ;  /* 0x009896800000895d */ /* 0x004fea0003900000 */
[----:B------:R-:W2:Y:S02]  /*d410*/  @!P0 SYNCS.PHASECHK.TRANS64 P0, [R3+URZ+0x8], R4 ;  /* 0x00000804030085a7 */ /* 0x000ea400080010ff */
[----:B--2---:R-:W-:Y:S05]  /*d420*/  @!P0 BRA `(.L_x_85) ;  /* 0xfffffffc00ec8947 */ /* 0x004fea000383ffff */
[----:B------:R-:W-:Y:S05]  /*d430*/  BRA `(.L_x_84) ;  /* 0xffffff6c00247947 */ /* 0x000fea000383ffff */
.L_x_86:
[----:B-1----:R1:W2:Y:S02]  /*d440*/  SYNCS.PHASECHK.TRANS64.TRYWAIT P0, [R0+URZ+0x1b0], R5 ;  /* 0x0001b005000075a7 */ /* 0x0022a400080011ff */
[----:B--2---:R-:W-:Y:S05]  /*d450*/  @!P0 NANOSLEEP.SYNCS 0x989680 ;  /* 0x009896800000895d */ /* 0x004fea0003900000 */
[----:B------:R-:W2:Y:S02]  /*d460*/  @!P0 SYNCS.PHASECHK.TRANS64 P0, [R0+URZ+0x1b0], R5 ;  /* 0x0001b005000085a7 */ /* 0x000ea400080010ff */
[----:B--2---:R-:W-:Y:S05]  /*d470*/  @!P0 BRA `(.L_x_86) ;  /* 0xfffffffc00f08947 */ /* 0x004fea000383ffff */
[----:B------:R-:W-:Y:S05]  /*d480*/  BRA `(.L_x_217) ;  /* 0xffffff6c00f87947 */ /* 0x000fea000383ffff */
.L_x_88:
[----:B------:R-:W-:-:S07]  /*d490*/  MOV R0, UR19 ;  /* 0x0000001300007c02 */ /* 0x000fce0008000f00 */
.L_x_218:
[----:B-1----:R1:W2:Y:S02]  /*d4a0*/  SYNCS.PHASECHK.TRANS64.TRYWAIT P0, [R0+URZ+0x1e0], R5 ;  /* 0x0001e005000075a7 */ /* 0x0022a400080011ff */
[----:B--2---:R-:W-:Y:S05]  /*d4b0*/  @!P0 NANOSLEEP.SYNCS 0x989680 ;  /* 0x009896800000895d */ /* 0x004fea0003900000 */
[----:B------:R-:W2:Y:S02]  /*d4c0*/  @!P0 SYNCS.PHASECHK.TRANS64 P0, [R0+URZ+0x1e0], R5 ;  /* 0x0001e005000085a7 */ /* 0x000ea400080010ff */
[----:B--2---:R-:W-:Y:S05]  /*d4d0*/  @!P0 BRA `(.L_x_218) ;  /* 0xfffffffc00f08947 */ /* 0x004fea000383ffff */
[----:B------:R-:W-:Y:S05]  /*d4e0*/  BRA `(.L_x_219) ;  /* 0xffffff7000407947 */ /* 0x000fea000383ffff */
.L_x_91:
[----:B------:R-:W-:Y:S07]  /*d4f0*/  MOV R0, UR6 ;  /* 0x0000000600007c02 */ /* 0x000fee0008000f00 */
.L_x_220:
[----:B-1----:R1:W2:Y:S02]  /*d500*/  SYNCS.PHASECHK.TRANS64.TRYWAIT P0, [R0+URZ], R5 ;  /* 0x00000005000075a7 */ /* 0x0022a400080011ff */
[----:B--2---:R-:W-:Y:S05]  /*d510*/  @!P0 NANOSLEEP.SYNCS 0x989680 ;  /* 0x009896800000895d */ /* 0x004fea0003900000 */
[----:B------:R-:W2:Y:S02]  /*d520*/  @!P0 SYNCS.PHASECHK.TRANS64 P0, [R0+URZ], R5 ;  /* 0x00000005000085a7 */ /* 0x000ea400080010ff */
[----:B--2---:R-:W-:Y:S05]  /*d530*/  @!P0 BRA `(.L_x_220) ;  /* 0xfffffffc00f08947 */ /* 0x004fea000383ffff */
[----:B------:R-:W-:Y:S05]  /*d540*/  BRA `(.L_x_90) ;  /* 0xffffff7000587947 */ /* 0x000fea000383ffff */
.L_x_95:
[----:B-1----:R-:W-:-:S07]  /*d550*/  MOV R0, UR4 ;  /* 0x0000000400007c02 */ /* 0x002fce0008000f00 */
.L_x_221:
[----:B-1----:R1:W2:Y:S02]  /*d560*/  SYNCS.PHASECHK.TRANS64.TRYWAIT P0, [R0+URZ], R3 ;  /* 0x00000003000075a7 */ /* 0x0022a400080011ff */
[----:B--2---:R-:W-:Y:S05]  /*d570*/  @!P0 NANOSLEEP.SYNCS 0x989680 ;  /* 0x009896800000895d */ /* 0x004fea0003900000 */
[----:B------:R-:W2:Y:S02]  /*d580*/  @!P0 SYNCS.PHASECHK.TRANS64 P0, [R0+URZ], R3 ;  /* 0x00000003000085a7 */ /* 0x000ea400080010ff */
[----:B--2---:R-:W-:Y:S05]  /*d590*/  @!P0 BRA `(.L_x_221) ;  /* 0xfffffffc00f08947 */ /* 0x004fea000383ffff */
[----:B------:R-:W-:Y:S05]  /*d5a0*/  BRA `(.L_x_222) ;  /* 0xffffff7400107947 */ /* 0x000fea000383ffff */
.L_x_98:
[----:B------:R-:W-:-:S07]  /*d5b0*/  MOV R0, UR13 ;  /* 0x0000000d00007c02 */ /* 0x000fce0008000f00 */
.L_x_223:
[----:B-1----:R1:W2:Y:S02]  /*d5c0*/  SYNCS.PHASECHK.TRANS64.TRYWAIT P1, [R0+URZ+0x210], R3 ;  /* 0x00021003000075a7 */ /* 0x0022a400080211ff */
[----:B--2---:R-:W-:Y:S05]  /*d5d0*/  @!P1 NANOSLEEP.SYNCS 0x989680 ;  /* 0x009896800000995d */ /* 0x004fea0003900000 */
[----:B------:R-:W2:Y:S02]  /*d5e0*/  @!P1 SYNCS.PHASECHK.TRANS64 P1, [R0+URZ+0x210], R3 ;  /* 0x00021003000095a7 */ /* 0x000ea400080210ff */
[----:B--2---:R-:W-:Y:S05]  /*d5f0*/  @!P1 BRA `(.L_x_223) ;  /* 0xfffffffc00f09947 */ /* 0x004fea000383ffff */
[----:B------:R-:W-:Y:S05]  /*d600*/  BRA `(.L_x_224) ;  /* 0xffffff74005c7947 */ /* 0x000fea000383ffff */
.L_x_103:
[----:B--2---:R2:W3:Y:S02]  /*d610*/  SYNCS.PHASECHK.TRANS64.TRYWAIT P0, [R12+URZ+0x1b0], R9 ;  /* 0x0001b0090c0075a7 */ /* 0x0044e400080011ff */
[----:B---3--:R-:W-:Y:S05]  /*d620*/  @!P0 NANOSLEEP.SYNCS 0x989680 ;  /* 0x009896800000895d */ /* 0x008fea0003900000 */
[----:B------:R-:W3:Y:S02]  /*d630*/  @!P0 SYNCS.PHASECHK.TRANS64 P0, [R12+URZ+0x1b0], R9 ;  /* 0x0001b0090c0085a7 */ /* 0x000ee400080010ff */
[----:B---3--:R-:W-:Y:S05]  /*d640*/  @!P0 BRA `(.L_x_103) ;  /* 0xfffffffc00f08947 */ /* 0x008fea000383ffff */
[----:B------:R-:W-:Y:S05]  /*d650*/  BRA `(.L_x_225) ;  /* 0xffffff7800847947 */ /* 0x000fea000383ffff */
.L_x_106:
[----:B------:R-:W-:Y:S07]  /*d660*/  MOV R0, UR21 ;  /* 0x0000001500007c02 */ /* 0x000fee0008000f00 */
.L_x_226:
[----:B--2---:R2:W3:Y:S02]  /*d670*/  SYNCS.PHASECHK.TRANS64.TRYWAIT P2, [R0+URZ+0x1a8], R11 ;  /* 0x0001a80b000075a7 */ /* 0x0044e400080411ff */
[----:B---3--:R-:W-:Y:S05]  /*d680*/  @!P2 NANOSLEEP.SYNCS 0x989680 ;  /* 0x009896800000a95d */ /* 0x008fea0003900000 */
[----:B------:R-:W3:Y:S02]  /*d690*/  @!P2 SYNCS.PHASECHK.TRANS64 P2, [R0+URZ+0x1a8], R11 ;  /* 0x0001a80b0000a5a7 */ /* 0x000ee400080410ff */
[----:B---3--:R-:W-:Y:S05]  /*d6a0*/  @!P2 BRA `(.L_x_226) ;  /* 0xfffffffc00f0a947 */ /* 0x008fea000383ffff */
[----:B------:R-:W-:Y:S05]  /*d6b0*/  BRA `(.L_x_105) ;  /* 0xffffff7c00ec7947 */ /* 0x000fea000383ffff */
.L_x_109:
[----:B--2---:R-:W-:Y:S07]  /*d6c0*/  MOV R0, UR21 ;  /* 0x0000001500007c02 */ /* 0x004fee0008000f00 */
.L_x_227:
[----:B--2---:R2:W3:Y:S02]  /*d6d0*/  SYNCS.PHASECHK.TRANS64.TRYWAIT P0, [R0+URZ+0x180], R9 ;  /* 0x00018009000075a7 */ /* 0x0044e400080011ff */
[----:B---3--:R-:W-:Y:S05]  /*d6e0*/  @!P0 NANOSLEEP.SYNCS 0x989680 ;  /* 0x009896800000895d */ /* 0x008fea0003900000 */
[----:B------:R-:W3:Y:S02]  /*d6f0*/  @!P0 SYNCS.PHASECHK.TRANS64 P0, [R0+URZ+0x180], R9 ;  /* 0x00018009000085a7 */ /* 0x000ee400080010ff */
[----:B---3--:R-:W-:Y:S05]  /*d700*/  @!P0 BRA `(.L_x_227) ;  /* 0xfffffffc00f08947 */ /* 0x008fea000383ffff */
[----:B------:R-:W-:Y:S05]  /*d710*/  BRA `(.L_x_228) ;  /* 0xffffff8000487947 */ /* 0x000fea000383ffff */
.L_x_110:
[----:B------:R-:W-:Y:S07]  /*d720*/  MOV R0, UR21 ;  /* 0x0000001500007c02 */ /* 0x000fee0008000f00 */
.L_x_229:
[----:B--2---:R2:W3:Y:S02]  /*d730*/  SYNCS.PHASECHK.TRANS64.TRYWAIT P0, [R0+URZ+0x188], R9 ;  /* 0x00018809000075a7 */ /* 0x0044e400080011ff */
[----:B---3--:R-:W-:Y:S05]  /*d740*/  @!P0 NANOSLEEP.SYNCS 0x989680 ;  /* 0x009896800000895d */ /* 0x008fea0003900000 */
[----:B------:R-:W3:Y:S02]  /*d750*/  @!P0 SYNCS.PHASECHK.TRANS64 P0, [R0+URZ+0x188], R9 ;  /* 0x00018809000085a7 */ /* 0x000ee400080010ff */
[----:B---3--:R-:W-:Y:S05]  /*d760*/  @!P0 BRA `(.L_x_229) ;  /* 0xfffffffc00f08947 */ /* 0x008fea000383ffff */
[----:B------:R-:W-:Y:S05]  /*d770*/  BRA `(.L_x_230) ;  /* 0xffffff8000847947 */ /* 0x000fea000383ffff */
.L_x_111:
[----:B------:R-:W-:Y:S07]  /*d780*/  MOV R0, UR21 ;  /* 0x0000001500007c02 */ /* 0x000fee0008000f00 */
.L_x_231:
[----:B--2---:R2:W3:Y:S02]  /*d790*/  SYNCS.PHASECHK.TRANS64.TRYWAIT P0, [R0+URZ+0x190], R9 ;  /* 0x00019009000075a7 */ /* 0x0044e400080011ff */
[----:B---3--:R-:W-:Y:S05]  /*d7a0*/  @!P0 NANOSLEEP.SYNCS 0x989680 ;  /* 0x009896800000895d */ /* 0x008fea0003900000 */
[----:B------:R-:W3:Y:S02]  /*d7b0*/  @!P0 SYNCS.PHASECHK.TRANS64 P0, [R0+URZ+0x190], R9 ;  /* 0x00019009000085a7 */ /* 0x000ee400080010ff */
[----:B---3--:R-:W-:Y:S05]  /*d7c0*/  @!P0 BRA `(.L_x_231) ;  /* 0xfffffffc00f08947 */ /* 0x008fea000383ffff */
[----:B------:R-:W-:Y:S05]  /*d7d0*/  BRA `(.L_x_232) ;  /* 0xffffff8000cc7947 */ /* 0x000fea000383ffff */
.L_x_112:
[----:B------:R-:W-:Y:S07]  /*d7e0*/  MOV R0, UR21 ;  /* 0x0000001500007c02 */ /* 0x000fee0008000f00 */
.L_x_233:
[----:B--2---:R2:W3:Y:S02]  /*d7f0*/  SYNCS.PHASECHK.TRANS64.TRYWAIT P0, [R0+URZ+0x198], R9 ;  /* 0x00019809000075a7 */ /* 0x0044e400080011ff */
[----:B---3--:R-:W-:Y:S05]  /*d800*/  @!P0 NANOSLEEP.SYNCS 0x989680 ;  /* 0x009896800000895d */ /* 0x008fea0003900000 */
[----:B------:R-:W3:Y:S02]  /*d810*/  @!P0 SYNCS.PHASECHK.TRANS64 P0, [R0+URZ+0x198], R9 ;  /* 0x00019809000085a7 */ /* 0x000ee400080010ff */
[----:B---3--:R-:W-:Y:S05]  /*d820*/  @!P0 BRA `(.L_x_233) ;  /* 0xfffffffc00f08947 */ /* 0x008fea000383ffff */
[----:B------:R-:W-:Y:S05]  /*d830*/  BRA `(.L_x_234) ;  /* 0xffffff8400107947 */ /* 0x000fea000383ffff */
.L_x_114:
[----:B------:R-:W-:-:S07]  /*d840*/  MOV R0, UR21 ;  /* 0x0000001500007c02 */ /* 0x000fce0008000f00 */
.L_x_235:
[----:B---3--:R3:W4:Y:S02]  /*d850*/  SYNCS.PHASECHK.TRANS64.TRYWAIT P0, [R0+URZ+0x180], R3 ;  /* 0x00018003000075a7 */ /* 0x00872400080011ff */
[----:B----4-:R-:W-:Y:S05]  /*d860*/  @!P0 NANOSLEEP.SYNCS 0x989680 ;  /* 0x009896800000895d */ /* 0x010fea0003900000 */
[----:B------:R-:W4:Y:S02]  /*d870*/  @!P0 SYNCS.PHASECHK.TRANS64 P0, [R0+URZ+0x180], R3 ;  /* 0x00018003000085a7 */ /* 0x000f2400080010ff */
[----:B----4-:R-:W-:Y:S05]  /*d880*/  @!P0 BRA `(.L_x_235) ;  /* 0xfffffffc00f08947 */ /* 0x010fea000383ffff */
[----:B------:R-:W-:Y:S05]  /*d890*/  BRA `(.L_x_236) ;  /* 0xffffff8400887947 */ /* 0x000fea000383ffff */
.L_x_115:
[----:B---3--:R-:W-:-:S07]  /*d8a0*/  MOV R0, UR21 ;  /* 0x0000001500007c02 */ /* 0x008fce0008000f00 */
.L_x_237:
[----:B---3--:R3:W4:Y:S02]  /*d8b0*/  SYNCS.PHASECHK.TRANS64.TRYWAIT P0, [R0+URZ+0x188], R3 ;  /* 0x00018803000075a7 */ /* 0x00872400080011ff */
[----:B----4-:R-:W-:Y:S05]  /*d8c0*/  @!P0 NANOSLEEP.SYNCS 0x989680 ;  /* 0x009896800000895d */ /* 0x010fea0003900000 */
[----:B------:R-:W4:Y:S02]  /*d8d0*/  @!P0 SYNCS.PHASECHK.TRANS64 P0, [R0+URZ+0x188], R3 ;  /* 0x00018803000085a7 */ /* 0x000f2400080010ff */
[----:B----4-:R-:W-:Y:S05]  /*d8e0*/  @!P0 BRA `(.L_x_237) ;  /* 0xfffffffc00f08947 */ /* 0x010fea000383ffff */
[----:B------:R-:W-:Y:S05]  /*d8f0*/  BRA `(.L_x_238) ;  /* 0xffffff8400787947 */ /* 0x000fea000383ffff */
.L_x_116:
[----:B---3--:R-:W-:-:S07]  /*d900*/  MOV R0, UR21 ;  /* 0x0000001500007c02 */ /* 0x008fce0008000f00 */
.L_x_239:
[----:B---3--:R3:W4:Y:S02]  /*d910*/  SYNCS.PHASECHK.TRANS64.TRYWAIT P0, [R0+URZ+0x190], R3 ;  /* 0x00019003000075a7 */ /* 0x00872400080011ff */
[----:B----4-:R-:W-:Y:S05]  /*d920*/  @!P0 NANOSLEEP.SYNCS 0x989680 ;  /* 0x009896800000895d */ /* 0x010fea0003900000 */
[----:B------:R-:W4:Y:S02]  /*d930*/  @!P0 SYNCS.PHASECHK.TRANS64 P0, [R0+URZ+0x190], R3 ;  /* 0x00019003000085a7 */ /* 0x000f2400080010ff */
[----:B----4-:R-:W-:Y:S05]  /*d940*/  @!P0 BRA `(.L_x_239) ;  /* 0xfffffffc00f08947 */ /* 0x010fea000383ffff */
[----:B------:R-:W-:Y:S05]  /*d950*/  BRA `(.L_x_240) ;  /* 0xffffff8400687947 */ /* 0x000fea000383ffff */
.L_x_118:
[----:B-1----:R1:W2:Y:S02]  /*d960*/  SYNCS.PHASECHK.TRANS64.TRYWAIT P0, [R3+URZ+0x1b0], R0 ;  /* 0x0001b000030075a7 */ /* 0x0022a400080011ff */
[----:B--2---:R-:W-:Y:S05]  /*d970*/  @!P0 NANOSLEEP.SYNCS 0x989680 ;  /* 0x009896800000895d */ /* 0x004fea0003900000 */
[----:B------:R-:W2:Y:S02]  /*d980*/  @!P0 SYNCS.PHASECHK.TRANS64 P0, [R3+URZ+0x1b0], R0 ;  /* 0x0001b000030085a7 */ /* 0x000ea400080010ff */
[----:B--2---:R-:W-:Y:S05]  /*d990*/  @!P0 BRA `(.L_x_118) ;  /* 0xfffffffc00f08947 */ /* 0x004fea000383ffff */
[----:B------:R-:W-:Y:S05]  /*d9a0*/  BRA `(.L_x_241) ;  /* 0xffffff8800307947 */ /* 0x000fea000383ffff */
.L_x_129:
[----:B-1----:R1:W2:Y:S02]  /*d9b0*/  SYNCS.PHASECHK.TRANS64.TRYWAIT P1, [R3+URZ+0x160], R0 ;  /* 0x00016000030075a7 */ /* 0x0022a400080211ff */
[----:B--2---:R-:W-:Y:S05]  /*d9c0*/  @!P1 NANOSLEEP.SYNCS 0x989680 ;  /* 0x009896800000995d */ /* 0x004fea0003900000 */
[----:B------:R-:W2:Y:S02]  /*d9d0*/  @!P1 SYNCS.PHASECHK.TRANS64 P1, [R3+URZ+0x160], R0 ;  /* 0x00016000030095a7 */ /* 0x000ea400080210ff */
[----:B--2---:R-:W-:Y:S05]  /*d9e0*/  @!P1 BRA `(.L_x_129) ;  /* 0xfffffffc00f09947 */ /* 0x004fea000383ffff */
[----:B------:R-:W-:Y:S05]  /*d9f0*/  BRA `(.L_x_128) ;  /* 0xffffff9400b07947 */ /* 0x000fea000383ffff */
.L_x_131:
[----:B--2---:R2:W4:Y:S02]  /*da00*/  SYNCS.PHASECHK.TRANS64.TRYWAIT P0, [R163+URZ+0x1d0], R2 ;  /* 0x0001d002a30075a7 */ /* 0x00452400080011ff */
[----:B----4-:R-:W-:Y:S05]  /*da10*/  @!P0 NANOSLEEP.SYNCS 0x989680 ;  /* 0x009896800000895d */ /* 0x010fea0003900000 */
[----:B------:R-:W4:Y:S02]  /*da20*/  @!P0 SYNCS.PHASECHK.TRANS64 P0, [R163+URZ+0x1d0], R2 ;  /* 0x0001d002a30085a7 */ /* 0x000f2400080010ff */
[----:B----4-:R-:W-:Y:S05]  /*da30*/  @!P0 BRA `(.L_x_131) ;  /* 0xfffffffc00f08947 */ /* 0x010fea000383ffff */
[----:B------:R-:W-:Y:S05]  /*da40*/  BRA `(.L_x_130) ;  /* 0xffffff98000c7947 */ /* 0x000fea000383ffff */
.L_x_140:
[----:B--2---:R2:W3:Y:S02]  /*da50*/  SYNCS.PHASECHK.TRANS64.TRYWAIT P0, [R191+URZ+0x160], R0 ;  /* 0x00016000bf0075a7 */ /* 0x0044e400080011ff */
[----:B---3--:R-:W-:Y:S05]  /*da60*/  @!P0 NANOSLEEP.SYNCS 0x989680 ;  /* 0x009896800000895d */ /* 0x008fea0003900000 */
[----:B------:R-:W3:Y:S02]  /*da70*/  @!P0 SYNCS.PHASECHK.TRANS64 P0, [R191+URZ+0x160], R0 ;  /* 0x00016000bf0085a7 */ /* 0x000ee400080010ff */
[----:B---3--:R-:W-:Y:S05]  /*da80*/  @!P0 BRA `(.L_x_140) ;  /* 0xfffffffc00f08947 */ /* 0x008fea000383ffff */
[----:B------:R-:W-:Y:S05]  /*da90*/  BRA `(.L_x_139) ;  /* 0xffffffac00187947 */ /* 0x000fea000383ffff */
.L_x_149:
[----:B--2---:R2:W3:Y:S02]  /*daa0*/  SYNCS.PHASECHK.TRANS64.TRYWAIT P0, [R0+URZ+0x160], R7 ;  /* 0x00016007000075a7 */ /* 0x0044e400080011ff */
[----:B---3--:R-:W-:Y:S05]  /*dab0*/  @!P0 NANOSLEEP.SYNCS 0x989680 ;  /* 0x009896800000895d */ /* 0x008fea0003900000 */
[----:B------:R-:W3:Y:S02]  /*dac0*/  @!P0 SYNCS.PHASECHK.TRANS64 P0, [R0+URZ+0x160], R7 ;  /* 0x00016007000085a7 */ /* 0x000ee400080010ff */
[----:B---3--:R-:W-:Y:S05]  /*dad0*/  @!P0 BRA `(.L_x_149) ;  /* 0xfffffffc00f08947 */ /* 0x008fea000383ffff */
[----:B------:R-:W-:Y:S05]  /*dae0*/  BRA `(.L_x_148) ;  /* 0xffffffc000707947 */ /* 0x000fea000383ffff */
.L_x_158:
[----:B--2---:R2:W3:Y:S02]  /*daf0*/  SYNCS.PHASECHK.TRANS64.TRYWAIT P0, [R0+URZ+0x160], R5 ;  /* 0x00016005000075a7 */ /* 0x0044e400080011ff */
[----:B---3--:R-:W-:Y:S05]  /*db00*/  @!P0 NANOSLEEP.SYNCS 0x989680 ;  /* 0x009896800000895d */ /* 0x008fea0003900000 */
[----:B------:R-:W3:Y:S02]  /*db10*/  @!P0 SYNCS.PHASECHK.TRANS64 P0, [R0+URZ+0x160], R5 ;  /* 0x00016005000085a7 */ /* 0x000ee400080010ff */
[----:B---3--:R-:W-:Y:S05]  /*db20*/  @!P0 BRA `(.L_x_158) ;  /* 0xfffffffc00f08947 */ /* 0x008fea000383ffff */
[----:B------:R-:W-:Y:S05]  /*db30*/  BRA `(.L_x_157) ;  /* 0xffffffd400d47947 */ /* 0x000fea000383ffff */
        .weak           $__internal_0_$__cuda_sm10x_tcgen05_guardrail_trap_col_being_dealloced_not_returned_by_alloc
        .type           $__internal_0_$__cuda_sm10x_tcgen05_guardrail_trap_col_being_dealloced_not_returned_by_alloc,@function
        .size           $__internal_0_$__cuda_sm10x_tcgen05_guardrail_trap_col_being_dealloced_not_returned_by_alloc,($__internal_1_$__cuda_sm10x_tcgen05_guardrail_trap_phase_invalid_during_alloc - $__internal_0_$__cuda_sm10x_tcgen05_guardrail_trap_col_being_dealloced_not_returned_by_alloc)
$__internal_0_$__cuda_sm10x_tcgen05_guardrail_trap_col_being_dealloced_not_returned_by_alloc:
[----:B------:R-:W-:Y:S05]  /*db40*/  BPT.TRAP 0x1 ;  /* 0x000000040000795c */ /* 0x000fea0000300000 */
[----:B------:R-:W-:-:S04]  /*db50*/  HFMA2 R3, -RZ, RZ, 0, 0 ;  /* 0x00000000ff037431 */ /* 0x000fc800000001ff */
[----:B------:R-:W-:Y:S05]  /*db60*/  RET.REL.NODEC R2 `(_ZN7cutlass13device_kernelINS_4gemm6kernel13GemmUniversalIN4cute5tupleIJiiiiEEENS1_10collective13CollectiveMmaINS1_35MainloopSm100TmaUmmaWarpSpecializedILi22ELi2ELi2ENS5_IJNS4_1CILi2EEESB_NSA_ILi1EEEEEEEENS5_IJNSA_ILi256EEESF_NSA_ILi32EEEEEENS_12float_e4m3_tENS5_IJlSC_lEEESI_SJ_NS4_8TiledMMAINS4_8MMA_AtomIJNS4_10MMA_TraitsINS4_25SM100_MMA_F8F6F4_2x1SM_SSEJSI_SI_fSF_SF_NS4_17integral_constantINS4_4UMMA5MajorELSQ_0EEESR_NSO_INSP_7ScaleInELSS_0EEEST_EEEEEENS4_6LayoutINS5_IJSC_SC_SC_EEENS5_IJNSA_ILi0EEESY_SY_EEEEENS5_IJNS4_10UnderscoreES11_S11_EEEEENS4_28SM100_TMA_2SM_LOAD_MULTICASTENS4_14ComposedLayoutINS4_7SwizzleILi1ELi4ELi3EEENS4_18smem_ptr_flag_bitsILi8EEENSW_INS5_IJNSA_ILi8EEESG_EEENS5_IJSG_SC_EEEEEEEvNS4_8identityENS4_18SM100_TMA_2SM_LOADES1E_vS1F_EENS_8epilogue10collective18CollectiveEpilogueINS1I_23Sm100TmaWarpSpecializedILi4ELi2ELi64ELb0ELb0EEEJNS5_IJNSA_ILi128EEESF_SG_EEENS5_IJNSW_IS1N_SC_EENSW_INSA_ILi64EEESC_EEEEESI_SJ_SI_SJ_NS1I_6fusion15FusionCallbacksIS1M_NS1T_17LinearCombinationISI_fSI_fLNS_15FloatRoundStyleE2EEES1O_S1S_JEEENS4_5SM1004TMEM4LOAD26SM100_TMEM_LOAD_32dp32b64xENS4_13SM90_TMA_LOADENS15_INS16_ILi2ELi4ELi3EEES19_NSW_INS5_IJS1A_S1Q_EEENS5_IJS1Q_SC_EEEEEEENS4_39AutoVectorizingCopyWithAssumedAlignmentILi128EEENS4_14SM90_TMA_STOREES28_S2A_S2A_EEEvvEEEEvNT_6ParamsE) ;  /* 0xffffff2402247950 */ /* 0x000fea0003c3ffff */
        .weak           $__internal_1_$__cuda_sm10x_tcgen05_guardrail_trap_phase_invalid_during_alloc
        .type           $__internal_1_$__cuda_sm10x_tcgen05_guardrail_trap_phase_invalid_during_alloc,@function
        .size           $__internal_1_$__cuda_sm10x_tcgen05_guardrail_trap_phase_invalid_during_alloc,($__internal_2_$__cuda_sm10x_tcgen05_guardrail_trap_unallocated_columns_being_dealloced - $__internal_1_$__cuda_sm10x_tcgen05_guardrail_trap_phase_invalid_during_alloc)
$__internal_1_$__cuda_sm10x_tcgen05_guardrail_trap_phase_invalid_during_alloc:
[----:B------:R-:W-:Y:S05]  /*db70*/  BPT.TRAP 0x1 ;  /* 0x000000040000795c */ /* 0x000fea0000300000 */
[----:B------:R-:W-:-:S04]  /*db80*/  MOV R5, 0x0 ;  /* 0x0000000000057802 */ /* 0x000fc80000000f00 */
[----:B------:R-:W-:Y:S05]  /*db90*/  RET.REL.NODEC R4 `(_ZN7cutlass13device_kernelINS_4gemm6kernel13GemmUniversalIN4cute5tupleIJiiiiEEENS1_10collective13CollectiveMmaINS1_35MainloopSm100TmaUmmaWarpSpecializedILi22ELi2ELi2ENS5_IJNS4_1CILi2EEESB_NSA_ILi1EEEEEEEENS5_IJNSA_ILi256EEESF_NSA_ILi32EEEEEENS_12float_e4m3_tENS5_IJlSC_lEEESI_SJ_NS4_8TiledMMAINS4_8MMA_AtomIJNS4_10MMA_TraitsINS4_25SM100_MMA_F8F6F4_2x1SM_SSEJSI_SI_fSF_SF_NS4_17integral_constantINS4_4UMMA5MajorELSQ_0EEESR_NSO_INSP_7ScaleInELSS_0EEEST_EEEEEENS4_6LayoutINS5_IJSC_SC_SC_EEENS5_IJNSA_ILi0EEESY_SY_EEEEENS5_IJNS4_10UnderscoreES11_S11_EEEEENS4_28SM100_TMA_2SM_LOAD_MULTICASTENS4_14ComposedLayoutINS4_7SwizzleILi1ELi4ELi3EEENS4_18smem_ptr_flag_bitsILi8EEENSW_INS5_IJNSA_ILi8EEESG_EEENS5_IJSG_SC_EEEEEEEvNS4_8identityENS4_18SM100_TMA_2SM_LOADES1E_vS1F_EENS_8epilogue10collective18CollectiveEpilogueINS1I_23Sm100TmaWarpSpecializedILi4ELi2ELi64ELb0ELb0EEEJNS5_IJNSA_ILi128EEESF_SG_EEENS5_IJNSW_IS1N_SC_EENSW_INSA_ILi64EEESC_EEEEESI_SJ_SI_SJ_NS1I_6fusion15FusionCallbacksIS1M_NS1T_17LinearCombinationISI_fSI_fLNS_15FloatRoundStyleE2EEES1O_S1S_JEEENS4_5SM1004TMEM4LOAD26SM100_TMEM_LOAD_32dp32b64xENS4_13SM90_TMA_LOADENS15_INS16_ILi2ELi4ELi3EEES19_NSW_INS5_IJS1A_S1Q_EEENS5_IJS1Q_SC_EEEEEEENS4_39AutoVectorizingCopyWithAssumedAlignmentILi128EEENS4_14SM90_TMA_STOREES28_S2A_S2A_EEEvvEEEEvNT_6ParamsE) ;  /* 0xffffff2404187950 */ /* 0x000fea0003c3ffff */
        .weak           $__internal_2_$__cuda_sm10x_tcgen05_guardrail_trap_unallocated_columns_being_dealloced
        .type           $__internal_2_$__cuda_sm10x_tcgen05_guardrail_trap_unallocated_columns_being_dealloced,@function
        .size           $__internal_2_$__cuda_sm10x_tcgen05_guardrail_trap_unallocated_columns_being_dealloced,(.L_x_243 - $__internal_2_$__cuda_sm10x_tcgen05_guardrail_trap_unallocated_columns_being_dealloced)
$__internal_2_$__cuda_sm10x_tcgen05_guardrail_trap_unallocated_columns_being_dealloced:
[----:B------:R-:W-:Y:S05]  /*dba0*/  BPT.TRAP 0x1 ;  /* 0x000000040000795c */ /* 0x000fea0000300000 */
[----:B------:R-:W-:-:S04]  /*dbb0*/  HFMA2 R3, -RZ, RZ, 0, 0 ;  /* 0x00000000ff037431 */ /* 0x000fc800000001ff */
[----:B------:R-:W-:Y:S05]  /*dbc0*/  RET.REL.NODEC R2 `(_ZN7cutlass13device_kernelINS_4gemm6kernel13GemmUniversalIN4cute5tupleIJiiiiEEENS1_10collective13CollectiveMmaINS1_35MainloopSm100TmaUmmaWarpSpecializedILi22ELi2ELi2ENS5_IJNS4_1CILi2EEESB_NSA_ILi1EEEEEEEENS5_IJNSA_ILi256EEESF_NSA_ILi32EEEEEENS_12float_e4m3_tENS5_IJlSC_lEEESI_SJ_NS4_8TiledMMAINS4_8MMA_AtomIJNS4_10MMA_TraitsINS4_25SM100_MMA_F8F6F4_2x1SM_SSEJSI_SI_fSF_SF_NS4_17integral_constantINS4_4UMMA5MajorELSQ_0EEESR_NSO_INSP_7ScaleInELSS_0EEEST_EEEEEENS4_6LayoutINS5_IJSC_SC_SC_EEENS5_IJNSA_ILi0EEESY_SY_EEEEENS5_IJNS4_10UnderscoreES11_S11_EEEEENS4_28SM100_TMA_2SM_LOAD_MULTICASTENS4_14ComposedLayoutINS4_7SwizzleILi1ELi4ELi3EEENS4_18smem_ptr_flag_bitsILi8EEENSW_INS5_IJNSA_ILi8EEESG_EEENS5_IJSG_SC_EEEEEEEvNS4_8identityENS4_18SM100_TMA_2SM_LOADES1E_vS1F_EENS_8epilogue10collective18CollectiveEpilogueINS1I_23Sm100TmaWarpSpecializedILi4ELi2ELi64ELb0ELb0EEEJNS5_IJNSA_ILi128EEESF_SG_EEENS5_IJNSW_IS1N_SC_EENSW_INSA_ILi64EEESC_EEEEESI_SJ_SI_SJ_NS1I_6fusion15FusionCallbacksIS1M_NS1T_17LinearCombinationISI_fSI_fLNS_15FloatRoundStyleE2EEES1O_S1S_JEEENS4_5SM1004TMEM4LOAD26SM100_TMEM_LOAD_32dp32b64xENS4_13SM90_TMA_LOADENS15_INS16_ILi2ELi4ELi3EEES19_NSW_INS5_IJS1A_S1Q_EEENS5_IJS1Q_SC_EEEEEEENS4_39AutoVectorizingCopyWithAssumedAlignmentILi128EEENS4_14SM90_TMA_STOREES28_S2A_S2A_EEEvvEEEEvNT_6ParamsE) ;  /* 0xffffff24020c7950 */ /* 0x000fea0003c3ffff */
.L_x_242:
[----:B------:R-:W-:-:S00]  /*dbd0*/  BRA `(.L_x_242) ;  /* 0xfffffffc00fc7947 */ /* 0x000fc0000383ffff */
[----:B------:R-:W-:-:S00]  /*dbe0*/  NOP ;  /* 0x0000000000007918 */ /* 0x000fc00000000000 */
        /* <DEDUP_REMOVED lines=9> */
.L_x_243:


//--------------------- .nv.global.init           --------------------------
	.section	.nv.global.init,"aw",@progbits
.nv.global.init:
	.type		$str$27,@object
	.size		$str$27,($str$28 - $str$27)
$str$27:
        /*0000*/ 	.byte	0x28, 0x61, 0x64, 0x64, 0x72, 0x65, 0x73, 0x73, 0x20, 0x26, 0x20, 0x6d, 0x61, 0x73, 0x6b, 0x29
        /*0010*/ 	.byte	0x20, 0x3d, 0x3d, 0x20, 0x30, 0x00
	.type		$str$28,@object
	.size		$str$28,($str$26 - $str$28)
$str$28:
        /*0016*/ 	.byte	0x2f, 0x74, 0x6d, 0x70, 0x2f, 0x63, 0x75, 0x74, 0x6c, 0x61, 0x73, 0x73, 0x5f, 0x73, 0x77, 0x65
        /*0026*/ 	.byte	0x65, 0x70, 0x5f, 0x73, 0x72, 0x63, 0x2f, 0x69, 0x6e, 0x63, 0x6c, 0x75, 0x64, 0x65, 0x2f, 0x63
        /*0036*/ 	.byte	0x75, 0x74, 0x65, 0x2f, 0x70, 0x6f, 0x69, 0x6e, 0x74, 0x65, 0x72, 0x5f, 0x66, 0x6c, 0x61, 0x67
        /*0046*/ 	.byte	0x67, 0x65, 0x64, 0x2e, 0x68, 0x70, 0x70, 0x00
	.type		$str$26,@object
	.size		$str$26,($str$25 - $str$26)
$str$26:
        /*004e*/ 	.byte	0x2f, 0x74, 0x6d, 0x70, 0x2f, 0x63, 0x75, 0x74, 0x6c, 0x61, 0x73, 0x73, 0x5f, 0x73, 0x77, 0x65
        /*005e*/ 	.byte	0x65, 0x70, 0x5f, 0x73, 0x72, 0x63, 0x2f, 0x69, 0x6e, 0x63, 0x6c, 0x75, 0x64, 0x65, 0x2f, 0x63
        /*006e*/ 	.byte	0x75, 0x74, 0x65, 0x2f, 0x61, 0x74, 0x6f, 0x6d, 0x2f, 0x63, 0x6f, 0x70, 0x79, 0x5f, 0x74, 0x72
        /*007e*/ 	.byte	0x61, 0x69, 0x74, 0x73, 0x5f, 0x73, 0x6d, 0x31, 0x30, 0x30, 0x2e, 0x68, 0x70, 0x70, 0x00
	.type		$str$25,@object
	.size		$str$25,(__unnamed_1 - $str$25)
$str$25:
        /*008d*/ 	.byte	0x28, 0x28, 0x75, 0x69, 0x6e, 0x74, 0x33, 0x32, 0x5f, 0x74, 0x28, 0x74, 0x68, 0x72, 0x65, 0x61
        /*009d*/ 	.byte	0x64, 0x49, 0x64, 0x78, 0x2e, 0x78, 0x29, 0x20, 0x2f, 0x20, 0x33, 0x32, 0x29, 0x20, 0x25, 0x20
        /*00ad*/ 	.byte	0x34, 0x29, 0x20, 0x3d, 0x3d, 0x20, 0x28, 0x28, 0x28, 0x74, 0x6d, 0x65, 0x6d, 0x5f, 0x61, 0x64
        /*00bd*/ 	.byte	0x64, 0x72, 0x20, 0x3e, 0x3e, 0x20, 0x31, 0x36, 0x29, 0x20, 0x2f, 0x20, 0x33, 0x32, 0x29, 0x20
        /*00cd*/ 	.byte	0x25, 0x20, 0x34, 0x29, 0x00
	.type		__unnamed_1,@object
	.size		__unnamed_1,(__unnamed_2 - __unnamed_1)
__unnamed_1:
        /*00d2*/ 	.byte	0x61, 0x75, 0x74, 0x6f, 0x20, 0x63, 0x75, 0x74, 0x65, 0x3a, 0x3a, 0x61, 0x73, 0x5f, 0x70, 0x6f
        /* <DEDUP_REMOVED lines=24> */
        /*0262*/ 	.byte	0x43, 0x3c, 0x38, 0x31, 0x39, 0x32, 0x3e, 0x3e, 0x3e, 0x3e, 0x5d, 0x00
	.type		__unnamed_2,@object
	.size		__unnamed_2,(__unnamed_3 - __unnamed_2)
__unnamed_2:
        /* <DEDUP_REMOVED lines=26> */
	.type		__unnamed_3,@object
	.size		__unnamed_3,(.L_3 - __unnamed_3)
__unnamed_3:
        /* <DEDUP_REMOVED lines=42> */
        /*06aa*/ 	.byte	0x3e, 0x3e, 0x3e, 0x3e, 0x5d, 0x00
.L_3:


//--------------------- .nv.shared._ZN7cutlass13device_kernelINS_4gemm6kernel13GemmUniversalIN4cute5tupleIJiiiiEEENS1_10collective13CollectiveMmaINS1_35MainloopSm100TmaUmmaWarpSpecializedILi22ELi2ELi2ENS5_IJNS4_1CILi2EEESB_NSA_ILi1EEEEEEEENS5_IJNSA_ILi256EEESF_NSA_ILi32EEEEEENS_12float_e4m3_tENS5_IJlSC_lEEESI_SJ_NS4_8TiledMMAINS4_8MMA_AtomIJNS4_10MMA_TraitsINS4_25SM100_MMA_F8F6F4_2x1SM_SSEJSI_SI_fSF_SF_NS4_17integral_constantINS4_4UMMA5MajorELSQ_0EEESR_NSO_INSP_7ScaleInELSS_0EEEST_EEEEEENS4_6LayoutINS5_IJSC_SC_SC_EEENS5_IJNSA_ILi0EEESY_SY_EEEEENS5_IJNS4_10UnderscoreES11_S11_EEEEENS4_28SM100_TMA_2SM_LOAD_MULTICASTENS4_14ComposedLayoutINS4_7SwizzleILi1ELi4ELi3EEENS4_18smem_ptr_flag_bitsILi8EEENSW_INS5_IJNSA_ILi8EEESG_EEENS5_IJSG_SC_EEEEEEEvNS4_8identityENS4_18SM100_TMA_2SM_LOADES1E_vS1F_EENS_8epilogue10collective18CollectiveEpilogueINS1I_23Sm100TmaWarpSpecializedILi4ELi2ELi64ELb0ELb0EEEJNS5_IJNSA_ILi128EEESF_SG_EEENS5_IJNSW_IS1N_SC_EENSW_INSA_ILi64EEESC_EEEEESI_SJ_SI_SJ_NS1I_6fusion15FusionCallbacksIS1M_NS1T_17LinearCombinationISI_fSI_fLNS_15FloatRoundStyleE2EEES1O_S1S_JEEENS4_5SM1004TMEM4LOAD26SM100_TMEM_LOAD_32dp32b64xENS4_13SM90_TMA_LOADENS15_INS16_ILi2ELi4ELi3EEES19_NSW_INS5_IJS1A_S1Q_EEENS5_IJS1Q_SC_EEEEEEENS4_39AutoVectorizingCopyWithAssumedAlignmentILi128EEENS4_14SM90_TMA_STOREES28_S2A_S2A_EEEvvEEEEvNT_6ParamsE --------------------------
	.section	.nv.shared._ZN7cutlass13device_kernelINS_4gemm6kernel13GemmUniversalIN4cute5tupleIJiiiiEEENS1_10collective13CollectiveMmaINS1_35MainloopSm100TmaUmmaWarpSpecializedILi22ELi2ELi2ENS5_IJNS4_1CILi2EEESB_NSA_ILi1EEEEEEEENS5_IJNSA_ILi256EEESF_NSA_ILi32EEEEEENS_12float_e4m3_tENS5_IJlSC_lEEESI_SJ_NS4_8TiledMMAINS4_8MMA_AtomIJNS4_10MMA_TraitsINS4_25SM100_MMA_F8F6F4_2x1SM_SSEJSI_SI_fSF_SF_NS4_17integral_constantINS4_4UMMA5MajorELSQ_0EEESR_NSO_INSP_7ScaleInELSS_0EEEST_EEEEEENS4_6LayoutINS5_IJSC_SC_SC_EEENS5_IJNSA_ILi0EEESY_SY_EEEEENS5_IJNS4_10UnderscoreES11_S11_EEEEENS4_28SM100_TMA_2SM_LOAD_MULTICASTENS4_14ComposedLayoutINS4_7SwizzleILi1ELi4ELi3EEENS4_18smem_ptr_flag_bitsILi8EEENSW_INS5_IJNSA_ILi8EEESG_EEENS5_IJSG_SC_EEEEEEEvNS4_8identityENS4_18SM100_TMA_2SM_LOADES1E_vS1F_EENS_8epilogue10collective18CollectiveEpilogueINS1I_23Sm100TmaWarpSpecializedILi4ELi2ELi64ELb0ELb0EEEJNS5_IJNSA_ILi128EEESF_SG_EEENS5_IJNSW_IS1N_SC_EENSW_INSA_ILi64EEESC_EEEEESI_SJ_SI_SJ_NS1I_6fusion15FusionCallbacksIS1M_NS1T_17LinearCombinationISI_fSI_fLNS_15FloatRoundStyleE2EEES1O_S1S_JEEENS4_5SM1004TMEM4LOAD26SM100_TMEM_LOAD_32dp32b64xENS4_13SM90_TMA_LOADENS15_INS16_ILi2ELi4ELi3EEES19_NSW_INS5_IJS1A_S1Q_EEENS5_IJS1Q_SC_EEEEEEENS4_39AutoVectorizingCopyWithAssumedAlignmentILi128EEENS4_14SM90_TMA_STOREES28_S2A_S2A_EEEvvEEEEvNT_6ParamsE,"aw",@nobits
	.sectionflags	@""
	.align	16
	.zero		1024


//--------------------- .nv.shared.reserved.0     --------------------------
	.section	.nv.shared.reserved.0,"aw",@nobits
	.weak		__nv_reservedSMEM_offset_0_alias
	.size		__nv_reservedSMEM_offset_0_alias, 0, 64
	.other		__nv_reservedSMEM_offset_0_alias,@"STO_CUDA_RESERVED_SHARED STV_DEFAULT"
__nv_reservedSMEM_offset_0_alias:
	.zero		0
.nv.shared.reserved.0:
	.zero		64
	.weak		__nv_reservedSMEM_tcgen05_partition
	.type		__nv_reservedSMEM_tcgen05_partition,@object
	.size		__nv_reservedSMEM_tcgen05_partition,(.L_0 - __nv_reservedSMEM_tcgen05_partition)
__nv_reservedSMEM_tcgen05_partition:
	.zero		32
.L_0:


//--------------------- .nv.global                --------------------------
	.section	.nv.global,"aw",@nobits
.nv.global:
	.type		_ZN40_INTERNAL_67f494f9_4_k_cu_aff751ce_295534cute1_E,@object
	.size		_ZN40_INTERNAL_67f494f9_4_k_cu_aff751ce_295534cute1_E,(_ZN40_INTERNAL_67f494f9_4_k_cu_aff751ce_295534cuda3std3__45__cpo6cbeginE - _ZN40_INTERNAL_67f494f9_4_k_cu_aff751ce_295534cute1_E)
_ZN40_INTERNAL_67f494f9_4_k_cu_aff751ce_295534cute1_E:
	.zero		1
	.type		_ZN40_INTERNAL_67f494f9_4_k_cu_aff751ce_295534cuda3std3__45__cpo6cbeginE,@object
	.size		_ZN40_INTERNAL_67f494f9_4_k_cu_aff751ce_295534cuda3std3__45__cpo6cbeginE,(_ZN40_INTERNAL_67f494f9_4_k_cu_aff751ce_295534cuda3std3__48in_placeE - _ZN40_INTERNAL_67f494f9_4_k_cu_aff751ce_295534cuda3std3__45__cpo6cbeginE)
_ZN40_INTERNAL_67f494f9_4_k_cu_aff751ce_295534cuda3std3__45__cpo6cbeginE:
	.zero		1
	.type		_ZN40_INTERNAL_67f494f9_4_k_cu_aff751ce_295534cuda3std3__48in_placeE,@object
	.size		_ZN40_INTERNAL_67f494f9_4_k_cu_aff751ce_295534cuda3std3__48in_placeE,(_ZN40_INTERNAL_67f494f9_4_k_cu_aff751ce_295534cuda3std6ranges3__45__cpo9iter_moveE - _ZN40_INTERNAL_67f494f9_4_k_cu_aff751ce_295534cuda3std3__48in_placeE)
_ZN40_INTERNAL_67f494f9_4_k_cu_aff751ce_295534cuda3std3__48in_placeE:
	.zero		1
	.type		_ZN40_INTERNAL_67f494f9_4_k_cu_aff751ce_295534cuda3std6ranges3__45__cpo9iter_moveE,@object
	.size		_ZN40_INTERNAL_67f494f9_4_k_cu_aff751ce_295534cuda3std6ranges3__45__cpo9iter_moveE,(_ZN40_INTERNAL_67f494f9_4_k_cu_aff751ce_295534cuda3std3__45__cpo5beginE - _ZN40_INTERNAL_67f494f9_4_k_cu_aff751ce_295534cuda3std6ranges3__45__cpo9iter_moveE)
_ZN40_INTERNAL_67f494f9_4_k_cu_aff751ce_295534cuda3std6ranges3__45__cpo9iter_moveE:
	.zero		1
	.type		_ZN40_INTERNAL_67f494f9_4_k_cu_aff751ce_295534cuda3std3__45__cpo5beginE,@object
	.size		_ZN40_INTERNAL_67f494f9_4_k_cu_aff751ce_295534cuda3std3__45__cpo5beginE,(_ZN40_INTERNAL_67f494f9_4_k_cu_aff751ce_295534cuda3std3__442_GLOBAL__N__67f494f9_4_k_cu_aff751ce_295536ignoreE - _ZN40_INTERNAL_67f494f9_4_k_cu_aff751ce_295534cuda3std3__45__cpo5beginE)
_ZN40_INTERNAL_67f494f9_4_k_cu_aff751ce_295534cuda3std3__45__cpo5beginE:
	.zero		1
	.type		_ZN40_INTERNAL_67f494f9_4_k_cu_aff751ce_295534cuda3std3__442_GLOBAL__N__67f494f9_4_k_cu_aff751ce_295536ignoreE,@object
	.size		_ZN40_INTERNAL_67f494f9_4_k_cu_aff751ce_295534cuda3std3__442_GLOBAL__N__67f494f9_4_k_cu_aff751ce_295536ignoreE,(_ZN40_INTERNAL_67f494f9_4_k_cu_aff751ce_295534cute7productE - _ZN40_INTERNAL_67f494f9_4_k_cu_aff751ce_295534cuda3std3__442_GLOBAL__N__67f494f9_4_k_cu_aff751ce_295536ignoreE)
_ZN40_INTERNAL_67f494f9_4_k_cu_aff751ce_295534cuda3std3__442_GLOBAL__N__67f494f9_4_k_cu_aff751ce_295536ignoreE:
	.zero		1
	.type		_ZN40_INTERNAL_67f494f9_4_k_cu_aff751ce_295534cute7productE,@object
	.size		_ZN40_INTERNAL_67f494f9_4_k_cu_aff751ce_295534cute7productE,(_ZN40_INTERNAL_67f494f9_4_k_cu_aff751ce_295534cuda3std3__45__cpo3endE - _ZN40_INTERNAL_67f494f9_4_k_cu_aff751ce_295534cute7productE)
_ZN40_INTERNAL_67f494f9_4_k_cu_aff751ce_295534cute7productE:
	.zero		1
	.type		_ZN40_INTERNAL_67f494f9_4_k_cu_aff751ce_295534cuda3std3__45__cpo3endE,@object
	.size		_ZN40_INTERNAL_67f494f9_4_k_cu_aff751ce_295534cuda3std3__45__cpo3endE,(_ZN40_INTERNAL_67f494f9_4_k_cu_aff751ce_295534cuda3std3__419piecewise_constructE - _ZN40_INTERNAL_67f494f9_4_k_cu_aff751ce_295534cuda3std3__45__cpo3endE)
_ZN40_INTERNAL_67f494f9_4_k_cu_aff751ce_295534cuda3std3__45__cpo3endE:
	.zero		1
	.type		_ZN40_INTERNAL_67f494f9_4_k_cu_aff751ce_295534cuda3std3__419piecewise_constructE,@object
	.size		_ZN40_INTERNAL_67f494f9_4_k_cu_aff751ce_295534cuda3std3__419piecewise_constructE,(_ZN40_INTERNAL_67f494f9_4_k_cu_aff751ce_295534cuda3std3__45__cpo4cendE - _ZN40_INTERNAL_67f494f9_4_k_cu_aff751ce_295534cuda3std3__419piecewise_constructE)
_ZN40_INTERNAL_67f494f9_4_k_cu_aff751ce_295534cuda3std3__419piecewise_constructE:
	.zero		1
	.type		_ZN40_INTERNAL_67f494f9_4_k_cu_aff751ce_295534cuda3std3__45__cpo4cendE,@object
	.size		_ZN40_INTERNAL_67f494f9_4_k_cu_aff751ce_295534cuda3std3__45__cpo4cendE,(_ZN40_INTERNAL_67f494f9_4_k_cu_aff751ce_295534cuda3std6ranges3__45__cpo4swapE - _ZN40_INTERNAL_67f494f9_4_k_cu_aff751ce_295534cuda3std3__45__cpo4cendE)
_ZN40_INTERNAL_67f494f9_4_k_cu_aff751ce_295534cuda3std3__45__cpo4cendE:
	.zero		1
	.type		_ZN40_INTERNAL_67f494f9_4_k_cu_aff751ce_295534cuda3std6ranges3__45__cpo4swapE,@object
	.size		_ZN40_INTERNAL_67f494f9_4_k_cu_aff751ce_295534cuda3std6ranges3__45__cpo4swapE,(.L_11 - _ZN40_INTERNAL_67f494f9_4_k_cu_aff751ce_295534cuda3std6ranges3__45__cpo4swapE)
_ZN40_INTERNAL_67f494f9_4_k_cu_aff751ce_295534cuda3std6ranges3__45__cpo4swapE:
	.zero		1
.L_11:


//--------------------- .nv.constant0._ZN7cutlass13device_kernelINS_4gemm6kernel13GemmUniversalIN4cute5tupleIJiiiiEEENS1_10collective13CollectiveMmaINS1_35MainloopSm100TmaUmmaWarpSpecializedILi22ELi2ELi2ENS5_IJNS4_1CILi2EEESB_NSA_ILi1EEEEEEEENS5_IJNSA_ILi256EEESF_NSA_ILi32EEEEEENS_12float_e4m3_tENS5_IJlSC_lEEESI_SJ_NS4_8TiledMMAINS4_8MMA_AtomIJNS4_10MMA_TraitsINS4_25SM100_MMA_F8F6F4_2x1SM_SSEJSI_SI_fSF_SF_NS4_17integral_constantINS4_4UMMA5MajorELSQ_0EEESR_NSO_INSP_7ScaleInELSS_0EEEST_EEEEEENS4_6LayoutINS5_IJSC_SC_SC_EEENS5_IJNSA_ILi0EEESY_SY_EEEEENS5_IJNS4_10UnderscoreES11_S11_EEEEENS4_28SM100_TMA_2SM_LOAD_MULTICASTENS4_14ComposedLayoutINS4_7SwizzleILi1ELi4ELi3EEENS4_18smem_ptr_flag_bitsILi8EEENSW_INS5_IJNSA_ILi8EEESG_EEENS5_IJSG_SC_EEEEEEEvNS4_8identityENS4_18SM100_TMA_2SM_LOADES1E_vS1F_EENS_8epilogue10collective18CollectiveEpilogueINS1I_23Sm100TmaWarpSpecializedILi4ELi2ELi64ELb0ELb0EEEJNS5_IJNSA_ILi128EEESF_SG_EEENS5_IJNSW_IS1N_SC_EENSW_INSA_ILi64EEESC_EEEEESI_SJ_SI_SJ_NS1I_6fusion15FusionCallbacksIS1M_NS1T_17LinearCombinationISI_fSI_fLNS_15FloatRoundStyleE2EEES1O_S1S_JEEENS4_5SM1004TMEM4LOAD26SM100_TMEM_LOAD_32dp32b64xENS4_13SM90_TMA_LOADENS15_INS16_ILi2ELi4ELi3EEES19_NSW_INS5_IJS1A_S1Q_EEENS5_IJS1Q_SC_EEEEEEENS4_39AutoVectorizingCopyWithAssumedAlignmentILi128EEENS4_14SM90_TMA_STOREES28_S2A_S2A_EEEvvEEEEvNT_6ParamsE --------------------------
	.section	.nv.constant0._ZN7cutlass13device_kernelINS_4gemm6kernel13GemmUniversalIN4cute5tupleIJiiiiEEENS1_10collective13CollectiveMmaINS1_35MainloopSm100TmaUmmaWarpSpecializedILi22ELi2ELi2ENS5_IJNS4_1CILi2EEESB_NSA_ILi1EEEEEEEENS5_IJNSA_ILi256EEESF_NSA_ILi32EEEEEENS_12float_e4m3_tENS5_IJlSC_lEEESI_SJ_NS4_8TiledMMAINS4_8MMA_AtomIJNS4_10MMA_TraitsINS4_25SM100_MMA_F8F6F4_2x1SM_SSEJSI_SI_fSF_SF_NS4_17integral_constantINS4_4UMMA5MajorELSQ_0EEESR_NSO_INSP_7ScaleInELSS_0EEEST_EEEEEENS4_6LayoutINS5_IJSC_SC_SC_EEENS5_IJNSA_ILi0EEESY_SY_EEEEENS5_IJNS4_10UnderscoreES11_S11_EEEEENS4_28SM100_TMA_2SM_LOAD_MULTICASTENS4_14ComposedLayoutINS4_7SwizzleILi1ELi4ELi3EEENS4_18smem_ptr_flag_bitsILi8EEENSW_INS5_IJNSA_ILi8EEESG_EEENS5_IJSG_SC_EEEEEEEvNS4_8identityENS4_18SM100_TMA_2SM_LOADES1E_vS1F_EENS_8epilogue10collective18CollectiveEpilogueINS1I_23Sm100TmaWarpSpecializedILi4ELi2ELi64ELb0ELb0EEEJNS5_IJNSA_ILi128EEESF_SG_EEENS5_IJNSW_IS1N_SC_EENSW_INSA_ILi64EEESC_EEEEESI_SJ_SI_SJ_NS1I_6fusion15FusionCallbacksIS1M_NS1T_17LinearCombinationISI_fSI_fLNS_15FloatRoundStyleE2EEES1O_S1S_JEEENS4_5SM1004TMEM4LOAD26SM100_TMEM_LOAD_32dp32b64xENS4_13SM90_TMA_LOADENS15_INS16_ILi2ELi4ELi3EEES19_NSW_INS5_IJS1A_S1Q_EEENS5_IJS1Q_SC_EEEEEEENS4_39AutoVectorizingCopyWithAssumedAlignmentILi128EEENS4_14SM90_TMA_STOREES28_S2A_S2A_EEEvvEEEEvNT_6ParamsE,"a",@progbits
	.sectionflags	@""
	.align	4
.nv.constant0._ZN7cutlass13device_kernelINS_4gemm6kernel13GemmUniversalIN4cute5tupleIJiiiiEEENS1_10collective13CollectiveMmaINS1_35MainloopSm100TmaUmmaWarpSpecializedILi22ELi2ELi2ENS5_IJNS4_1CILi2EEESB_NSA_ILi1EEEEEEEENS5_IJNSA_ILi256EEESF_NSA_ILi32EEEEEENS_12float_e4m3_tENS5_IJlSC_lEEESI_SJ_NS4_8TiledMMAINS4_8MMA_AtomIJNS4_10MMA_TraitsINS4_25SM100_MMA_F8F6F4_2x1SM_SSEJSI_SI_fSF_SF_NS4_17integral_constantINS4_4UMMA5MajorELSQ_0EEESR_NSO_INSP_7ScaleInELSS_0EEEST_EEEEEENS4_6LayoutINS5_IJSC_SC_SC_EEENS5_IJNSA_ILi0EEESY_SY_EEEEENS5_IJNS4_10UnderscoreES11_S11_EEEEENS4_28SM100_TMA_2SM_LOAD_MULTICASTENS4_14ComposedLayoutINS4_7SwizzleILi1ELi4ELi3EEENS4_18smem_ptr_flag_bitsILi8EEENSW_INS5_IJNSA_ILi8EEESG_EEENS5_IJSG_SC_EEEEEEEvNS4_8identityENS4_18SM100_TMA_2SM_LOADES1E_vS1F_EENS_8epilogue10collective18CollectiveEpilogueINS1I_23Sm100TmaWarpSpecializedILi4ELi2ELi64ELb0ELb0EEEJNS5_IJNSA_ILi128EEESF_SG_EEENS5_IJNSW_IS1N_SC_EENSW_INSA_ILi64EEESC_EEEEESI_SJ_SI_SJ_NS1I_6fusion15FusionCallbacksIS1M_NS1T_17LinearCombinationISI_fSI_fLNS_15FloatRoundStyleE2EEES1O_S1S_JEEENS4_5SM1004TMEM4LOAD26SM100_TMEM_LOAD_32dp32b64xENS4_13SM90_TMA_LOADENS15_INS16_ILi2ELi4ELi3EEES19_NSW_INS5_IJS1A_S1Q_EEENS5_IJS1Q_SC_EEEEEEENS4_39AutoVectorizingCopyWithAssumedAlignmentILi128EEENS4_14SM90_TMA_STOREES28_S2A_S2A_EEEvvEEEEvNT_6ParamsE:
	.zero		2944


//--------------------- SYMBOLS --------------------------

	.type		.nv.reservedSmem.offset0,@object
	.size		.nv.reservedSmem.offset0,0x4
	.type		.nv.reservedSmem.cap,@object
	.size		.nv.reservedSmem.cap,0x4
	.type		__assertfail,@function
